	.target	sm_80

	.elftype	@"ET_EXEC"


//--------------------- .note.nv.tkinfo           --------------------------
	.section	.note.nv.tkinfo,"",@"SHT_NOTE"
	.sectionflags	@"SHF_NOTE_NV_TKINFO"
	.tkinfo
        /*0018*/ 	.word	0x00000002
        /*0030*/ 	.string	""
        /*0030*/ 	.string	"ptxas"
        /*0030*/ 	.string	"Cuda compilation tools, release 13.0, V13.0.88"
        /*0030*/ 	.string	"Build cuda_13.0.r13.0/compiler.36424714_0"
        /*0030*/ 	.string	"-v  -suppress-debug-info  -lineinfo  -arch sm_80 "



//--------------------- .note.nv.cuinfo           --------------------------
	.section	.note.nv.cuinfo,"",@"SHT_NOTE"
	.sectionflags	@"SHF_NOTE_NV_CUINFO"
        /*0018*/ 	.short	0x0002
        /*001a*/ 	.short	0x0050
        /*001c*/ 	.short	0x0082
	.zero		2


//--------------------- .nv.info                  --------------------------
	.section	.nv.info,"",@"SHT_CUDA_INFO"
	.align	4


	//----- nvinfo : EIATTR_REGCOUNT
	.align		4
        /*0000*/ 	.byte	0x04, 0x2f
        /*0002*/ 	.short	(.L_1 - .L_0)
	.align		4
.L_0:
        /*0004*/ 	.word	index@(matmul_kernel)
        /*0008*/ 	.word	0x000000ff


	//----- nvinfo : EIATTR_FRAME_SIZE
	.align		4
.L_1:
        /*000c*/ 	.byte	0x04, 0x11
        /*000e*/ 	.short	(.L_3 - .L_2)
	.align		4
.L_2:
        /*0010*/ 	.word	index@(matmul_kernel)
        /*0014*/ 	.word	0x00000680


	//----- nvinfo : EIATTR_MIN_STACK_SIZE
	.align		4
.L_3:
        /*0018*/ 	.byte	0x04, 0x12
        /*001a*/ 	.short	(.L_5 - .L_4)
	.align		4
.L_4:
        /*001c*/ 	.word	index@(matmul_kernel)
        /*0020*/ 	.word	0x00000680
.L_5:


//--------------------- .nv.info.matmul_kernel    --------------------------
	.section	.nv.info.matmul_kernel,"",@"SHT_CUDA_INFO"
	.sectionflags	@""
	.align	4


	//----- nvinfo : EIATTR_CUDA_API_VERSION
	.align		4
        /*0000*/ 	.byte	0x04, 0x37
        /*0002*/ 	.short	(.L_7 - .L_6)
.L_6:
        /*0004*/ 	.word	0x00000082


	//----- nvinfo : EIATTR_SW2861232_WAR
	.align		4
.L_7:
        /*0008*/ 	.byte	0x01, 0x35
	.zero		2


	//----- nvinfo : EIATTR_PARAM_CBANK
	.align		4
        /*000c*/ 	.byte	0x04, 0x0a
        /*000e*/ 	.short	(.L_9 - .L_8)
	.align		4
.L_8:
        /*0010*/ 	.word	index@(.nv.constant0.matmul_kernel)
        /*0014*/ 	.short	0x0160
        /*0016*/ 	.short	0x0050


	//----- nvinfo : EIATTR_CBANK_PARAM_SIZE
	.align		4
.L_9:
        /*0018*/ 	.byte	0x03, 0x19
        /*001a*/ 	.short	0x0050


	//----- nvinfo : EIATTR_KPARAM_INFO
	.align		4
        /*001c*/ 	.byte	0x04, 0x17
        /*001e*/ 	.short	(.L_11 - .L_10)
.L_10:
        /*0020*/ 	.word	0x00000000
        /*0024*/ 	.short	0x000d
        /*0026*/ 	.short	0x0048
        /*0028*/ 	.byte	0x00, 0xf4, 0x21, 0x00


	//----- nvinfo : EIATTR_KPARAM_INFO
	.align		4
.L_11:
        /*002c*/ 	.byte	0x04, 0x17
        /*002e*/ 	.short	(.L_13 - .L_12)
.L_12:
        /*0030*/ 	.word	0x00000000
        /*0034*/ 	.short	0x000c
        /*0036*/ 	.short	0x0040
        /*0038*/ 	.byte	0x00, 0xf4, 0x21, 0x00


	//----- nvinfo : EIATTR_KPARAM_INFO
	.align		4
.L_13:
        /*003c*/ 	.byte	0x04, 0x17
        /*003e*/ 	.short	(.L_15 - .L_14)
.L_14:
        /*0040*/ 	.word	0x00000000
        /*0044*/ 	.short	0x000b
        /*0046*/ 	.short	0x0038
        /*0048*/ 	.byte	0x00, 0xf0, 0x11, 0x00


	//----- nvinfo : EIATTR_KPARAM_INFO
	.align		4
.L_15:
        /*004c*/ 	.byte	0x04, 0x17
        /*004e*/ 	.short	(.L_17 - .L_16)
.L_16:
        /*0050*/ 	.word	0x00000000
        /*0054*/ 	.short	0x000a
        /*0056*/ 	.short	0x0034
        /*0058*/ 	.byte	0x00, 0xf0, 0x11, 0x00


	//----- nvinfo : EIATTR_KPARAM_INFO
	.align		4
.L_17:
        /*005c*/ 	.byte	0x04, 0x17
        /*005e*/ 	.short	(.L_19 - .L_18)
.L_18:
        /*0060*/ 	.word	0x00000000
        /*0064*/ 	.short	0x0009
        /*0066*/ 	.short	0x0030
        /*0068*/ 	.byte	0x00, 0xf0, 0x11, 0x00


	//----- nvinfo : EIATTR_KPARAM_INFO
	.align		4
.L_19:
        /*006c*/ 	.byte	0x04, 0x17
        /*006e*/ 	.short	(.L_21 - .L_20)
.L_20:
        /*0070*/ 	.word	0x00000000
        /*0074*/ 	.short	0x0008
        /*0076*/ 	.short	0x002c
        /*0078*/ 	.byte	0x00, 0xf0, 0x11, 0x00


	//----- nvinfo : EIATTR_KPARAM_INFO
	.align		4
.L_21:
        /*007c*/ 	.byte	0x04, 0x17
        /*007e*/ 	.short	(.L_23 - .L_22)
.L_22:
        /*0080*/ 	.word	0x00000000
        /*0084*/ 	.short	0x0007
        /*0086*/ 	.short	0x0028
        /*0088*/ 	.byte	0x00, 0xf0, 0x11, 0x00


	//----- nvinfo : EIATTR_KPARAM_INFO
	.align		4
.L_23:
        /*008c*/ 	.byte	0x04, 0x17
        /*008e*/ 	.short	(.L_25 - .L_24)
.L_24:
        /*0090*/ 	.word	0x00000000
        /*0094*/ 	.short	0x0006
        /*0096*/ 	.short	0x0024
        /*0098*/ 	.byte	0x00, 0xf0, 0x11, 0x00


	//----- nvinfo : EIATTR_KPARAM_INFO
	.align		4
.L_25:
        /*009c*/ 	.byte	0x04, 0x17
        /*009e*/ 	.short	(.L_27 - .L_26)
.L_26:
        /*00a0*/ 	.word	0x00000000
        /*00a4*/ 	.short	0x0005
        /*00a6*/ 	.short	0x0020
        /*00a8*/ 	.byte	0x00, 0xf0, 0x11, 0x00


	//----- nvinfo : EIATTR_KPARAM_INFO
	.align		4
.L_27:
        /*00ac*/ 	.byte	0x04, 0x17
        /*00ae*/ 	.short	(.L_29 - .L_28)
.L_28:
        /*00b0*/ 	.word	0x00000000
        /*00b4*/ 	.short	0x0004
        /*00b6*/ 	.short	0x001c
        /*00b8*/ 	.byte	0x00, 0xf0, 0x11, 0x00


	//----- nvinfo : EIATTR_KPARAM_INFO
	.align		4
.L_29:
        /*00bc*/ 	.byte	0x04, 0x17
        /*00be*/ 	.short	(.L_31 - .L_30)
.L_30:
        /*00c0*/ 	.word	0x00000000
        /*00c4*/ 	.short	0x0003
        /*00c6*/ 	.short	0x0018
        /*00c8*/ 	.byte	0x00, 0xf0, 0x11, 0x00


	//----- nvinfo : EIATTR_KPARAM_INFO
	.align		4
.L_31:
        /*00cc*/ 	.byte	0x04, 0x17
        /*00ce*/ 	.short	(.L_33 - .L_32)
.L_32:
        /*00d0*/ 	.word	0x00000000
        /*00d4*/ 	.short	0x0002
        /*00d6*/ 	.short	0x0010
        /*00d8*/ 	.byte	0x00, 0xf4, 0x21, 0x00


	//----- nvinfo : EIATTR_KPARAM_INFO
	.align		4
.L_33:
        /*00dc*/ 	.byte	0x04, 0x17
        /*00de*/ 	.short	(.L_35 - .L_34)
.L_34:
        /*00e0*/ 	.word	0x00000000
        /*00e4*/ 	.short	0x0001
        /*00e6*/ 	.short	0x0008
        /*00e8*/ 	.byte	0x00, 0xf4, 0x21, 0x00


	//----- nvinfo : EIATTR_KPARAM_INFO
	.align		4
.L_35:
        /*00ec*/ 	.byte	0x04, 0x17
        /*00ee*/ 	.short	(.L_37 - .L_36)
.L_36:
        /*00f0*/ 	.word	0x00000000
        /*00f4*/ 	.short	0x0000
        /*00f6*/ 	.short	0x0000
        /*00f8*/ 	.byte	0x00, 0xf4, 0x21, 0x00


	//----- nvinfo : EIATTR_MAXREG_COUNT
	.align		4
.L_37:
        /*00fc*/ 	.byte	0x03, 0x1b
        /*00fe*/ 	.short	0x00ff


	//----- nvinfo : EIATTR_NUM_BARRIERS
	.align		4
        /*0100*/ 	.byte	0x02, 0x4c
        /*0102*/ 	.byte	0x01
	.zero		1


	//----- nvinfo : EIATTR_ANNOTATIONS
	.align		4
        /*0104*/ 	.byte	0x04, 0x55
        /*0106*/ 	.short	(.L_39 - .L_38)


	//   ....[0]....
.L_38:
        /*0108*/ 	.word	0x00000001
        /*010c*/ 	.byte	0x10, 0x09, 0x00, 0x00, 0x01, 0x00, 0x00, 0x00, 0xa0, 0x11, 0x00, 0x00, 0x01, 0x00, 0x00, 0x00
        /* <DEDUP_REMOVED lines=681> */
        /*2bac*/ 	.byte	0x30, 0x62, 0x01, 0x00


	//----- nvinfo : EIATTR_MERCURY_ISA_VERSION
	.align		4
.L_39:
        /*2bb0*/ 	.byte	0x03, 0x5f
        /*2bb2*/ 	.short	0x0000


	//----- nvinfo : EIATTR_EXIT_INSTR_OFFSETS
	.align		4
        /*2bb4*/ 	.byte	0x04, 0x1c
        /*2bb6*/ 	.short	(.L_41 - .L_40)


	//   ....[0]....
.L_40:
        /*2bb8*/ 	.word	0x0001c3f0


	//   ....[1]....
        /*2bbc*/ 	.word	0x0001c410


	//----- nvinfo : EIATTR_REQNTID
	.align		4
.L_41:
        /*2bc0*/ 	.byte	0x04, 0x10
        /*2bc2*/ 	.short	(.L_43 - .L_42)
.L_42:
        /*2bc4*/ 	.word	0x00000080
        /*2bc8*/ 	.word	0x00000001
        /*2bcc*/ 	.word	0x00000001
.L_43:


//--------------------- .nv.callgraph             --------------------------
	.section	.nv.callgraph,"",@"SHT_CUDA_CALLGRAPH"
	.align	4
	.sectionentsize	8
	.align		4
        /*0000*/ 	.word	0x00000000
	.align		4
        /*0004*/ 	.word	0xffffffff
	.align		4
        /*0008*/ 	.word	0x00000000
	.align		4
        /*000c*/ 	.word	0xfffffffe
	.align		4
        /*0010*/ 	.word	0x00000000
	.align		4
        /*0014*/ 	.word	0xfffffffd
	.align		4
        /*0018*/ 	.word	0x00000000
	.align		4
        /*001c*/ 	.word	0xfffffffc


//--------------------- .nv.rel.action            --------------------------
	.section	.nv.rel.action,"",@"SHT_CUDA_RELOCINFO"
	.align	8
	.sectionentsize	8
        /*0000*/ 	.byte	0x73, 0x00, 0x00, 0x00, 0x00, 0x00, 0x00, 0x00, 0x00, 0x00, 0x00, 0x11, 0x25, 0x00, 0x05, 0x36


//--------------------- .nv.constant0.matmul_kernel --------------------------
	.section	.nv.constant0.matmul_kernel,"a",@progbits
	.sectionflags	@""
	.align	4
.nv.constant0.matmul_kernel:
	.zero		432


//--------------------- .text.matmul_kernel       --------------------------
	.section	.text.matmul_kernel,"ax",@progbits
	.sectioninfo	@"SHI_REGISTERS=255"
	.align	128
        .global         matmul_kernel
        .type           matmul_kernel,@function
        .size           matmul_kernel,(.L_x_3 - matmul_kernel)
        .other          matmul_kernel,@"STO_CUDA_ENTRY STV_DEFAULT"
matmul_kernel:
.text.matmul_kernel:
[----:B------:R-:W-:-:S03]  /*0000*/  IMAD.MOV.U32 R1, RZ, RZ, c[0x0][0x28] ;  /* 0x00000a00ff017624 */ /* 0x000fc600078e00ff */
[----:B------:R-:W-:Y:S01]  /*0010*/  IMAD.MOV.U32 R0, RZ, RZ, c[0x0][0x17c] ;  /* 0x00005f00ff007624 */ /* 0x000fe200078e00ff */
[----:B------:R-:W1:Y:S01]  /*0020*/  S2R R5, SR_CTAID.X ;  /* 0x0000000000057919 */ /* 0x000e620000002500 */
[----:B------:R-:W-:Y:S01]  /*0030*/  IADD3 R1, R1, -0x680, RZ ;  /* 0xfffff98001017810 */ /* 0x000fe20007ffe0ff */
[----:B------:R-:W-:Y:S01]  /*0040*/  IMAD.MOV.U32 R213, RZ, RZ, c[0x0][0x188] ;  /* 0x00006200ffd57624 */ /* 0x000fe200078e00ff */
[----:B------:R-:W-:Y:S01]  /*0050*/  ULDC.64 UR4, c[0x0][0x118] ;  /* 0x0000460000047ab9 */ /* 0x000fe20000000a00 */
[----:B------:R-:W-:Y:S01]  /*0060*/  IADD3 R0, R0, 0xff, RZ ;  /* 0x000000ff00007810 */ /* 0x000fe20007ffe0ff */
[----:B------:R-:W2:Y:S01]  /*0070*/  S2R R214, SR_TID.X ;  /* 0x0000000000d67919 */ /* 0x000ea20000002100 */
[C---:B------:R-:W-:Y:S01]  /*0080*/  IMAD.SHL.U32 R149, R213.reuse, 0x4, RZ ;  /* 0x00000004d5957824 */ /* 0x040fe200078e00ff */
[----:B------:R-:W-:Y:S01]  /*0090*/  CS2R R228, SRZ ;  /* 0x0000000000e47805 */ /* 0x000fe2000001ff00 */
[----:B------:R-:W-:Y:S01]  /*00a0*/  SHF.R.S32.HI R3, RZ, 0x1f, R0 ;  /* 0x0000001fff037819 */ /* 0x000fe20000011400 */
[C---:B------:R-:W-:Y:S01]  /*00b0*/  IMAD R173, R213.reuse, 0xc, RZ ;  /* 0x0000000cd5ad7824 */ /* 0x040fe200078e02ff */
[----:B------:R-:W-:Y:S01]  /*00c0*/  CS2R R230, SRZ ;  /* 0x0000000000e67805 */ /* 0x000fe2000001ff00 */
[----:B------:R-:W-:Y:S01]  /*00d0*/  IMAD.SHL.U32 R164, R213, 0x2, RZ ;  /* 0x00000002d5a47824 */ /* 0x000fe200078e00ff */
[----:B------:R-:W-:Y:S01]  /*00e0*/  LEA.HI R3, R3, R0, RZ, 0x8 ;  /* 0x0000000003037211 */ /* 0x000fe200078f40ff */
[----:B------:R-:W-:-:S02]  /*00f0*/  IMAD R159, R213, 0x3, RZ ;  /* 0x00000003d59f7824 */ /* 0x000fc400078e02ff */
[C---:B------:R-:W-:Y:S01]  /*0100*/  IMAD R163, R213.reuse, 0x14, RZ ;  /* 0x00000014d5a37824 */ /* 0x040fe200078e02ff */
[----:B------:R-:W-:Y:S01]  /*0110*/  SHF.R.S32.HI R3, RZ, 0x8, R3 ;  /* 0x00000008ff037819 */ /* 0x000fe20000011403 */
[C---:B------:R-:W-:Y:S02]  /*0120*/  IMAD R148, R213.reuse, 0x18, RZ ;  /* 0x00000018d5947824 */ /* 0x040fe400078e02ff */
[----:B------:R-:W-:Y:S02]  /*0130*/  IMAD R158, R213, 0x5, RZ ;  /* 0x00000005d59e7824 */ /* 0x000fe400078e02ff */
[----:B------:R-:W-:Y:S02]  /*0140*/  IMAD.SHL.U32 R4, R3, 0x8, RZ ;  /* 0x0000000803047824 */ /* 0x000fe400078e00ff */
[C---:B------:R-:W-:Y:S01]  /*0150*/  IMAD R167, R213.reuse, 0x1c, RZ ;  /* 0x0000001cd5a77824 */ /* 0x040fe200078e02ff */
[----:B-1----:R-:W-:Y:S01]  /*0160*/  IABS R8, R5 ;  /* 0x0000000500087213 */ /* 0x002fe20000000000 */
[C---:B------:R-:W-:Y:S01]  /*0170*/  IMAD R168, R213.reuse, 0x6, RZ ;  /* 0x00000006d5a87824 */ /* 0x040fe200078e02ff */
[-C--:B------:R-:W-:Y:S01]  /*0180*/  IABS R7, R4.reuse ;  /* 0x0000000400077213 */ /* 0x080fe20000000000 */
[C---:B------:R-:W-:Y:S01]  /*0190*/  IMAD R191, R213.reuse, 0x7, RZ ;  /* 0x00000007d5bf7824 */ /* 0x040fe200078e02ff */
[----:B------:R-:W-:Y:S01]  /*01a0*/  IABS R10, R4 ;  /* 0x00000004000a7213 */ /* 0x000fe20000000000 */
[C---:B------:R-:W-:Y:S01]  /*01b0*/  IMAD R190, R213.reuse, 0x24, RZ ;  /* 0x00000024d5be7824 */ /* 0x040fe200078e02ff */
[----:B------:R-:W1:Y:S01]  /*01c0*/  I2F.RP R0, R7 ;  /* 0x0000000700007306 */ /* 0x000e620000209400 */
[C---:B--2---:R-:W-:Y:S01]  /*01d0*/  LOP3.LUT R215, R214.reuse, 0x7f, RZ, 0xc0, !PT ;  /* 0x0000007fd6d77812 */ /* 0x044fe200078ec0ff */
[C---:B------:R-:W-:Y:S01]  /*01e0*/  IMAD.SHL.U32 R171, R213.reuse, 0x8, RZ ;  /* 0x00000008d5ab7824 */ /* 0x040fe200078e00ff */
[----:B------:R-:W-:Y:S01]  /*01f0*/  LOP3.LUT R221, R214, 0x1f, RZ, 0xc0, !PT ;  /* 0x0000001fd6dd7812 */ /* 0x000fe200078ec0ff */
[----:B------:R-:W-:-:S02]  /*0200*/  IMAD R170, R213, 0x28, RZ ;  /* 0x00000028d5aa7824 */ /* 0x000fc400078e02ff */
[C---:B------:R-:W-:Y:S02]  /*0210*/  IMAD R161, R213.reuse, 0x9, RZ ;  /* 0x00000009d5a17824 */ /* 0x040fe400078e02ff */
[C---:B------:R-:W-:Y:S02]  /*0220*/  IMAD R160, R213.reuse, 0x2c, RZ ;  /* 0x0000002cd5a07824 */ /* 0x040fe400078e02ff */
[C---:B------:R-:W-:Y:S02]  /*0230*/  IMAD R150, R213.reuse, 0xa, RZ ;  /* 0x0000000ad5967824 */ /* 0x040fe400078e02ff */
[C---:B------:R-:W-:Y:S02]  /*0240*/  IMAD R200, R213.reuse, 0x30, RZ ;  /* 0x00000030d5c87824 */ /* 0x040fe400078e02ff */
[C---:B------:R-:W-:Y:S01]  /*0250*/  IMAD R189, R213.reuse, 0xb, RZ ;  /* 0x0000000bd5bd7824 */ /* 0x040fe200078e02ff */
[----:B-1----:R-:W1:Y:S01]  /*0260*/  MUFU.RCP R0, R0 ;  /* 0x0000000000007308 */ /* 0x002e620000001000 */
[----:B------:R-:W-:-:S02]  /*0270*/  IMAD R192, R213, 0x34, RZ ;  /* 0x00000034d5c07824 */ /* 0x000fc400078e02ff */
[C---:B------:R-:W-:Y:S02]  /*0280*/  IMAD R172, R213.reuse, 0x38, RZ ;  /* 0x00000038d5ac7824 */ /* 0x040fe400078e02ff */
[C---:B------:R-:W-:Y:S02]  /*0290*/  IMAD R153, R213.reuse, 0xd, RZ ;  /* 0x0000000dd5997824 */ /* 0x040fe400078e02ff */
[C---:B------:R-:W-:Y:S02]  /*02a0*/  IMAD R152, R213.reuse, 0x3c, RZ ;  /* 0x0000003cd5987824 */ /* 0x040fe400078e02ff */
[C---:B------:R-:W-:Y:S02]  /*02b0*/  IMAD R183, R213.reuse, 0xe, RZ ;  /* 0x0000000ed5b77824 */ /* 0x040fe400078e02ff */
[C---:B------:R-:W-:Y:S02]  /*02c0*/  IMAD R178, R213.reuse, 0xf, RZ ;  /* 0x0000000fd5b27824 */ /* 0x040fe400078e02ff */
[----:B------:R-:W-:-:S02]  /*02d0*/  IMAD R182, R213, 0x44, RZ ;  /* 0x00000044d5b67824 */ /* 0x000fc400078e02ff */
[C---:B------:R-:W-:Y:S01]  /*02e0*/  IMAD.SHL.U32 R175, R213.reuse, 0x10, RZ ;  /* 0x00000010d5af7824 */ /* 0x040fe200078e00ff */
[----:B-1----:R-:W-:Y:S01]  /*02f0*/  IADD3 R2, R0, 0xffffffe, RZ ;  /* 0x0ffffffe00027810 */ /* 0x002fe20007ffe0ff */
[----:B------:R-:W-:Y:S02]  /*0300*/  IMAD.MOV R0, RZ, RZ, -R10 ;  /* 0x000000ffff007224 */ /* 0x000fe400078e0a0a */
[C---:B------:R-:W-:Y:S01]  /*0310*/  IMAD R174, R213.reuse, 0x48, RZ ;  /* 0x00000048d5ae7824 */ /* 0x040fe200078e02ff */
[----:B------:R1:W2:Y:S01]  /*0320*/  F2I.FTZ.U32.TRUNC.NTZ R3, R2 ;  /* 0x0000000200037305 */ /* 0x0002a2000021f000 */
[C---:B------:R-:W-:Y:S02]  /*0330*/  IMAD R155, R213.reuse, 0x11, RZ ;  /* 0x00000011d59b7824 */ /* 0x040fe400078e02ff */
[C---:B------:R-:W-:Y:S02]  /*0340*/  IMAD R154, R213.reuse, 0x4c, RZ ;  /* 0x0000004cd59a7824 */ /* 0x040fe400078e02ff */
[----:B------:R-:W-:-:S02]  /*0350*/  IMAD R185, R213, 0x12, RZ ;  /* 0x00000012d5b97824 */ /* 0x000fc400078e02ff */
[C---:B------:R-:W-:Y:S02]  /*0360*/  IMAD R204, R213.reuse, 0x50, RZ ;  /* 0x00000050d5cc7824 */ /* 0x040fe400078e02ff */
[----:B-1----:R-:W-:Y:S02]  /*0370*/  IMAD.MOV.U32 R2, RZ, RZ, RZ ;  /* 0x000000ffff027224 */ /* 0x002fe400078e00ff */
[C---:B------:R-:W-:Y:S02]  /*0380*/  IMAD R166, R213.reuse, 0x13, RZ ;  /* 0x00000013d5a67824 */ /* 0x040fe400078e02ff */
[C---:B------:R-:W-:Y:S02]  /*0390*/  IMAD R184, R213.reuse, 0x54, RZ ;  /* 0x00000054d5b87824 */ /* 0x040fe400078e02ff */
[----:B------:R-:W-:Y:S02]  /*03a0*/  IMAD R162, R213, 0x58, RZ ;  /* 0x00000058d5a27824 */ /* 0x000fe400078e02ff */
[----:B--2---:R-:W-:-:S02]  /*03b0*/  IMAD.MOV R6, RZ, RZ, -R3 ;  /* 0x000000ffff067224 */ /* 0x004fc400078e0a03 */
[----:B------:R-:W-:Y:S02]  /*03c0*/  IMAD R157, R213, 0x15, RZ ;  /* 0x00000015d59d7824 */ /* 0x000fe400078e02ff */
[----:B------:R-:W-:Y:S02]  /*03d0*/  IMAD R9, R6, R7, RZ ;  /* 0x0000000706097224 */ /* 0x000fe400078e02ff */
[----:B------:R-:W-:Y:S02]  /*03e0*/  IMAD.MOV.U32 R6, RZ, RZ, R8 ;  /* 0x000000ffff067224 */ /* 0x000fe400078e0008 */
[----:B------:R-:W-:-:S04]  /*03f0*/  IMAD.HI.U32 R3, R3, R9, R2 ;  /* 0x0000000903037227 */ /* 0x000fc800078e0002 */
[----:B------:R-:W-:Y:S02]  /*0400*/  IMAD R156, R213, 0x5c, RZ ;  /* 0x0000005cd59c7824 */ /* 0x000fe400078e02ff */
[----:B------:R-:W-:-:S04]  /*0410*/  IMAD.HI.U32 R3, R3, R6, RZ ;  /* 0x0000000603037227 */ /* 0x000fc800078e00ff */
[----:B------:R-:W-:Y:S02]  /*0420*/  IMAD R0, R3, R0, R6 ;  /* 0x0000000003007224 */ /* 0x000fe400078e0206 */
[C---:B------:R-:W-:Y:S02]  /*0430*/  IMAD R179, R213.reuse, 0x16, RZ ;  /* 0x00000016d5b37824 */ /* 0x040fe400078e02ff */
[----:B------:R-:W-:Y:S01]  /*0440*/  IMAD R194, R213, 0x60, RZ ;  /* 0x00000060d5c27824 */ /* 0x000fe200078e02ff */
[----:B------:R-:W-:Y:S01]  /*0450*/  ISETP.GT.U32.AND P1, PT, R7, R0, PT ;  /* 0x000000000700720c */ /* 0x000fe20003f24070 */
[C---:B------:R-:W-:Y:S02]  /*0460*/  IMAD R169, R213.reuse, 0x17, RZ ;  /* 0x00000017d5a97824 */ /* 0x040fe400078e02ff */
[C---:B------:R-:W-:Y:S02]  /*0470*/  IMAD R188, R213.reuse, 0x64, RZ ;  /* 0x00000064d5bc7824 */ /* 0x040fe400078e02ff */
[----:B------:R-:W-:-:S02]  /*0480*/  IMAD R151, R213, 0x19, RZ ;  /* 0x00000019d5977824 */ /* 0x000fc400078e02ff */
[C---:B------:R-:W-:Y:S02]  /*0490*/  IMAD R198, R213.reuse, 0x70, RZ ;  /* 0x00000070d5c67824 */ /* 0x040fe400078e02ff */
[C---:B------:R-:W-:Y:S02]  /*04a0*/  IMAD R217, R213.reuse, 0x1d, RZ ;  /* 0x0000001dd5d97824 */ /* 0x040fe400078e02ff */
[----:B------:R-:W-:Y:S02]  /*04b0*/  IMAD R216, R213, 0x1e, RZ ;  /* 0x0000001ed5d87824 */ /* 0x000fe400078e02ff */
[----:B------:R-:W-:Y:S01]  /*04c0*/  @!P1 IMAD.IADD R0, R0, 0x1, -R7 ;  /* 0x0000000100009824 */ /* 0x000fe200078e0a07 */
[----:B------:R-:W-:Y:S01]  /*04d0*/  @!P1 IADD3 R3, R3, 0x1, RZ ;  /* 0x0000000103039810 */ /* 0x000fe20007ffe0ff */
[----:B------:R-:W-:Y:S01]  /*04e0*/  IMAD R212, R213, 0x1f, RZ ;  /* 0x0000001fd5d47824 */ /* 0x000fe200078e02ff */
[----:B------:R-:W-:Y:S01]  /*04f0*/  ISETP.NE.AND P1, PT, R4, RZ, PT ;  /* 0x000000ff0400720c */ /* 0x000fe20003f25270 */
[----:B------:R-:W-:Y:S01]  /*0500*/  IMAD.SHL.U32 R224, R215, 0x4, RZ ;  /* 0x00000004d7e07824 */ /* 0x000fe200078e00ff */
[----:B------:R-:W-:Y:S01]  /*0510*/  ISETP.GE.U32.AND P0, PT, R0, R7, PT ;  /* 0x000000070000720c */ /* 0x000fe20003f06070 */
[----:B------:R-:W-:Y:S01]  /*0520*/  IMAD.SHL.U32 R219, R213, 0x20, RZ ;  /* 0x00000020d5db7824 */ /* 0x000fe200078e00ff */
[----:B------:R-:W-:-:S02]  /*0530*/  LOP3.LUT R0, R5, R4, RZ, 0x3c, !PT ;  /* 0x0000000405007212 */ /* 0x000fc400078e3cff */
[----:B------:R-:W-:Y:S02]  /*0540*/  LOP3.LUT R223, R224, 0x20, RZ, 0x3c, !PT ;  /* 0x00000020e0df7812 */ /* 0x000fe400078e3cff */
[----:B------:R-:W-:Y:S01]  /*0550*/  ISETP.GE.AND P2, PT, R0, RZ, PT ;  /* 0x000000ff0000720c */ /* 0x000fe20003f46270 */
[----:B------:R-:W-:Y:S01]  /*0560*/  IMAD.MOV.U32 R0, RZ, RZ, c[0x0][0x178] ;  /* 0x00005e00ff007624 */ /* 0x000fe200078e00ff */
[C---:B------:R-:W-:Y:S02]  /*0570*/  LOP3.LUT R222, R224.reuse, 0x40, RZ, 0x3c, !PT ;  /* 0x00000040e0de7812 */ /* 0x040fe400078e3cff */
[----:B------:R-:W-:Y:S02]  /*0580*/  LOP3.LUT R218, R224, 0x60, RZ, 0x3c, !PT ;  /* 0x00000060e0da7812 */ /* 0x000fe400078e3cff */
[----:B------:R-:W-:Y:S02]  /*0590*/  IADD3 R0, R0, 0x7f, RZ ;  /* 0x0000007f00007810 */ /* 0x000fe40007ffe0ff */
[----:B------:R-:W-:-:S05]  /*05a0*/  @P0 IADD3 R3, R3, 0x1, RZ ;  /* 0x0000000103030810 */ /* 0x000fca0007ffe0ff */
[----:B------:R-:W-:Y:S01]  /*05b0*/  IMAD.MOV.U32 R2, RZ, RZ, R3 ;  /* 0x000000ffff027224 */ /* 0x000fe200078e0003 */
[----:B------:R-:W-:-:S03]  /*05c0*/  SHF.R.S32.HI R3, RZ, 0x1f, R0 ;  /* 0x0000001fff037819 */ /* 0x000fc60000011400 */
[----:B------:R-:W-:Y:S01]  /*05d0*/  @!P2 IMAD.MOV R2, RZ, RZ, -R2 ;  /* 0x000000ffff02a224 */ /* 0x000fe200078e0a02 */
[----:B------:R-:W-:Y:S02]  /*05e0*/  @!P1 LOP3.LUT R2, RZ, R4, RZ, 0x33, !PT ;  /* 0x00000004ff029212 */ /* 0x000fe400078e33ff */
[----:B------:R-:W-:-:S03]  /*05f0*/  LEA.HI R3, R3, R0, RZ, 0x7 ;  /* 0x0000000003037211 */ /* 0x000fc600078f38ff */
[----:B------:R-:W-:Y:S02]  /*0600*/  IMAD.SHL.U32 R12, R2, 0x8, RZ ;  /* 0x00000008020c7824 */ /* 0x000fe400078e00ff */
[----:B------:R-:W-:-:S03]  /*0610*/  IMAD.MOV R2, RZ, RZ, -R2 ;  /* 0x000000ffff027224 */ /* 0x000fc600078e0a02 */
[----:B------:R-:W-:Y:S01]  /*0620*/  LEA.HI.SX32 R3, R3, -R12, 0x19 ;  /* 0x8000000c03037211 */ /* 0x000fe200078fcaff */
[----:B------:R-:W-:Y:S02]  /*0630*/  IMAD R11, R4, R2, R5 ;  /* 0x00000002040b7224 */ /* 0x000fe400078e0205 */
[----:B------:R-:W-:Y:S01]  /*0640*/  IMAD.MOV.U32 R2, RZ, RZ, RZ ;  /* 0x000000ffff027224 */ /* 0x000fe200078e00ff */
[----:B------:R-:W-:Y:S02]  /*0650*/  IMNMX R10, R3, 0x8, PT ;  /* 0x00000008030a7817 */ /* 0x000fe40003800200 */
[----:B------:R-:W-:Y:S02]  /*0660*/  IABS R4, R11 ;  /* 0x0000000b00047213 */ /* 0x000fe40000000000 */
[----:B------:R-:W-:-:S04]  /*0670*/  IABS R7, R10 ;  /* 0x0000000a00077213 */ /* 0x000fc80000000000 */
[----:B------:R-:W1:Y:S08]  /*0680*/  I2F.RP R0, R7 ;  /* 0x0000000700007306 */ /* 0x000e700000209400 */
[----:B-1----:R-:W1:Y:S02]  /*0690*/  MUFU.RCP R0, R0 ;  /* 0x0000000000007308 */ /* 0x002e640000001000 */
[----:B-1----:R-:W-:-:S02]  /*06a0*/  IADD3 R3, R0, 0xffffffe, RZ ;  /* 0x0ffffffe00037810 */ /* 0x002fc40007ffe0ff */
[----:B------:R-:W-:-:S04]  /*06b0*/  IABS R0, c[0x0][0x17c] ;  /* 0x00005f0000007a13 */ /* 0x000fc80000000000 */
[----:B------:R-:W1:Y:S08]  /*06c0*/  F2I.FTZ.U32.TRUNC.NTZ R3, R3 ;  /* 0x0000000300037305 */ /* 0x000e70000021f000 */
[----:B------:R-:W2:Y:S01]  /*06d0*/  I2F.RP R8, R0 ;  /* 0x0000000000087306 */ /* 0x000ea20000209400 */
[----:B-1----:R-:W-:-:S04]  /*06e0*/  IMAD.MOV R6, RZ, RZ, -R3 ;  /* 0x000000ffff067224 */ /* 0x002fc800078e0a03 */
[----:B------:R-:W-:Y:S01]  /*06f0*/  IMAD R5, R6, R7, RZ ;  /* 0x0000000706057224 */ /* 0x000fe200078e02ff */
[----:B------:R-:W-:-:S03]  /*0700*/  IABS R6, R10 ;  /* 0x0000000a00067213 */ /* 0x000fc60000000000 */
[----:B------:R-:W-:Y:S01]  /*0710*/  IMAD.HI.U32 R2, R3, R5, R2 ;  /* 0x0000000503027227 */ /* 0x000fe200078e0002 */
[----:B--2---:R-:W1:Y:S03]  /*0720*/  MUFU.RCP R8, R8 ;  /* 0x0000000800087308 */ /* 0x004e660000001000 */
[----:B------:R-:W-:Y:S02]  /*0730*/  IMAD.MOV R5, RZ, RZ, -R6 ;  /* 0x000000ffff057224 */ /* 0x000fe400078e0a06 */
[----:B------:R-:W-:Y:S01]  /*0740*/  IMAD.HI.U32 R3, R2, R4, RZ ;  /* 0x0000000402037227 */ /* 0x000fe200078e00ff */
[----:B------:R-:W-:-:S03]  /*0750*/  IABS R2, c[0x0][0x178] ;  /* 0x00005e0000027a13 */ /* 0x000fc60000000000 */
[----:B------:R-:W-:Y:S02]  /*0760*/  IMAD R4, R3, R5, R4 ;  /* 0x0000000503047224 */ /* 0x000fe400078e0204 */
[----:B------:R-:W2:Y:S03]  /*0770*/  I2F.RP R5, R2 ;  /* 0x0000000200057306 */ /* 0x000ea60000209400 */
[----:B------:R-:W-:Y:S02]  /*0780*/  ISETP.GT.U32.AND P1, PT, R7, R4, PT ;  /* 0x000000040700720c */ /* 0x000fe40003f24070 */
[----:B-1----:R-:W-:-:S11]  /*0790*/  IADD3 R6, R8, 0xffffffe, RZ ;  /* 0x0ffffffe08067810 */ /* 0x002fd60007ffe0ff */
[----:B------:R-:W-:Y:S01]  /*07a0*/  @!P1 IMAD.IADD R4, R4, 0x1, -R7 ;  /* 0x0000000104049824 */ /* 0x000fe200078e0a07 */
[----:B------:R-:W-:Y:S01]  /*07b0*/  @!P1 IADD3 R3, R3, 0x1, RZ ;  /* 0x0000000103039810 */ /* 0x000fe20007ffe0ff */
[----:B--2---:R-:W1:Y:S01]  /*07c0*/  MUFU.RCP R5, R5 ;  /* 0x0000000500057308 */ /* 0x004e620000001000 */
[----:B------:R-:W-:Y:S02]  /*07d0*/  ISETP.NE.AND P1, PT, R10, RZ, PT ;  /* 0x000000ff0a00720c */ /* 0x000fe40003f25270 */
[----:B------:R-:W-:Y:S02]  /*07e0*/  ISETP.GE.U32.AND P0, PT, R4, R7, PT ;  /* 0x000000070400720c */ /* 0x000fe40003f06070 */
[----:B------:R-:W-:-:S03]  /*07f0*/  LOP3.LUT R4, R11, R10, RZ, 0x3c, !PT ;  /* 0x0000000a0b047212 */ /* 0x000fc600078e3cff */
[----:B------:R2:W3:Y:S01]  /*0800*/  F2I.FTZ.U32.TRUNC.NTZ R7, R6 ;  /* 0x0000000600077305 */ /* 0x0004e2000021f000 */
[----:B------:R-:W-:Y:S02]  /*0810*/  ISETP.GE.AND P2, PT, R4, RZ, PT ;  /* 0x000000ff0400720c */ /* 0x000fe40003f46270 */
[----:B------:R-:W-:Y:S02]  /*0820*/  SHF.R.U32.HI R4, RZ, 0x5, R214 ;  /* 0x00000005ff047819 */ /* 0x000fe400000116d6 */
[----:B------:R-:W-:Y:S02]  /*0830*/  LOP3.LUT R214, R214, 0x60, RZ, 0xc0, !PT ;  /* 0x00000060d6d67812 */ /* 0x000fe400078ec0ff */
[----:B------:R-:W-:Y:S02]  /*0840*/  SGXT.U32 R4, R4, 0x2 ;  /* 0x000000020404781a */ /* 0x000fe40000000000 */
[----:B------:R-:W-:Y:S01]  /*0850*/  @P0 IADD3 R3, R3, 0x1, RZ ;  /* 0x0000000103030810 */ /* 0x000fe20007ffe0ff */
[----:B--2---:R-:W-:Y:S01]  /*0860*/  IMAD.MOV.U32 R6, RZ, RZ, RZ ;  /* 0x000000ffff067224 */ /* 0x004fe200078e00ff */
[----:B-1----:R-:W-:-:S03]  /*0870*/  IADD3 R8, R5, 0xffffffe, RZ ;  /* 0x0ffffffe05087810 */ /* 0x002fc60007ffe0ff */
[----:B------:R-:W-:Y:S01]  /*0880*/  IMAD.MOV.U32 R14, RZ, RZ, R3 ;  /* 0x000000ffff0e7224 */ /* 0x000fe200078e0003 */
[----:B------:R-:W1:Y:S01]  /*0890*/  F2I.FTZ.U32.TRUNC.NTZ R9, R8 ;  /* 0x0000000800097305 */ /* 0x000e62000021f000 */
[----:B---3--:R-:W-:Y:S02]  /*08a0*/  IMAD.MOV R3, RZ, RZ, -R7 ;  /* 0x000000ffff037224 */ /* 0x008fe400078e0a07 */
[----:B------:R-:W-:Y:S01]  /*08b0*/  @!P2 IMAD.MOV R14, RZ, RZ, -R14 ;  /* 0x000000ffff0ea224 */ /* 0x000fe200078e0a0e */
[----:B------:R-:W-:Y:S01]  /*08c0*/  @!P1 LOP3.LUT R14, RZ, R10, RZ, 0x33, !PT ;  /* 0x0000000aff0e9212 */ /* 0x000fe200078e33ff */
[----:B------:R-:W-:-:S04]  /*08d0*/  IMAD R3, R3, R0, RZ ;  /* 0x0000000003037224 */ /* 0x000fc800078e02ff */
[----:B------:R-:W-:Y:S02]  /*08e0*/  IMAD.SHL.U32 R13, R14, 0x100, RZ ;  /* 0x000001000e0d7824 */ /* 0x000fe400078e00ff */
[----:B------:R-:W-:-:S03]  /*08f0*/  IMAD.HI.U32 R6, R7, R3, R6 ;  /* 0x0000000307067227 */ /* 0x000fc600078e0006 */
[----:B------:R-:W-:Y:S01]  /*0900*/  LOP3.LUT R4, R13, R4, RZ, 0xfc, !PT ;  /* 0x000000040d047212 */ /* 0x000fe200078efcff */
[----:B------:R2:W-:Y:S01]  /*0910*/  STL [R1+0x258], R13 ;  /* 0x0002580d01007387 */ /* 0x0005e20000100800 */
[----:B-1----:R-:W-:Y:S02]  /*0920*/  IMAD.MOV R17, RZ, RZ, -R9 ;  /* 0x000000ffff117224 */ /* 0x002fe400078e0a09 */
[----:B------:R-:W-:Y:S02]  /*0930*/  IABS R5, R4 ;  /* 0x0000000400057213 */ /* 0x000fe40000000000 */
[C---:B------:R-:W-:Y:S02]  /*0940*/  LOP3.LUT R18, R4.reuse, 0xfc, RZ, 0xfc, !PT ;  /* 0x000000fc04127812 */ /* 0x040fe400078efcff */
[----:B------:R-:W-:Y:S01]  /*0950*/  LOP3.LUT R16, R4, 0x4, RZ, 0xfc, !PT ;  /* 0x0000000404107812 */ /* 0x000fe200078efcff */
[----:B------:R-:W-:Y:S01]  /*0960*/  IMAD.HI.U32 R3, R6, R5, RZ ;  /* 0x0000000506037227 */ /* 0x000fe200078e00ff */
[----:B------:R-:W-:-:S02]  /*0970*/  LOP3.LUT R20, R4, 0x1c, RZ, 0xfc, !PT ;  /* 0x0000001c04147812 */ /* 0x000fc400078efcff */
[----:B--2---:R-:W-:Y:S01]  /*0980*/  IABS R13, R18 ;  /* 0x00000012000d7213 */ /* 0x004fe20000000000 */
[----:B------:R-:W-:Y:S01]  /*0990*/  IMAD.MOV R7, RZ, RZ, -R3 ;  /* 0x000000ffff077224 */ /* 0x000fe200078e0a03 */
[----:B------:R-:W-:Y:S02]  /*09a0*/  IABS R15, R16 ;  /* 0x00000010000f7213 */ /* 0x000fe40000000000 */
[----:B------:R-:W-:Y:S01]  /*09b0*/  ISETP.GE.AND P3, PT, R16, RZ, PT ;  /* 0x000000ff1000720c */ /* 0x000fe20003f66270 */
[----:B------:R-:W-:Y:S01]  /*09c0*/  IMAD R5, R0, R7, R5 ;  /* 0x0000000700057224 */ /* 0x000fe200078e0205 */
[----:B------:R-:W-:Y:S01]  /*09d0*/  LOP3.LUT R22, R4, 0x20, RZ, 0xfc, !PT ;  /* 0x0000002004167812 */ /* 0x000fe200078efcff */
[----:B------:R-:W-:Y:S01]  /*09e0*/  IMAD.HI.U32 R3, R6, R13, RZ ;  /* 0x0000000d06037227 */ /* 0x000fe200078e00ff */
[----:B------:R-:W-:Y:S02]  /*09f0*/  LOP3.LUT R24, R4, 0x30, RZ, 0xfc, !PT ;  /* 0x0000003004187812 */ /* 0x000fe400078efcff */
[----:B------:R-:W-:Y:S01]  /*0a00*/  ISETP.GT.U32.AND P0, PT, R0, R5, PT ;  /* 0x000000050000720c */ /* 0x000fe20003f04070 */
[----:B------:R-:W-:Y:S01]  /*0a10*/  IMAD.MOV R8, RZ, RZ, -R3 ;  /* 0x000000ffff087224 */ /* 0x000fe200078e0a03 */
[----:B------:R-:W-:Y:S01]  /*0a20*/  IABS R21, R22 ;  /* 0x0000001600157213 */ /* 0x000fe20000000000 */
[----:B------:R-:W-:Y:S01]  /*0a30*/  IMAD.MOV R3, RZ, RZ, -R14 ;  /* 0x000000ffff037224 */ /* 0x000fe200078e0a0e */
[----:B------:R-:W-:Y:S01]  /*0a40*/  LOP3.LUT R14, R4, 0x14, RZ, 0xfc, !PT ;  /* 0x00000014040e7812 */ /* 0x000fe200078efcff */
[----:B------:R-:W-:Y:S01]  /*0a50*/  IMAD R13, R0, R8, R13 ;  /* 0x00000008000d7224 */ /* 0x000fe200078e020d */
[----:B------:R-:W-:Y:S01]  /*0a60*/  LOP3.LUT R26, R4, 0x34, RZ, 0xfc, !PT ;  /* 0x00000034041a7812 */ /* 0x000fe200078efcff */
[----:B------:R-:W-:Y:S01]  /*0a70*/  IMAD.HI.U32 R7, R6, R15, RZ ;  /* 0x0000000f06077227 */ /* 0x000fe200078e00ff */
[----:B------:R-:W-:-:S02]  /*0a80*/  IABS R25, R24 ;  /* 0x0000001800197213 */ /* 0x000fc40000000000 */
[----:B------:R-:W-:Y:S01]  /*0a90*/  ISETP.GT.U32.AND P1, PT, R0, R13, PT ;  /* 0x0000000d0000720c */ /* 0x000fe20003f24070 */
[----:B------:R-:W-:Y:S01]  /*0aa0*/  IMAD R3, R10, R3, R11 ;  /* 0x000000030a037224 */ /* 0x000fe200078e020b */
[----:B------:R-:W-:Y:S01]  /*0ab0*/  IABS R27, R26 ;  /* 0x0000001a001b7213 */ /* 0x000fe20000000000 */
[----:B------:R-:W-:Y:S01]  /*0ac0*/  @!P0 IMAD.IADD R5, R5, 0x1, -R0 ;  /* 0x0000000105058824 */ /* 0x000fe200078e0a00 */
[C---:B------:R-:W-:Y:S01]  /*0ad0*/  LOP3.LUT R30, R4.reuse, 0x3c, RZ, 0xfc, !PT ;  /* 0x0000003c041e7812 */ /* 0x040fe200078efcff */
[----:B------:R-:W-:Y:S01]  /*0ae0*/  IMAD R11, R17, R2, RZ ;  /* 0x00000002110b7224 */ /* 0x000fe200078e02ff */
[----:B------:R-:W-:Y:S01]  /*0af0*/  LOP3.LUT R28, R4, 0x38, RZ, 0xfc, !PT ;  /* 0x00000038041c7812 */ /* 0x000fe200078efcff */
[----:B------:R-:W-:Y:S01]  /*0b00*/  IMAD.MOV.U32 R8, RZ, RZ, RZ ;  /* 0x000000ffff087224 */ /* 0x000fe200078e00ff */
[----:B------:R-:W-:Y:S01]  /*0b10*/  ISETP.GT.U32.AND P2, PT, R0, R5, PT ;  /* 0x000000050000720c */ /* 0x000fe20003f44070 */
[----:B------:R-:W-:Y:S01]  /*0b20*/  IMAD.MOV R10, RZ, RZ, -R7 ;  /* 0x000000ffff0a7224 */ /* 0x000fe200078e0a07 */
[C---:B------:R-:W-:Y:S01]  /*0b30*/  LOP3.LUT R31, R4.reuse, 0x40, RZ, 0xfc, !PT ;  /* 0x00000040041f7812 */ /* 0x040fe200078efcff */
[----:B------:R-:W-:Y:S01]  /*0b40*/  IMAD.HI.U32 R7, R9, R11, R8 ;  /* 0x0000000b09077227 */ /* 0x000fe200078e0008 */
[----:B------:R-:W-:-:S02]  /*0b50*/  LOP3.LUT R11, R4, 0x10, RZ, 0xfc, !PT ;  /* 0x00000010040b7812 */ /* 0x000fc400078efcff */
[----:B------:R-:W-:Y:S01]  /*0b60*/  IABS R29, R31 ;  /* 0x0000001f001d7213 */ /* 0x000fe20000000000 */
[----:B------:R-:W-:Y:S01]  /*0b70*/  IMAD.IADD R9, R12, 0x1, R3 ;  /* 0x000000010c097824 */ /* 0x000fe200078e0203 */
[----:B------:R-:W-:Y:S01]  /*0b80*/  LOP3.LUT R3, R4, 0x8, RZ, 0xfc, !PT ;  /* 0x0000000804037812 */ /* 0x000fe200078efcff */
[----:B------:R-:W-:Y:S01]  /*0b90*/  IMAD R8, R0, R10, R15 ;  /* 0x0000000a00087224 */ /* 0x000fe200078e020f */
[----:B------:R-:W-:Y:S01]  /*0ba0*/  LOP3.LUT R10, R4, 0xc, RZ, 0xfc, !PT ;  /* 0x0000000c040a7812 */ /* 0x000fe200078efcff */
[--C-:B------:R-:W-:Y:S01]  /*0bb0*/  @!P1 IMAD.IADD R13, R13, 0x1, -R0.reuse ;  /* 0x000000010d0d9824 */ /* 0x100fe200078e0a00 */
[----:B------:R-:W-:Y:S01]  /*0bc0*/  IABS R15, R3 ;  /* 0x00000003000f7213 */ /* 0x000fe20000000000 */
[----:B------:R-:W-:Y:S01]  /*0bd0*/  @!P2 IMAD.IADD R5, R5, 0x1, -R0 ;  /* 0x000000010505a824 */ /* 0x000fe200078e0a00 */
[----:B------:R-:W-:Y:S01]  /*0be0*/  ISETP.GT.U32.AND P1, PT, R0, R8, PT ;  /* 0x000000080000720c */ /* 0x000fe20003f24070 */
[----:B------:R-:W-:Y:S01]  /*0bf0*/  IMAD.HI.U32 R16, R6, R21, RZ ;  /* 0x0000001506107227 */ /* 0x000fe200078e00ff */
[----:B------:R-:W-:-:S02]  /*0c00*/  IABS R17, R10 ;  /* 0x0000000a00117213 */ /* 0x000fc40000000000 */
[----:B------:R-:W-:Y:S01]  /*0c10*/  ISETP.GE.AND P0, PT, R3, RZ, PT ;  /* 0x000000ff0300720c */ /* 0x000fe20003f06270 */
[----:B------:R-:W-:Y:S01]  /*0c20*/  IMAD.HI.U32 R3, R6, R15, RZ ;  /* 0x0000000f06037227 */ /* 0x000fe200078e00ff */
[----:B------:R-:W-:Y:S02]  /*0c30*/  ISETP.GE.AND P2, PT, R4, RZ, PT ;  /* 0x000000ff0400720c */ /* 0x000fe40003f46270 */
[----:B------:R-:W-:Y:S01]  /*0c40*/  ISETP.GT.U32.AND P4, PT, R0, R13, PT ;  /* 0x0000000d0000720c */ /* 0x000fe20003f84070 */
[----:B------:R-:W-:Y:S01]  /*0c50*/  IMAD.MOV R3, RZ, RZ, -R3 ;  /* 0x000000ffff037224 */ /* 0x000fe200078e0a03 */
[----:B------:R-:W-:Y:S01]  /*0c60*/  ISETP.GE.AND P5, PT, R10, RZ, PT ;  /* 0x000000ff0a00720c */ /* 0x000fe20003fa6270 */
[----:B------:R-:W-:Y:S01]  /*0c70*/  IMAD.HI.U32 R10, R6, R17, RZ ;  /* 0x00000011060a7227 */ /* 0x000fe200078e00ff */
[----:B------:R-:W-:Y:S02]  /*0c80*/  IABS R19, R11 ;  /* 0x0000000b00137213 */ /* 0x000fe40000000000 */
[----:B------:R-:W-:Y:S01]  /*0c90*/  ISETP.GE.AND P6, PT, R11, RZ, PT ;  /* 0x000000ff0b00720c */ /* 0x000fe20003fc6270 */
[----:B------:R-:W-:Y:S01]  /*0ca0*/  IMAD.MOV R12, RZ, RZ, -R10 ;  /* 0x000000ffff0c7224 */ /* 0x000fe200078e0a0a */
[----:B------:R-:W-:Y:S01]  /*0cb0*/  LOP3.LUT R32, R4, 0x44, RZ, 0xfc, !PT ;  /* 0x0000004404207812 */ /* 0x000fe200078efcff */
[----:B------:R-:W-:Y:S01]  /*0cc0*/  @!P1 IMAD.IADD R8, R8, 0x1, -R0 ;  /* 0x0000000108089824 */ /* 0x000fe200078e0a00 */
[----:B------:R-:W-:Y:S01]  /*0cd0*/  ISETP.GE.AND P1, PT, R18, RZ, PT ;  /* 0x000000ff1200720c */ /* 0x000fe20003f26270 */
[----:B------:R-:W-:Y:S01]  /*0ce0*/  IMAD R10, R0, R3, R15 ;  /* 0x00000003000a7224 */ /* 0x000fe200078e020f */
[----:B------:R-:W-:Y:S01]  /*0cf0*/  IABS R15, R14 ;  /* 0x0000000e000f7213 */ /* 0x000fe20000000000 */
[----:B------:R-:W-:Y:S01]  /*0d00*/  IMAD.HI.U32 R11, R6, R19, RZ ;  /* 0x00000013060b7227 */ /* 0x000fe200078e00ff */
[----:B------:R-:W-:-:S02]  /*0d10*/  LOP3.LUT R18, R4, 0x18, RZ, 0xfc, !PT ;  /* 0x0000001804127812 */ /* 0x000fc400078efcff */
[----:B------:R-:W-:Y:S01]  /*0d20*/  LOP3.LUT R33, R4, 0x48, RZ, 0xfc, !PT ;  /* 0x0000004804217812 */ /* 0x000fe200078efcff */
[----:B------:R-:W-:Y:S01]  /*0d30*/  @!P2 IMAD.MOV R5, RZ, RZ, -R5 ;  /* 0x000000ffff05a224 */ /* 0x000fe200078e0a05 */
[C---:B------:R-:W-:Y:S01]  /*0d40*/  ISETP.GT.U32.AND P2, PT, R0.reuse, R10, PT ;  /* 0x0000000a0000720c */ /* 0x040fe20003f44070 */
[----:B------:R-:W-:Y:S01]  /*0d50*/  @!P4 IMAD.IADD R13, R13, 0x1, -R0 ;  /* 0x000000010d0dc824 */ /* 0x000fe200078e0a00 */
[----:B------:R-:W-:Y:S01]  /*0d60*/  ISETP.GT.U32.AND P4, PT, R0, R8, PT ;  /* 0x000000080000720c */ /* 0x000fe20003f84070 */
[----:B------:R-:W-:Y:S01]  /*0d70*/  IMAD.MOV R3, RZ, RZ, -R11 ;  /* 0x000000ffff037224 */ /* 0x000fe200078e0a0b */
[----:B------:R-:W-:Y:S01]  /*0d80*/  LOP3.LUT R34, R4, 0x5c, RZ, 0xfc, !PT ;  /* 0x0000005c04227812 */ /* 0x000fe200078efcff */
[C---:B------:R-:W-:Y:S01]  /*0d90*/  IMAD R11, R0.reuse, R12, R17 ;  /* 0x0000000c000b7224 */ /* 0x040fe200078e0211 */
[----:B------:R-:W-:Y:S01]  /*0da0*/  IABS R17, R18 ;  /* 0x0000001200117213 */ /* 0x000fe20000000000 */
[----:B------:R-:W-:Y:S01]  /*0db0*/  IMAD R12, R0, R3, R19 ;  /* 0x00000003000c7224 */ /* 0x000fe200078e0213 */
[----:B------:R-:W-:Y:S01]  /*0dc0*/  IABS R19, R20 ;  /* 0x0000001400137213 */ /* 0x000fe20000000000 */
[----:B------:R-:W-:Y:S01]  /*0dd0*/  IMAD.MOV.U32 R3, RZ, RZ, R13 ;  /* 0x000000ffff037224 */ /* 0x000fe200078e000d */
[----:B------:R-:W-:Y:S01]  /*0de0*/  LOP3.LUT R36, R4, 0x60, RZ, 0xfc, !PT ;  /* 0x0000006004247812 */ /* 0x000fe200078efcff */
[----:B------:R-:W-:Y:S01]  /*0df0*/  IMAD.HI.U32 R13, R6, R15, RZ ;  /* 0x0000000f060d7227 */ /* 0x000fe200078e00ff */
[----:B------:R-:W-:-:S02]  /*0e00*/  LOP3.LUT R40, R4, 0x68, RZ, 0xfc, !PT ;  /* 0x0000006804287812 */ /* 0x000fc400078efcff */
[----:B------:R-:W-:Y:S01]  /*0e10*/  LOP3.LUT R38, R4, 0x64, RZ, 0xfc, !PT ;  /* 0x0000006404267812 */ /* 0x000fe200078efcff */
[----:B------:R-:W-:Y:S01]  /*0e20*/  @!P1 IMAD.MOV R3, RZ, RZ, -R3 ;  /* 0x000000ffff039224 */ /* 0x000fe200078e0a03 */
[----:B------:R-:W-:Y:S01]  /*0e30*/  ISETP.GT.U32.AND P1, PT, R0, R12, PT ;  /* 0x0000000c0000720c */ /* 0x000fe20003f24070 */
[--C-:B------:R-:W-:Y:S01]  /*0e40*/  @!P2 IMAD.IADD R10, R10, 0x1, -R0.reuse ;  /* 0x000000010a0aa824 */ /* 0x100fe200078e0a00 */
[----:B------:R-:W-:Y:S01]  /*0e50*/  IABS R37, R38 ;  /* 0x0000002600257213 */ /* 0x000fe20000000000 */
[----:B------:R-:W-:Y:S01]  /*0e60*/  @!P4 IMAD.IADD R8, R8, 0x1, -R0 ;  /* 0x000000010808c824 */ /* 0x000fe200078e0a00 */
[C---:B------:R-:W-:Y:S01]  /*0e70*/  ISETP.GT.U32.AND P4, PT, R0.reuse, R11, PT ;  /* 0x0000000b0000720c */ /* 0x040fe20003f84070 */
[----:B------:R-:W-:Y:S01]  /*0e80*/  IMAD.MOV R13, RZ, RZ, -R13 ;  /* 0x000000ffff0d7224 */ /* 0x000fe200078e0a0d */
[----:B------:R-:W-:Y:S01]  /*0e90*/  ISETP.GT.U32.AND P2, PT, R0, R10, PT ;  /* 0x0000000a0000720c */ /* 0x000fe20003f44070 */
[----:B------:R-:W-:Y:S01]  /*0ea0*/  @!P3 IMAD.MOV R8, RZ, RZ, -R8 ;  /* 0x000000ffff08b224 */ /* 0x000fe200078e0a08 */
[----:B------:R-:W-:Y:S01]  /*0eb0*/  ISETP.GE.AND P3, PT, R14, RZ, PT ;  /* 0x000000ff0e00720c */ /* 0x000fe20003f66270 */
[----:B------:R-:W-:Y:S01]  /*0ec0*/  IMAD R13, R0, R13, R15 ;  /* 0x0000000d000d7224 */ /* 0x000fe200078e020f */
[----:B------:R-:W-:Y:S01]  /*0ed0*/  LOP3.LUT R46, R4, 0x80, RZ, 0xfc, !PT ;  /* 0x00000080042e7812 */ /* 0x000fe200078efcff */
[----:B------:R-:W-:Y:S01]  /*0ee0*/  IMAD.HI.U32 R15, R6, R19, RZ ;  /* 0x00000013060f7227 */ /* 0x000fe200078e00ff */
[----:B------:R-:W-:-:S02]  /*0ef0*/  LOP3.LUT R42, R4, 0x78, RZ, 0xfc, !PT ;  /* 0x00000078042a7812 */ /* 0x000fc400078efcff */
[----:B------:R-:W-:Y:S01]  /*0f00*/  LOP3.LUT R44, R4, 0x7c, RZ, 0xfc, !PT ;  /* 0x0000007c042c7812 */ /* 0x000fe200078efcff */
[--C-:B------:R-:W-:Y:S01]  /*0f10*/  @!P1 IMAD.IADD R12, R12, 0x1, -R0.reuse ;  /* 0x000000010c0c9824 */ /* 0x100fe200078e0a00 */
[----:B------:R-:W-:Y:S01]  /*0f20*/  IABS R43, R42 ;  /* 0x0000002a002b7213 */ /* 0x000fe20000000000 */
[--C-:B------:R-:W-:Y:S01]  /*0f30*/  @!P4 IMAD.IADD R11, R11, 0x1, -R0.reuse ;  /* 0x000000010b0bc824 */ /* 0x100fe200078e0a00 */
[----:B------:R-:W-:Y:S01]  /*0f40*/  IABS R45, R44 ;  /* 0x0000002c002d7213 */ /* 0x000fe20000000000 */
[----:B------:R-:W-:Y:S01]  /*0f50*/  @!P2 IMAD.IADD R10, R10, 0x1, -R0 ;  /* 0x000000010a0aa824 */ /* 0x000fe200078e0a00 */
[----:B------:R-:W-:Y:S01]  /*0f60*/  ISETP.GT.U32.AND P1, PT, R0, R12, PT ;  /* 0x0000000c0000720c */ /* 0x000fe20003f24070 */
[----:B------:R-:W-:Y:S01]  /*0f70*/  IMAD.HI.U32 R14, R6, R17, RZ ;  /* 0x00000011060e7227 */ /* 0x000fe200078e00ff */
[C---:B------:R-:W-:Y:S02]  /*0f80*/  ISETP.GT.U32.AND P2, PT, R0.reuse, R13, PT ;  /* 0x0000000d0000720c */ /* 0x040fe40003f44070 */
[----:B------:R-:W-:Y:S01]  /*0f90*/  ISETP.GT.U32.AND P4, PT, R0, R11, PT ;  /* 0x0000000b0000720c */ /* 0x000fe20003f84070 */
[----:B------:R-:W-:Y:S01]  /*0fa0*/  IMAD.MOV R15, RZ, RZ, -R15 ;  /* 0x000000ffff0f7224 */ /* 0x000fe200078e0a0f */
[C---:B------:R-:W-:Y:S01]  /*0fb0*/  LOP3.LUT R47, R4.reuse, 0x84, RZ, 0xfc, !PT ;  /* 0x00000084042f7812 */ /* 0x040fe200078efcff */
[----:B------:R-:W-:Y:S01]  /*0fc0*/  IMAD.MOV R14, RZ, RZ, -R14 ;  /* 0x000000ffff0e7224 */ /* 0x000fe200078e0a0e */
[C---:B------:R-:W-:Y:S01]  /*0fd0*/  LOP3.LUT R48, R4.reuse, 0x88, RZ, 0xfc, !PT ;  /* 0x0000008804307812 */ /* 0x040fe200078efcff */
[----:B------:R-:W-:Y:S01]  /*0fe0*/  IMAD.MOV R16, RZ, RZ, -R16 ;  /* 0x000000ffff107224 */ /* 0x000fe200078e0a10 */
[----:B------:R-:W-:Y:S01]  /*0ff0*/  LOP3.LUT R50, R4, 0x90, RZ, 0xfc, !PT ;  /* 0x0000009004327812 */ /* 0x000fe200078efcff */
[----:B------:R-:W-:Y:S01]  /*1000*/  IMAD R15, R0, R15, R19 ;  /* 0x0000000f000f7224 */ /* 0x000fe200078e0213 */
[----:B------:R-:W-:Y:S01]  /*1010*/  LOP3.LUT R52, R4, 0x98, RZ, 0xfc, !PT ;  /* 0x0000009804347812 */ /* 0x000fe200078efcff */
[----:B------:R-:W-:Y:S01]  /*1020*/  IMAD R14, R0, R14, R17 ;  /* 0x0000000e000e7224 */ /* 0x000fe200078e0211 */
[----:B------:R-:W-:Y:S01]  /*1030*/  LOP3.LUT R54, R4, 0x9c, RZ, 0xfc, !PT ;  /* 0x0000009c04367812 */ /* 0x000fe200078efcff */
[----:B------:R-:W-:Y:S01]  /*1040*/  IMAD R16, R0, R16, R21 ;  /* 0x0000001000107224 */ /* 0x000fe200078e0215 */
[----:B------:R-:W-:Y:S01]  /*1050*/  IABS R51, R52 ;  /* 0x0000003400337213 */ /* 0x000fe20000000000 */
[--C-:B------:R-:W-:Y:S01]  /*1060*/  @!P1 IMAD.IADD R12, R12, 0x1, -R0.reuse ;  /* 0x000000010c0c9824 */ /* 0x100fe200078e0a00 */
[C---:B------:R-:W-:Y:S01]  /*1070*/  ISETP.GT.U32.AND P1, PT, R0.reuse, R15, PT ;  /* 0x0000000f0000720c */ /* 0x040fe20003f24070 */
[----:B------:R-:W-:Y:S01]  /*1080*/  @!P2 IMAD.IADD R13, R13, 0x1, -R0 ;  /* 0x000000010d0da824 */ /* 0x000fe200078e0a00 */
[C---:B------:R-:W-:Y:S01]  /*1090*/  ISETP.GT.U32.AND P2, PT, R0.reuse, R14, PT ;  /* 0x0000000e0000720c */ /* 0x040fe20003f44070 */
[----:B------:R-:W-:Y:S01]  /*10a0*/  @!P6 IMAD.MOV R12, RZ, RZ, -R12 ;  /* 0x000000ffff0ce224 */ /* 0x000fe200078e0a0c */
[----:B------:R-:W-:Y:S01]  /*10b0*/  ISETP.GT.U32.AND P6, PT, R0, R16, PT ;  /* 0x000000100000720c */ /* 0x000fe20003fc4070 */
[----:B------:R-:W-:Y:S01]  /*10c0*/  @!P4 IMAD.IADD R11, R11, 0x1, -R0 ;  /* 0x000000010b0bc824 */ /* 0x000fe200078e0a00 */
[----:B------:R-:W-:Y:S01]  /*10d0*/  ISETP.GE.AND P4, PT, R18, RZ, PT ;  /* 0x000000ff1200720c */ /* 0x000fe20003f86270 */
[----:B------:R-:W-:Y:S01]  /*10e0*/  @!P0 IMAD.MOV R10, RZ, RZ, -R10 ;  /* 0x000000ffff0a8224 */ /* 0x000fe200078e0a0a */
[----:B------:R-:W-:Y:S01]  /*10f0*/  LOP3.LUT R18, R4, 0x24, RZ, 0xfc, !PT ;  /* 0x0000002404127812 */ /* 0x000fe200078efcff */
[----:B------:R-:W-:Y:S01]  /*1100*/  @!P5 IMAD.MOV R11, RZ, RZ, -R11 ;  /* 0x000000ffff0bd224 */ /* 0x000fe200078e0a0b */
[----:B------:R-:W-:Y:S01]  /*1110*/  ISETP.GE.AND P5, PT, R20, RZ, PT ;  /* 0x000000ff1400720c */ /* 0x000fe20003fa6270 */
[----:B------:R-:W-:Y:S01]  /*1120*/  IMAD R66, R9, 0x80, R215 ;  /* 0x0000008009427824 */ /* 0x000fe200078e02d7 */
[----:B------:R-:W-:Y:S01]  /*1130*/  LOP3.LUT R20, R4, 0x28, RZ, 0xfc, !PT ;  /* 0x0000002804147812 */ /* 0x000fe200078efcff */
[--C-:B------:R-:W-:Y:S01]  /*1140*/  @!P1 IMAD.IADD R15, R15, 0x1, -R0.reuse ;  /* 0x000000010f0f9824 */ /* 0x100fe200078e0a00 */
[----:B------:R-:W-:Y:S01]  /*1150*/  ISETP.GT.U32.AND P0, PT, R0, R13, PT ;  /* 0x0000000d0000720c */ /* 0x000fe20003f04070 */
[--C-:B------:R-:W-:Y:S01]  /*1160*/  @!P2 IMAD.IADD R14, R14, 0x1, -R0.reuse ;  /* 0x000000010e0ea824 */ /* 0x100fe200078e0a00 */
[----:B------:R-:W-:Y:S01]  /*1170*/  IABS R21, R20 ;  /* 0x0000001400157213 */ /* 0x000fe20000000000 */
[----:B------:R-:W-:Y:S01]  /*1180*/  @!P6 IMAD.IADD R16, R16, 0x1, -R0 ;  /* 0x000000011010e824 */ /* 0x000fe200078e0a00 */
[----:B------:R-:W-:Y:S01]  /*1190*/  IABS R19, R18 ;  /* 0x0000001200137213 */ /* 0x000fe20000000000 */
[----:B------:R-:W-:Y:S01]  /*11a0*/  STL [R1+0x5a0], R66 ;  /* 0x0005a04201007387 */ /* 0x000fe20000100800 */
[----:B------:R-:W-:Y:S01]  /*11b0*/  ISETP.GE.AND P2, PT, R18, RZ, PT ;  /* 0x000000ff1200720c */ /* 0x000fe20003f46270 */
[----:B------:R-:W-:Y:S01]  /*11c0*/  IMAD.HI.U32 R18, R6, R21, RZ ;  /* 0x0000001506127227 */ /* 0x000fe200078e00ff */
[----:B------:R-:W-:-:S02]  /*11d0*/  ISETP.GT.U32.AND P6, PT, R0, R15, PT ;  /* 0x0000000f0000720c */ /* 0x000fc40003fc4070 */
[----:B------:R-:W-:Y:S01]  /*11e0*/  ISETP.GT.U32.AND P1, PT, R0, R14, PT ;  /* 0x0000000e0000720c */ /* 0x000fe20003f24070 */
[----:B------:R-:W-:Y:S01]  /*11f0*/  IMAD.MOV R18, RZ, RZ, -R18 ;  /* 0x000000ffff127224 */ /* 0x000fe200078e0a12 */
[----:B------:R-:W-:Y:S01]  /*1200*/  IABS R53, R54 ;  /* 0x0000003600357213 */ /* 0x000fe20000000000 */
[----:B------:R-:W-:Y:S01]  /*1210*/  @!P0 IMAD.IADD R13, R13, 0x1, -R0 ;  /* 0x000000010d0d8824 */ /* 0x000fe200078e0a00 */
[----:B------:R-:W-:Y:S01]  /*1220*/  ISETP.GE.AND P0, PT, R22, RZ, PT ;  /* 0x000000ff1600720c */ /* 0x000fe20003f06270 */
[----:B------:R-:W-:Y:S01]  /*1230*/  IMAD R18, R0, R18, R21 ;  /* 0x0000001200127224 */ /* 0x000fe200078e0215 */
[----:B------:R-:W-:Y:S01]  /*1240*/  LOP3.LUT R22, R4, 0x2c, RZ, 0xfc, !PT ;  /* 0x0000002c04167812 */ /* 0x000fe200078efcff */
[----:B------:R-:W-:Y:S01]  /*1250*/  @!P3 IMAD.MOV R13, RZ, RZ, -R13 ;  /* 0x000000ffff0db224 */ /* 0x000fe200078e0a0d */
[----:B------:R-:W-:Y:S01]  /*1260*/  ISETP.GT.U32.AND P3, PT, R0, R16, PT ;  /* 0x000000100000720c */ /* 0x000fe20003f64070 */
[----:B------:R-:W-:Y:S01]  /*1270*/  IMAD.HI.U32 R17, R6, R19, RZ ;  /* 0x0000001306117227 */ /* 0x000fe200078e00ff */
[----:B------:R-:W-:-:S02]  /*1280*/  IABS R23, R22 ;  /* 0x0000001600177213 */ /* 0x000fc40000000000 */
[----:B------:R-:W-:Y:S01]  /*1290*/  LOP3.LUT R56, R4, 0xb0, RZ, 0xfc, !PT ;  /* 0x000000b004387812 */ /* 0x000fe200078efcff */
[----:B------:R-:W-:Y:S01]  /*12a0*/  @!P6 IMAD.IADD R15, R15, 0x1, -R0 ;  /* 0x000000010f0fe824 */ /* 0x000fe200078e0a00 */
[----:B------:R-:W-:Y:S01]  /*12b0*/  ISETP.GT.U32.AND P6, PT, R0, R18, PT ;  /* 0x000000120000720c */ /* 0x000fe20003fc4070 */
[----:B------:R-:W-:Y:S01]  /*12c0*/  IMAD.MOV R17, RZ, RZ, -R17 ;  /* 0x000000ffff117224 */ /* 0x000fe200078e0a11 */
[----:B------:R-:W-:Y:S01]  /*12d0*/  IABS R59, R56 ;  /* 0x00000038003b7213 */ /* 0x000fe20000000000 */
[----:B------:R-:W-:Y:S01]  /*12e0*/  IMAD.HI.U32 R21, R6, R27, RZ ;  /* 0x0000001b06157227 */ /* 0x000fe200078e00ff */
[----:B------:R-:W-:-:S03]  /*12f0*/  LOP3.LUT R58, R4, 0xf4, RZ, 0xfc, !PT ;  /* 0x000000f4043a7812 */ /* 0x000fc600078efcff */
[----:B------:R-:W-:Y:S01]  /*1300*/  @!P3 IMAD.IADD R16, R16, 0x1, -R0 ;  /* 0x000000011010b824 */ /* 0x000fe200078e0a00 */
[----:B------:R-:W-:Y:S01]  /*1310*/  ISETP.GE.AND P3, PT, R20, RZ, PT ;  /* 0x000000ff1400720c */ /* 0x000fe20003f66270 */
[----:B------:R-:W-:Y:S01]  /*1320*/  IMAD.HI.U32 R20, R6, R25, RZ ;  /* 0x0000001906147227 */ /* 0x000fe200078e00ff */
[----:B------:R-:W-:-:S03]  /*1330*/  IABS R93, R58 ;  /* 0x0000003a005d7213 */ /* 0x000fc60000000000 */
[----:B------:R-:W-:Y:S02]  /*1340*/  @!P6 IMAD.IADD R18, R18, 0x1, -R0 ;  /* 0x000000011212e824 */ /* 0x000fe400078e0a00 */
[----:B------:R-:W-:Y:S02]  /*1350*/  IMAD.MOV R20, RZ, RZ, -R20 ;  /* 0x000000ffff147224 */ /* 0x000fe400078e0a14 */
[C---:B------:R-:W-:Y:S01]  /*1360*/  IMAD R17, R0.reuse, R17, R19 ;  /* 0x0000001100117224 */ /* 0x040fe200078e0213 */
[C---:B------:R-:W-:Y:S01]  /*1370*/  ISETP.GT.U32.AND P6, PT, R0.reuse, R18, PT ;  /* 0x000000120000720c */ /* 0x040fe20003fc4070 */
[----:B------:R-:W-:Y:S02]  /*1380*/  IMAD.MOV R21, RZ, RZ, -R21 ;  /* 0x000000ffff157224 */ /* 0x000fe400078e0a15 */
[----:B------:R-:W-:Y:S01]  /*1390*/  IMAD R20, R0, R20, R25 ;  /* 0x0000001400147224 */ /* 0x000fe200078e0219 */
[----:B------:R-:W-:Y:S01]  /*13a0*/  IABS R25, R28 ;  /* 0x0000001c00197213 */ /* 0x000fe20000000000 */
[----:B------:R-:W-:-:S04]  /*13b0*/  IMAD.HI.U32 R19, R6, R23, RZ ;  /* 0x0000001706137227 */ /* 0x000fc800078e00ff */
[C---:B------:R-:W-:Y:S01]  /*13c0*/  IMAD R21, R0.reuse, R21, R27 ;  /* 0x0000001500157224 */ /* 0x040fe200078e021b */
[----:B------:R-:W-:Y:S01]  /*13d0*/  IABS R27, R30 ;  /* 0x0000001e001b7213 */ /* 0x000fe20000000000 */
[----:B------:R-:W-:Y:S01]  /*13e0*/  @!P0 IMAD.MOV R16, RZ, RZ, -R16 ;  /* 0x000000ffff108224 */ /* 0x000fe200078e0a10 */
[----:B------:R-:W-:Y:S01]  /*13f0*/  ISETP.GT.U32.AND P0, PT, R0, R20, PT ;  /* 0x000000140000720c */ /* 0x000fe20003f04070 */
[----:B------:R-:W-:Y:S02]  /*1400*/  IMAD.MOV R19, RZ, RZ, -R19 ;  /* 0x000000ffff137224 */ /* 0x000fe400078e0a13 */
[--C-:B------:R-:W-:Y:S01]  /*1410*/  @!P6 IMAD.IADD R18, R18, 0x1, -R0.reuse ;  /* 0x000000011212e824 */ /* 0x100fe200078e0a00 */
[C---:B------:R-:W-:Y:S01]  /*1420*/  ISETP.GT.U32.AND P6, PT, R0.reuse, R21, PT ;  /* 0x000000150000720c */ /* 0x040fe20003fc4070 */
[----:B------:R-:W-:Y:S02]  /*1430*/  IMAD R19, R0, R19, R23 ;  /* 0x0000001300137224 */ /* 0x000fe400078e0217 */
[----:B------:R-:W-:Y:S01]  /*1440*/  @!P1 IMAD.IADD R14, R14, 0x1, -R0 ;  /* 0x000000010e0e9824 */ /* 0x000fe200078e0a00 */
[C---:B------:R-:W-:Y:S01]  /*1450*/  ISETP.GT.U32.AND P1, PT, R0.reuse, R17, PT ;  /* 0x000000110000720c */ /* 0x040fe20003f24070 */
[----:B------:R-:W-:Y:S01]  /*1460*/  @!P5 IMAD.MOV R15, RZ, RZ, -R15 ;  /* 0x000000ffff0fd224 */ /* 0x000fe200078e0a0f */
[----:B------:R-:W-:Y:S01]  /*1470*/  ISETP.GT.U32.AND P5, PT, R0, R19, PT ;  /* 0x000000130000720c */ /* 0x000fe20003fa4070 */
[----:B------:R-:W-:-:S04]  /*1480*/  IMAD.HI.U32 R23, R6, R27, RZ ;  /* 0x0000001b06177227 */ /* 0x000fc800078e00ff */
[--C-:B------:R-:W-:Y:S02]  /*1490*/  @!P0 IMAD.IADD R20, R20, 0x1, -R0.reuse ;  /* 0x0000000114148824 */ /* 0x100fe400078e0a00 */
[--C-:B------:R-:W-:Y:S02]  /*14a0*/  @!P6 IMAD.IADD R21, R21, 0x1, -R0.reuse ;  /* 0x000000011515e824 */ /* 0x100fe400078e0a00 */
[----:B------:R-:W-:Y:S01]  /*14b0*/  IMAD.MOV R23, RZ, RZ, -R23 ;  /* 0x000000ffff177224 */ /* 0x000fe200078e0a17 */
[----:B------:R-:W-:Y:S01]  /*14c0*/  ISETP.GT.U32.AND P6, PT, R0, R20, PT ;  /* 0x000000140000720c */ /* 0x000fe20003fc4070 */
[--C-:B------:R-:W-:Y:S01]  /*14d0*/  @!P1 IMAD.IADD R17, R17, 0x1, -R0.reuse ;  /* 0x0000000111119824 */ /* 0x100fe200078e0a00 */
[----:B------:R-:W-:Y:S01]  /*14e0*/  ISETP.GE.AND P1, PT, R22, RZ, PT ;  /* 0x000000ff1600720c */ /* 0x000fe20003f26270 */
[----:B------:R-:W-:Y:S01]  /*14f0*/  @!P5 IMAD.IADD R19, R19, 0x1, -R0 ;  /* 0x000000011313d824 */ /* 0x000fe200078e0a00 */
[----:B------:R-:W-:Y:S01]  /*1500*/  ISETP.GE.AND P5, PT, R26, RZ, PT ;  /* 0x000000ff1a00720c */ /* 0x000fe20003fa6270 */
[----:B------:R-:W-:Y:S01]  /*1510*/  @!P4 IMAD.MOV R14, RZ, RZ, -R14 ;  /* 0x000000ffff0ec224 */ /* 0x000fe200078e0a0e */
[C---:B------:R-:W-:Y:S01]  /*1520*/  ISETP.GT.U32.AND P4, PT, R0.reuse, R17, PT ;  /* 0x000000110000720c */ /* 0x040fe20003f84070 */
[C---:B------:R-:W-:Y:S01]  /*1530*/  IMAD R23, R0.reuse, R23, R27 ;  /* 0x0000001700177224 */ /* 0x040fe200078e021b */
[----:B------:R-:W-:Y:S01]  /*1540*/  ISETP.GT.U32.AND P0, PT, R0, R19, PT ;  /* 0x000000130000720c */ /* 0x000fe20003f04070 */
[----:B------:R-:W-:Y:S01]  /*1550*/  IMAD.HI.U32 R22, R6, R25, RZ ;  /* 0x0000001906167227 */ /* 0x000fe200078e00ff */
[----:B------:R-:W-:-:S02]  /*1560*/  IABS R27, R32 ;  /* 0x00000020001b7213 */ /* 0x000fc40000000000 */
[----:B------:R-:W-:Y:S01]  /*1570*/  IABS R26, R33 ;  /* 0x00000021001a7213 */ /* 0x000fe20000000000 */
[----:B------:R-:W-:Y:S01]  /*1580*/  @!P6 IMAD.IADD R20, R20, 0x1, -R0 ;  /* 0x000000011414e824 */ /* 0x000fe200078e0a00 */
[C---:B------:R-:W-:Y:S01]  /*1590*/  ISETP.GT.U32.AND P6, PT, R0.reuse, R23, PT ;  /* 0x000000170000720c */ /* 0x040fe20003fc4070 */
[----:B------:R-:W-:Y:S02]  /*15a0*/  IMAD.MOV R22, RZ, RZ, -R22 ;  /* 0x000000ffff167224 */ /* 0x000fe400078e0a16 */
[----:B------:R-:W-:Y:S02]  /*15b0*/  @!P3 IMAD.MOV R18, RZ, RZ, -R18 ;  /* 0x000000ffff12b224 */ /* 0x000fe400078e0a12 */
[----:B------:R-:W-:Y:S02]  /*15c0*/  IMAD R22, R0, R22, R25 ;  /* 0x0000001600167224 */ /* 0x000fe400078e0219 */
[--C-:B------:R-:W-:Y:S01]  /*15d0*/  @!P4 IMAD.IADD R17, R17, 0x1, -R0.reuse ;  /* 0x000000011111c824 */ /* 0x100fe200078e0a00 */
[----:B------:R-:W-:Y:S01]  /*15e0*/  ISETP.GE.AND P4, PT, R24, RZ, PT ;  /* 0x000000ff1800720c */ /* 0x000fe20003f86270 */
[----:B------:R-:W-:Y:S01]  /*15f0*/  @!P0 IMAD.IADD R19, R19, 0x1, -R0 ;  /* 0x0000000113138824 */ /* 0x000fe200078e0a00 */
[----:B------:R-:W-:Y:S01]  /*1600*/  ISETP.GT.U32.AND P0, PT, R0, R22, PT ;  /* 0x000000160000720c */ /* 0x000fe20003f04070 */
[----:B------:R-:W-:-:S04]  /*1610*/  IMAD.HI.U32 R24, R6, R29, RZ ;  /* 0x0000001d06187227 */ /* 0x000fc800078e00ff */
[----:B------:R-:W-:Y:S02]  /*1620*/  IMAD.MOV R24, RZ, RZ, -R24 ;  /* 0x000000ffff187224 */ /* 0x000fe400078e0a18 */
[----:B------:R-:W-:Y:S02]  /*1630*/  @!P6 IMAD.IADD R23, R23, 0x1, -R0 ;  /* 0x000000011717e824 */ /* 0x000fe400078e0a00 */
[----:B------:R-:W-:Y:S01]  /*1640*/  @!P2 IMAD.MOV R17, RZ, RZ, -R17 ;  /* 0x000000ffff11a224 */ /* 0x000fe200078e0a11 */
[C---:B------:R-:W-:Y:S01]  /*1650*/  ISETP.GT.U32.AND P2, PT, R0.reuse, R21, PT ;  /* 0x000000150000720c */ /* 0x040fe20003f44070 */
[C---:B------:R-:W-:Y:S01]  /*1660*/  IMAD R24, R0.reuse, R24, R29 ;  /* 0x0000001800187224 */ /* 0x040fe200078e021d */
[----:B------:R-:W-:Y:S01]  /*1670*/  ISETP.GT.U32.AND P6, PT, R0, R23, PT ;  /* 0x000000170000720c */ /* 0x000fe20003fc4070 */
[----:B------:R-:W-:-:S04]  /*1680*/  IMAD.HI.U32 R25, R6, R27, RZ ;  /* 0x0000001b06197227 */ /* 0x000fc800078e00ff */
[----:B------:R-:W-:Y:S01]  /*1690*/  @!P1 IMAD.MOV R19, RZ, RZ, -R19 ;  /* 0x000000ffff139224 */ /* 0x000fe200078e0a13 */
[----:B------:R-:W-:Y:S01]  /*16a0*/  ISETP.GT.U32.AND P1, PT, R0, R24, PT ;  /* 0x000000180000720c */ /* 0x000fe20003f24070 */
[--C-:B------:R-:W-:Y:S01]  /*16b0*/  @!P0 IMAD.IADD R22, R22, 0x1, -R0.reuse ;  /* 0x0000000116168824 */ /* 0x100fe200078e0a00 */
[----:B------:R-:W-:Y:S01]  /*16c0*/  ISETP.GE.AND P0, PT, R30, RZ, PT ;  /* 0x000000ff1e00720c */ /* 0x000fe20003f06270 */
[----:B------:R-:W-:Y:S01]  /*16d0*/  IMAD.MOV R25, RZ, RZ, -R25 ;  /* 0x000000ffff197224 */ /* 0x000fe200078e0a19 */
[----:B------:R-:W-:Y:S01]  /*16e0*/  LOP3.LUT R30, R4, 0x54, RZ, 0xfc, !PT ;  /* 0x00000054041e7812 */ /* 0x000fe200078efcff */
[--C-:B------:R-:W-:Y:S01]  /*16f0*/  @!P2 IMAD.IADD R21, R21, 0x1, -R0.reuse ;  /* 0x000000011515a824 */ /* 0x100fe200078e0a00 */
[C---:B------:R-:W-:Y:S01]  /*1700*/  ISETP.GT.U32.AND P3, PT, R0.reuse, R22, PT ;  /* 0x000000160000720c */ /* 0x040fe20003f64070 */
[----:B------:R-:W-:Y:S01]  /*1710*/  IMAD R25, R0, R25, R27 ;  /* 0x0000001900197224 */ /* 0x000fe200078e021b */
[----:B------:R-:W-:Y:S01]  /*1720*/  ISETP.GE.AND P2, PT, R28, RZ, PT ;  /* 0x000000ff1c00720c */ /* 0x000fe20003f46270 */
[----:B------:R-:W-:Y:S01]  /*1730*/  @!P6 IMAD.IADD R23, R23, 0x1, -R0 ;  /* 0x000000011717e824 */ /* 0x000fe200078e0a00 */
[----:B------:R-:W-:Y:S01]  /*1740*/  LOP3.LUT R28, R4, 0x4c, RZ, 0xfc, !PT ;  /* 0x0000004c041c7812 */ /* 0x000fe200078efcff */
[----:B------:R-:W-:Y:S01]  /*1750*/  IMAD.MOV.U32 R29, RZ, RZ, R26 ;  /* 0x000000ffff1d7224 */ /* 0x000fe200078e001a */
[----:B------:R-:W-:Y:S01]  /*1760*/  ISETP.GT.U32.AND P6, PT, R0, R25, PT ;  /* 0x000000190000720c */ /* 0x000fe20003fc4070 */
[----:B------:R-:W-:Y:S01]  /*1770*/  @!P1 IMAD.IADD R24, R24, 0x1, -R0 ;  /* 0x0000000118189824 */ /* 0x000fe200078e0a00 */
[----:B------:R-:W-:Y:S01]  /*1780*/  IABS R27, R28 ;  /* 0x0000001c001b7213 */ /* 0x000fe20000000000 */
[----:B------:R-:W-:Y:S01]  /*1790*/  @!P4 IMAD.MOV R20, RZ, RZ, -R20 ;  /* 0x000000ffff14c224 */ /* 0x000fe200078e0a14 */
[----:B------:R-:W-:Y:S01]  /*17a0*/  ISETP.GE.AND P4, PT, R31, RZ, PT ;  /* 0x000000ff1f00720c */ /* 0x000fe20003f86270 */
[----:B------:R-:W-:Y:S01]  /*17b0*/  IMAD.HI.U32 R26, R6, R29, RZ ;  /* 0x0000001d061a7227 */ /* 0x000fe200078e00ff */
[----:B------:R-:W-:-:S03]  /*17c0*/  ISETP.GT.U32.AND P1, PT, R0, R24, PT ;  /* 0x000000180000720c */ /* 0x000fc60003f24070 */
[----:B------:R-:W-:Y:S01]  /*17d0*/  @!P3 IMAD.IADD R22, R22, 0x1, -R0 ;  /* 0x000000011616b824 */ /* 0x000fe200078e0a00 */
[----:B------:R-:W-:Y:S01]  /*17e0*/  ISETP.GE.AND P3, PT, R33, RZ, PT ;  /* 0x000000ff2100720c */ /* 0x000fe20003f66270 */
[----:B------:R-:W-:Y:S01]  /*17f0*/  @!P5 IMAD.MOV R21, RZ, RZ, -R21 ;  /* 0x000000ffff15d224 */ /* 0x000fe200078e0a15 */
[----:B------:R-:W-:Y:S01]  /*1800*/  ISETP.GE.AND P5, PT, R32, RZ, PT ;  /* 0x000000ff2000720c */ /* 0x000fe20003fa6270 */
[----:B------:R-:W-:Y:S01]  /*1810*/  @!P2 IMAD.MOV R22, RZ, RZ, -R22 ;  /* 0x000000ffff16a224 */ /* 0x000fe200078e0a16 */
[----:B------:R-:W-:Y:S01]  /*1820*/  ISETP.GE.AND P2, PT, R28, RZ, PT ;  /* 0x000000ff1c00720c */ /* 0x000fe20003f46270 */
[----:B------:R-:W-:Y:S01]  /*1830*/  @!P6 IMAD.IADD R25, R25, 0x1, -R0 ;  /* 0x000000011919e824 */ /* 0x000fe200078e0a00 */
[----:B------:R-:W-:Y:S01]  /*1840*/  LOP3.LUT R28, R4, 0x50, RZ, 0xfc, !PT ;  /* 0x00000050041c7812 */ /* 0x000fe200078efcff */
[----:B------:R-:W-:Y:S01]  /*1850*/  IMAD.MOV R26, RZ, RZ, -R26 ;  /* 0x000000ffff1a7224 */ /* 0x000fe200078e0a1a */
[----:B------:R-:W-:Y:S01]  /*1860*/  IABS R33, R30 ;  /* 0x0000001e00217213 */ /* 0x000fe20000000000 */
[----:B------:R-:W-:Y:S01]  /*1870*/  @!P1 IMAD.IADD R24, R24, 0x1, -R0 ;  /* 0x0000000118189824 */ /* 0x000fe200078e0a00 */
[----:B------:R-:W-:Y:S01]  /*1880*/  IABS R31, R28 ;  /* 0x0000001c001f7213 */ /* 0x000fe20000000000 */
[C---:B------:R-:W-:Y:S01]  /*1890*/  IMAD R26, R0.reuse, R26, R29 ;  /* 0x0000001a001a7224 */ /* 0x040fe200078e021d */
[----:B------:R-:W-:Y:S01]  /*18a0*/  ISETP.GT.U32.AND P6, PT, R0, R25, PT ;  /* 0x000000190000720c */ /* 0x000fe20003fc4070 */
[----:B------:R-:W-:Y:S01]  /*18b0*/  IMAD.MOV.U32 R29, RZ, RZ, R27 ;  /* 0x000000ffff1d7224 */ /* 0x000fe200078e001b */
[----:B------:R-:W-:Y:S01]  /*18c0*/  ISETP.GE.AND P1, PT, R28, RZ, PT ;  /* 0x000000ff1c00720c */ /* 0x000fe20003f26270 */
[----:B------:R-:W-:Y:S01]  /*18d0*/  IMAD.HI.U32 R28, R6, R31, RZ ;  /* 0x0000001f061c7227 */ /* 0x000fe200078e00ff */
[----:B------:R-:W-:-:S03]  /*18e0*/  LOP3.LUT R32, R4, 0x58, RZ, 0xfc, !PT ;  /* 0x0000005804207812 */ /* 0x000fc600078efcff */
[----:B------:R-:W-:Y:S01]  /*18f0*/  IMAD.MOV R28, RZ, RZ, -R28 ;  /* 0x000000ffff1c7224 */ /* 0x000fe200078e0a1c */
[----:B------:R-:W-:Y:S01]  /*1900*/  IABS R35, R32 ;  /* 0x0000002000237213 */ /* 0x000fe20000000000 */
[----:B------:R-:W-:-:S04]  /*1910*/  IMAD.HI.U32 R27, R6, R29, RZ ;  /* 0x0000001d061b7227 */ /* 0x000fc800078e00ff */
[----:B------:R-:W-:Y:S01]  /*1920*/  @!P6 IMAD.IADD R25, R25, 0x1, -R0 ;  /* 0x000000011919e824 */ /* 0x000fe200078e0a00 */
[----:B------:R-:W-:Y:S01]  /*1930*/  ISETP.GE.AND P6, PT, R30, RZ, PT ;  /* 0x000000ff1e00720c */ /* 0x000fe20003fc6270 */
[C---:B------:R-:W-:Y:S02]  /*1940*/  IMAD R28, R0.reuse, R28, R31 ;  /* 0x0000001c001c7224 */ /* 0x040fe400078e021f */
[----:B------:R-:W-:Y:S01]  /*1950*/  @!P0 IMAD.MOV R23, RZ, RZ, -R23 ;  /* 0x000000ffff178224 */ /* 0x000fe200078e0a17 */
[C---:B------:R-:W-:Y:S01]  /*1960*/  ISETP.GT.U32.AND P0, PT, R0.reuse, R26, PT ;  /* 0x0000001a0000720c */ /* 0x040fe20003f04070 */
[----:B------:R-:W-:Y:S01]  /*1970*/  @!P5 IMAD.MOV R25, RZ, RZ, -R25 ;  /* 0x000000ffff19d224 */ /* 0x000fe200078e0a19 */
[----:B------:R-:W-:Y:S01]  /*1980*/  ISETP.GT.U32.AND P5, PT, R0, R28, PT ;  /* 0x0000001c0000720c */ /* 0x000fe20003fa4070 */
[----:B------:R-:W-:Y:S02]  /*1990*/  IMAD.MOV R27, RZ, RZ, -R27 ;  /* 0x000000ffff1b7224 */ /* 0x000fe400078e0a1b */
[----:B------:R-:W-:-:S02]  /*19a0*/  @!P4 IMAD.MOV R24, RZ, RZ, -R24 ;  /* 0x000000ffff18c224 */ /* 0x000fc400078e0a18 */
[----:B------:R-:W-:Y:S02]  /*19b0*/  IMAD R27, R0, R27, R29 ;  /* 0x0000001b001b7224 */ /* 0x000fe400078e021d */
[----:B------:R-:W-:-:S03]  /*19c0*/  IMAD.HI.U32 R29, R6, R33, RZ ;  /* 0x00000021061d7227 */ /* 0x000fc600078e00ff */
[----:B------:R-:W-:Y:S01]  /*19d0*/  ISETP.GT.U32.AND P4, PT, R0, R27, PT ;  /* 0x0000001b0000720c */ /* 0x000fe20003f84070 */
[----:B------:R-:W-:Y:S02]  /*19e0*/  IMAD.MOV R29, RZ, RZ, -R29 ;  /* 0x000000ffff1d7224 */ /* 0x000fe400078e0a1d */
[--C-:B------:R-:W-:Y:S02]  /*19f0*/  @!P0 IMAD.IADD R26, R26, 0x1, -R0.reuse ;  /* 0x000000011a1a8824 */ /* 0x100fe400078e0a00 */
[----:B------:R-:W-:Y:S01]  /*1a00*/  IMAD R29, R0, R29, R33 ;  /* 0x0000001d001d7224 */ /* 0x000fe200078e0221 */
[----:B------:R-:W-:Y:S01]  /*1a10*/  IABS R33, R34 ;  /* 0x0000002200217213 */ /* 0x000fe20000000000 */
[----:B------:R-:W-:Y:S01]  /*1a20*/  @!P5 IMAD.IADD R28, R28, 0x1, -R0 ;  /* 0x000000011c1cd824 */ /* 0x000fe200078e0a00 */
[----:B------:R-:W-:Y:S01]  /*1a30*/  ISETP.GT.U32.AND P0, PT, R0, R26, PT ;  /* 0x0000001a0000720c */ /* 0x000fe20003f04070 */
[----:B------:R-:W-:-:S03]  /*1a40*/  IMAD.HI.U32 R30, R6, R35, RZ ;  /* 0x00000023061e7227 */ /* 0x000fc600078e00ff */
[----:B------:R-:W-:Y:S01]  /*1a50*/  ISETP.GT.U32.AND P5, PT, R0, R28, PT ;  /* 0x0000001c0000720c */ /* 0x000fe20003fa4070 */
[----:B------:R-:W-:-:S04]  /*1a60*/  IMAD.HI.U32 R31, R6, R33, RZ ;  /* 0x00000021061f7227 */ /* 0x000fc800078e00ff */
[----:B------:R-:W-:Y:S02]  /*1a70*/  IMAD.MOV R31, RZ, RZ, -R31 ;  /* 0x000000ffff1f7224 */ /* 0x000fe400078e0a1f */
[--C-:B------:R-:W-:Y:S02]  /*1a80*/  @!P4 IMAD.IADD R27, R27, 0x1, -R0.reuse ;  /* 0x000000011b1bc824 */ /* 0x100fe400078e0a00 */
[----:B------:R-:W-:Y:S01]  /*1a90*/  IMAD R31, R0, R31, R33 ;  /* 0x0000001f001f7224 */ /* 0x000fe200078e0221 */
[----:B------:R-:W-:Y:S01]  /*1aa0*/  IABS R33, R40 ;  /* 0x0000002800217213 */ /* 0x000fe20000000000 */
[----:B------:R-:W-:Y:S01]  /*1ab0*/  @!P0 IMAD.IADD R26, R26, 0x1, -R0 ;  /* 0x000000011a1a8824 */ /* 0x000fe200078e0a00 */
[----:B------:R-:W-:Y:S01]  /*1ac0*/  ISETP.GT.U32.AND P4, PT, R0, R27, PT ;  /* 0x0000001b0000720c */ /* 0x000fe20003f84070 */
[----:B------:R-:W-:Y:S01]  /*1ad0*/  IMAD.MOV R30, RZ, RZ, -R30 ;  /* 0x000000ffff1e7224 */ /* 0x000fe200078e0a1e */
[----:B------:R-:W-:Y:S01]  /*1ae0*/  ISETP.GE.AND P0, PT, R32, RZ, PT ;  /* 0x000000ff2000720c */ /* 0x000fe20003f06270 */
[----:B------:R-:W-:Y:S01]  /*1af0*/  @!P5 IMAD.IADD R28, R28, 0x1, -R0 ;  /* 0x000000011c1cd824 */ /* 0x000fe200078e0a00 */
[C---:B------:R-:W-:Y:S01]  /*1b00*/  ISETP.GT.U32.AND P5, PT, R0.reuse, R31, PT ;  /* 0x0000001f0000720c */ /* 0x040fe20003fa4070 */
[----:B------:R-:W-:Y:S01]  /*1b10*/  @!P3 IMAD.MOV R26, RZ, RZ, -R26 ;  /* 0x000000ffff1ab224 */ /* 0x000fe200078e0a1a */
[C---:B------:R-:W-:Y:S01]  /*1b20*/  ISETP.GT.U32.AND P3, PT, R0.reuse, R29, PT ;  /* 0x0000001d0000720c */ /* 0x040fe20003f64070 */
[----:B------:R-:W-:Y:S01]  /*1b30*/  IMAD R30, R0, R30, R35 ;  /* 0x0000001e001e7224 */ /* 0x000fe200078e0223 */
[----:B------:R-:W-:Y:S01]  /*1b40*/  IABS R35, R36 ;  /* 0x0000002400237213 */ /* 0x000fe20000000000 */
[----:B------:R-:W-:Y:S01]  /*1b50*/  @!P1 IMAD.MOV R28, RZ, RZ, -R28 ;  /* 0x000000ffff1c9224 */ /* 0x000fe200078e0a1c */
[----:B------:R-:W-:-:S02]  /*1b60*/  ISETP.GE.AND P1, PT, R36, RZ, PT ;  /* 0x000000ff2400720c */ /* 0x000fc40003f26270 */
[----:B------:R-:W-:Y:S01]  /*1b70*/  LOP3.LUT R36, R4, 0x6c, RZ, 0xfc, !PT ;  /* 0x0000006c04247812 */ /* 0x000fe200078efcff */
[----:B------:R-:W-:-:S04]  /*1b80*/  IMAD.HI.U32 R32, R6, R35, RZ ;  /* 0x0000002306207227 */ /* 0x000fc800078e00ff */
[----:B------:R-:W-:Y:S02]  /*1b90*/  IMAD.MOV R32, RZ, RZ, -R32 ;  /* 0x000000ffff207224 */ /* 0x000fe400078e0a20 */
[--C-:B------:R-:W-:Y:S02]  /*1ba0*/  @!P5 IMAD.IADD R31, R31, 0x1, -R0.reuse ;  /* 0x000000011f1fd824 */ /* 0x100fe400078e0a00 */
[--C-:B------:R-:W-:Y:S01]  /*1bb0*/  @!P4 IMAD.IADD R27, R27, 0x1, -R0.reuse ;  /* 0x000000011b1bc824 */ /* 0x100fe200078e0a00 */
[C---:B------:R-:W-:Y:S01]  /*1bc0*/  ISETP.GT.U32.AND P4, PT, R0.reuse, R30, PT ;  /* 0x0000001e0000720c */ /* 0x040fe20003f84070 */
[----:B------:R-:W-:Y:S01]  /*1bd0*/  @!P3 IMAD.IADD R29, R29, 0x1, -R0 ;  /* 0x000000011d1db824 */ /* 0x000fe200078e0a00 */
[C---:B------:R-:W-:Y:S01]  /*1be0*/  ISETP.GT.U32.AND P5, PT, R0.reuse, R31, PT ;  /* 0x0000001f0000720c */ /* 0x040fe20003fa4070 */
[C---:B------:R-:W-:Y:S02]  /*1bf0*/  IMAD R32, R0.reuse, R32, R35 ;  /* 0x0000002000207224 */ /* 0x040fe400078e0223 */
[----:B------:R-:W-:Y:S01]  /*1c00*/  IMAD.MOV.U32 R35, RZ, RZ, R33 ;  /* 0x000000ffff237224 */ /* 0x000fe200078e0021 */
[----:B------:R-:W-:Y:S01]  /*1c10*/  ISETP.GT.U32.AND P3, PT, R0, R29, PT ;  /* 0x0000001d0000720c */ /* 0x000fe20003f64070 */
[----:B------:R-:W-:-:S04]  /*1c20*/  IMAD.HI.U32 R33, R6, R37, RZ ;  /* 0x0000002506217227 */ /* 0x000fc800078e00ff */
[----:B------:R-:W-:Y:S01]  /*1c30*/  @!P2 IMAD.MOV R27, RZ, RZ, -R27 ;  /* 0x000000ffff1ba224 */ /* 0x000fe200078e0a1b */
[----:B------:R-:W-:Y:S01]  /*1c40*/  ISETP.GE.AND P2, PT, R34, RZ, PT ;  /* 0x000000ff2200720c */ /* 0x000fe20003f46270 */
[----:B------:R-:W-:Y:S02]  /*1c50*/  IMAD.MOV R33, RZ, RZ, -R33 ;  /* 0x000000ffff217224 */ /* 0x000fe400078e0a21 */
[----:B------:R-:W-:-:S04]  /*1c60*/  IMAD.HI.U32 R34, R6, R35, RZ ;  /* 0x0000002306227227 */ /* 0x000fc800078e00ff */
[----:B------:R-:W-:Y:S01]  /*1c70*/  IMAD R33, R0, R33, R37 ;  /* 0x0000002100217224 */ /* 0x000fe200078e0225 */
[----:B------:R-:W-:Y:S01]  /*1c80*/  IABS R37, R36 ;  /* 0x0000002400257213 */ /* 0x000fe20000000000 */
[----:B------:R-:W-:Y:S02]  /*1c90*/  @!P4 IMAD.IADD R30, R30, 0x1, -R0 ;  /* 0x000000011e1ec824 */ /* 0x000fe400078e0a00 */
[----:B------:R-:W-:Y:S02]  /*1ca0*/  IMAD.MOV R34, RZ, RZ, -R34 ;  /* 0x000000ffff227224 */ /* 0x000fe400078e0a22 */
[--C-:B------:R-:W-:Y:S01]  /*1cb0*/  @!P5 IMAD.IADD R31, R31, 0x1, -R0.reuse ;  /* 0x000000011f1fd824 */ /* 0x100fe200078e0a00 */
[C---:B------:R-:W-:Y:S01]  /*1cc0*/  ISETP.GT.U32.AND P5, PT, R0.reuse, R33, PT ;  /* 0x000000210000720c */ /* 0x040fe20003fa4070 */
[----:B------:R-:W-:Y:S01]  /*1cd0*/  @!P3 IMAD.IADD R29, R29, 0x1, -R0 ;  /* 0x000000011d1db824 */ /* 0x000fe200078e0a00 */
[C---:B------:R-:W-:Y:S01]  /*1ce0*/  ISETP.GT.U32.AND P4, PT, R0.reuse, R30, PT ;  /* 0x0000001e0000720c */ /* 0x040fe20003f84070 */
[C---:B------:R-:W-:Y:S01]  /*1cf0*/  IMAD R34, R0.reuse, R34, R35 ;  /* 0x0000002200227224 */ /* 0x040fe200078e0223 */
[----:B------:R-:W-:Y:S01]  /*1d00*/  ISETP.GT.U32.AND P3, PT, R0, R32, PT ;  /* 0x000000200000720c */ /* 0x000fe20003f64070 */
[----:B------:R-:W-:-:S02]  /*1d10*/  @!P6 IMAD.MOV R29, RZ, RZ, -R29 ;  /* 0x000000ffff1de224 */ /* 0x000fc400078e0a1d */
[----:B------:R-:W-:Y:S01]  /*1d20*/  IMAD.HI.U32 R35, R6, R37, RZ ;  /* 0x0000002506237227 */ /* 0x000fe200078e00ff */
[----:B------:R-:W-:-:S03]  /*1d30*/  ISETP.GT.U32.AND P6, PT, R0, R34, PT ;  /* 0x000000220000720c */ /* 0x000fc60003fc4070 */
[----:B------:R-:W-:Y:S01]  /*1d40*/  @!P2 IMAD.MOV R31, RZ, RZ, -R31 ;  /* 0x000000ffff1fa224 */ /* 0x000fe200078e0a1f */
[----:B------:R-:W-:Y:S01]  /*1d50*/  ISETP.GE.AND P2, PT, R36, RZ, PT ;  /* 0x000000ff2400720c */ /* 0x000fe20003f46270 */
[--C-:B------:R-:W-:Y:S02]  /*1d60*/  @!P5 IMAD.IADD R33, R33, 0x1, -R0.reuse ;  /* 0x000000012121d824 */ /* 0x100fe400078e0a00 */
[----:B------:R-:W-:Y:S01]  /*1d70*/  @!P4 IMAD.IADD R30, R30, 0x1, -R0 ;  /* 0x000000011e1ec824 */ /* 0x000fe200078e0a00 */
[----:B------:R-:W-:Y:S01]  /*1d80*/  ISETP.GE.AND P4, PT, R38, RZ, PT ;  /* 0x000000ff2600720c */ /* 0x000fe20003f86270 */
[----:B------:R-:W-:Y:S01]  /*1d90*/  IMAD.MOV R35, RZ, RZ, -R35 ;  /* 0x000000ffff237224 */ /* 0x000fe200078e0a23 */
[----:B------:R-:W-:Y:S01]  /*1da0*/  LOP3.LUT R38, R4, 0x70, RZ, 0xfc, !PT ;  /* 0x0000007004267812 */ /* 0x000fe200078efcff */
[----:B------:R-:W-:Y:S01]  /*1db0*/  @!P0 IMAD.MOV R30, RZ, RZ, -R30 ;  /* 0x000000ffff1e8224 */ /* 0x000fe200078e0a1e */
[----:B------:R-:W-:Y:S01]  /*1dc0*/  ISETP.GT.U32.AND P5, PT, R0, R33, PT ;  /* 0x000000210000720c */ /* 0x000fe20003fa4070 */
[--C-:B------:R-:W-:Y:S01]  /*1dd0*/  @!P6 IMAD.IADD R34, R34, 0x1, -R0.reuse ;  /* 0x000000012222e824 */ /* 0x100fe200078e0a00 */
[----:B------:R-:W-:Y:S01]  /*1de0*/  IABS R39, R38 ;  /* 0x0000002600277213 */ /* 0x000fe20000000000 */
[----:B------:R-:W-:Y:S01]  /*1df0*/  @!P3 IMAD.IADD R32, R32, 0x1, -R0 ;  /* 0x000000012020b824 */ /* 0x000fe200078e0a00 */
[----:B------:R-:W-:Y:S01]  /*1e00*/  ISETP.GE.AND P0, PT, R40, RZ, PT ;  /* 0x000000ff2800720c */ /* 0x000fe20003f06270 */
[C---:B------:R-:W-:Y:S01]  /*1e10*/  IMAD R35, R0.reuse, R35, R37 ;  /* 0x0000002300237224 */ /* 0x040fe200078e0225 */
[----:B------:R-:W-:Y:S01]  /*1e20*/  ISETP.GT.U32.AND P6, PT, R0, R34, PT ;  /* 0x000000220000720c */ /* 0x000fe20003fc4070 */
[----:B------:R-:W-:Y:S01]  /*1e30*/  IMAD.HI.U32 R36, R6, R39, RZ ;  /* 0x0000002706247227 */ /* 0x000fe200078e00ff */
[----:B------:R-:W-:-:S02]  /*1e40*/  LOP3.LUT R40, R4, 0x74, RZ, 0xfc, !PT ;  /* 0x0000007404287812 */ /* 0x000fc400078efcff */
[C---:B------:R-:W-:Y:S01]  /*1e50*/  ISETP.GT.U32.AND P3, PT, R0.reuse, R32, PT ;  /* 0x000000200000720c */ /* 0x040fe20003f64070 */
[----:B------:R-:W-:Y:S01]  /*1e60*/  IMAD.MOV R36, RZ, RZ, -R36 ;  /* 0x000000ffff247224 */ /* 0x000fe200078e0a24 */
[----:B------:R-:W-:Y:S01]  /*1e70*/  IABS R41, R40 ;  /* 0x0000002800297213 */ /* 0x000fe20000000000 */
[----:B------:R-:W-:Y:S01]  /*1e80*/  @!P5 IMAD.IADD R33, R33, 0x1, -R0 ;  /* 0x000000012121d824 */ /* 0x000fe200078e0a00 */
[C---:B------:R-:W-:Y:S01]  /*1e90*/  ISETP.GT.U32.AND P5, PT, R0.reuse, R35, PT ;  /* 0x000000230000720c */ /* 0x040fe20003fa4070 */
[----:B------:R-:W-:Y:S02]  /*1ea0*/  IMAD R36, R0, R36, R39 ;  /* 0x0000002400247224 */ /* 0x000fe400078e0227 */
[----:B------:R-:W-:-:S04]  /*1eb0*/  IMAD.HI.U32 R37, R6, R41, RZ ;  /* 0x0000002906257227 */ /* 0x000fc800078e00ff */
[--C-:B------:R-:W-:Y:S01]  /*1ec0*/  @!P6 IMAD.IADD R34, R34, 0x1, -R0.reuse ;  /* 0x000000012222e824 */ /* 0x100fe200078e0a00 */
[----:B------:R-:W-:Y:S01]  /*1ed0*/  ISETP.GT.U32.AND P6, PT, R0, R36, PT ;  /* 0x000000240000720c */ /* 0x000fe20003fc4070 */
[----:B------:R-:W-:Y:S02]  /*1ee0*/  IMAD.MOV R37, RZ, RZ, -R37 ;  /* 0x000000ffff257224 */ /* 0x000fe400078e0a25 */
[--C-:B------:R-:W-:Y:S01]  /*1ef0*/  @!P3 IMAD.IADD R32, R32, 0x1, -R0.reuse ;  /* 0x000000012020b824 */ /* 0x100fe200078e0a00 */
[----:B------:R-:W-:Y:S01]  /*1f00*/  ISETP.GE.AND P3, PT, R38, RZ, PT ;  /* 0x000000ff2600720c */ /* 0x000fe20003f66270 */
[C---:B------:R-:W-:Y:S01]  /*1f10*/  IMAD R37, R0.reuse, R37, R41 ;  /* 0x0000002500257224 */ /* 0x040fe200078e0229 */
[----:B------:R-:W-:Y:S01]  /*1f20*/  IABS R38, R46 ;  /* 0x0000002e00267213 */ /* 0x000fe20000000000 */
[----:B------:R-:W-:Y:S02]  /*1f30*/  @!P5 IMAD.IADD R35, R35, 0x1, -R0 ;  /* 0x000000012323d824 */ /* 0x000fe400078e0a00 */
[----:B------:R-:W-:Y:S01]  /*1f40*/  @!P1 IMAD.MOV R32, RZ, RZ, -R32 ;  /* 0x000000ffff209224 */ /* 0x000fe200078e0a20 */
[C---:B------:R-:W-:Y:S01]  /*1f50*/  ISETP.GT.U32.AND P5, PT, R0.reuse, R37, PT ;  /* 0x000000250000720c */ /* 0x040fe20003fa4070 */
[----:B------:R-:W-:Y:S01]  /*1f60*/  IMAD.MOV.U32 R41, RZ, RZ, R38 ;  /* 0x000000ffff297224 */ /* 0x000fe200078e0026 */
[----:B------:R-:W-:Y:S01]  /*1f70*/  ISETP.GT.U32.AND P1, PT, R0, R35, PT ;  /* 0x000000230000720c */ /* 0x000fe20003f24070 */
[----:B------:R-:W-:-:S04]  /*1f80*/  IMAD.HI.U32 R38, R6, R43, RZ ;  /* 0x0000002b06267227 */ /* 0x000fc800078e00ff */
[----:B------:R-:W-:Y:S01]  /*1f90*/  @!P6 IMAD.IADD R36, R36, 0x1, -R0 ;  /* 0x000000012424e824 */ /* 0x000fe200078e0a00 */
[----:B------:R-:W-:Y:S01]  /*1fa0*/  ISETP.GE.AND P6, PT, R40, RZ, PT ;  /* 0x000000ff2800720c */ /* 0x000fe20003fc6270 */
[----:B------:R-:W-:-:S04]  /*1fb0*/  IMAD.HI.U32 R39, R6, R45, RZ ;  /* 0x0000002d06277227 */ /* 0x000fc800078e00ff */
[----:B------:R-:W-:Y:S02]  /*1fc0*/  IMAD.MOV R38, RZ, RZ, -R38 ;  /* 0x000000ffff267224 */ /* 0x000fe400078e0a26 */
[----:B------:R-:W-:Y:S01]  /*1fd0*/  @!P4 IMAD.MOV R33, RZ, RZ, -R33 ;  /* 0x000000ffff21c224 */ /* 0x000fe200078e0a21 */
[----:B------:R-:W-:Y:S01]  /*1fe0*/  ISETP.GT.U32.AND P4, PT, R0, R36, PT ;  /* 0x000000240000720c */ /* 0x000fe20003f84070 */
[----:B------:R-:W-:Y:S02]  /*1ff0*/  IMAD.MOV R39, RZ, RZ, -R39 ;  /* 0x000000ffff277224 */ /* 0x000fe400078e0a27 */
[----:B------:R-:W-:-:S04]  /*2000*/  IMAD.HI.U32 R40, R6, R41, RZ ;  /* 0x0000002906287227 */ /* 0x000fc800078e00ff */
[C---:B------:R-:W-:Y:S01]  /*2010*/  IMAD R38, R0.reuse, R38, R43 ;  /* 0x0000002600267224 */ /* 0x040fe200078e022b */
[----:B------:R-:W-:Y:S01]  /*2020*/  IABS R43, R47 ;  /* 0x0000002f002b7213 */ /* 0x000fe20000000000 */
[C---:B------:R-:W-:Y:S02]  /*2030*/  IMAD R39, R0.reuse, R39, R45 ;  /* 0x0000002700277224 */ /* 0x040fe400078e022d */
[----:B------:R-:W-:Y:S02]  /*2040*/  @!P5 IMAD.IADD R37, R37, 0x1, -R0 ;  /* 0x000000012525d824 */ /* 0x000fe400078e0a00 */
[----:B------:R-:W-:Y:S02]  /*2050*/  IMAD.MOV R40, RZ, RZ, -R40 ;  /* 0x000000ffff287224 */ /* 0x000fe400078e0a28 */
[----:B------:R-:W-:Y:S01]  /*2060*/  @!P1 IMAD.IADD R35, R35, 0x1, -R0 ;  /* 0x0000000123239824 */ /* 0x000fe200078e0a00 */
[C---:B------:R-:W-:Y:S01]  /*2070*/  ISETP.GT.U32.AND P1, PT, R0.reuse, R38, PT ;  /* 0x000000260000720c */ /* 0x040fe20003f24070 */
[----:B------:R-:W-:Y:S01]  /*2080*/  @!P0 IMAD.MOV R34, RZ, RZ, -R34 ;  /* 0x000000ffff228224 */ /* 0x000fe200078e0a22 */
[C---:B------:R-:W-:Y:S01]  /*2090*/  ISETP.GT.U32.AND P5, PT, R0.reuse, R37, PT ;  /* 0x000000250000720c */ /* 0x040fe20003fa4070 */
[C---:B------:R-:W-:Y:S01]  /*20a0*/  IMAD R40, R0.reuse, R40, R41 ;  /* 0x0000002800287224 */ /* 0x040fe200078e0229 */
[----:B------:R-:W-:Y:S01]  /*20b0*/  ISETP.GT.U32.AND P0, PT, R0, R39, PT ;  /* 0x000000270000720c */ /* 0x000fe20003f04070 */
[----:B------:R-:W-:-:S04]  /*20c0*/  IMAD.HI.U32 R41, R6, R43, RZ ;  /* 0x0000002b06297227 */ /* 0x000fc800078e00ff */
[--C-:B------:R-:W-:Y:S01]  /*20d0*/  @!P4 IMAD.IADD R36, R36, 0x1, -R0.reuse ;  /* 0x000000012424c824 */ /* 0x100fe200078e0a00 */
[----:B------:R-:W-:Y:S01]  /*20e0*/  ISETP.GT.U32.AND P4, PT, R0, R40, PT ;  /* 0x000000280000720c */ /* 0x000fe20003f84070 */
[----:B------:R-:W-:Y:S02]  /*20f0*/  IMAD.MOV R41, RZ, RZ, -R41 ;  /* 0x000000ffff297224 */ /* 0x000fe400078e0a29 */
[--C-:B------:R-:W-:Y:S01]  /*2100*/  @!P1 IMAD.IADD R38, R38, 0x1, -R0.reuse ;  /* 0x0000000126269824 */ /* 0x100fe200078e0a00 */
[----:B------:R-:W-:Y:S01]  /*2110*/  ISETP.GE.AND P1, PT, R46, RZ, PT ;  /* 0x000000ff2e00720c */ /* 0x000fe20003f26270 */
[----:B------:R-:W-:Y:S01]  /*2120*/  IMAD R41, R0, R41, R43 ;  /* 0x0000002900297224 */ /* 0x000fe200078e022b */
[----:B------:R-:W-:Y:S01]  /*2130*/  IABS R43, R48 ;  /* 0x00000030002b7213 */ /* 0x000fe20000000000 */
[--C-:B------:R-:W-:Y:S01]  /*2140*/  @!P5 IMAD.IADD R37, R37, 0x1, -R0.reuse ;  /* 0x000000012525d824 */ /* 0x100fe200078e0a00 */
[----:B------:R-:W-:Y:S01]  /*2150*/  LOP3.LUT R46, R4, 0x8c, RZ, 0xfc, !PT ;  /* 0x0000008c042e7812 */ /* 0x000fe200078efcff */
[----:B------:R-:W-:Y:S01]  /*2160*/  @!P0 IMAD.IADD R39, R39, 0x1, -R0 ;  /* 0x0000000127278824 */ /* 0x000fe200078e0a00 */
[----:B------:R-:W-:Y:S01]  /*2170*/  ISETP.GT.U32.AND P0, PT, R0, R38, PT ;  /* 0x000000260000720c */ /* 0x000fe20003f04070 */
[----:B------:R-:W-:Y:S01]  /*2180*/  @!P2 IMAD.MOV R35, RZ, RZ, -R35 ;  /* 0x000000ffff23a224 */ /* 0x000fe200078e0a23 */
[----:B------:R-:W-:Y:S01]  /*2190*/  ISETP.GE.AND P2, PT, R42, RZ, PT ;  /* 0x000000ff2a00720c */ /* 0x000fe20003f46270 */
[----:B------:R-:W-:Y:S01]  /*21a0*/  @!P3 IMAD.MOV R36, RZ, RZ, -R36 ;  /* 0x000000ffff24b224 */ /* 0x000fe200078e0a24 */
[----:B------:R-:W-:Y:S01]  /*21b0*/  IABS R45, R46 ;  /* 0x0000002e002d7213 */ /* 0x000fe20000000000 */
[----:B------:R-:W-:Y:S01]  /*21c0*/  @!P6 IMAD.MOV R37, RZ, RZ, -R37 ;  /* 0x000000ffff25e224 */ /* 0x000fe200078e0a25 */
[----:B------:R-:W-:Y:S01]  /*21d0*/  ISETP.GT.U32.AND P3, PT, R0, R39, PT ;  /* 0x000000270000720c */ /* 0x000fe20003f64070 */
[----:B------:R-:W-:Y:S01]  /*21e0*/  @!P4 IMAD.IADD R40, R40, 0x1, -R0 ;  /* 0x000000012828c824 */ /* 0x000fe200078e0a00 */
[----:B------:R-:W-:Y:S01]  /*21f0*/  ISETP.GT.U32.AND P6, PT, R0, R41, PT ;  /* 0x000000290000720c */ /* 0x000fe20003fc4070 */
[----:B------:R-:W-:Y:S01]  /*2200*/  IMAD.HI.U32 R42, R6, R43, RZ ;  /* 0x0000002b062a7227 */ /* 0x000fe200078e00ff */
[----:B------:R-:W-:-:S02]  /*2210*/  ISETP.GE.AND P5, PT, R44, RZ, PT ;  /* 0x000000ff2c00720c */ /* 0x000fc40003fa6270 */
[----:B------:R-:W-:Y:S01]  /*2220*/  ISETP.GT.U32.AND P4, PT, R0, R40, PT ;  /* 0x000000280000720c */ /* 0x000fe20003f84070 */
[----:B------:R-:W-:Y:S02]  /*2230*/  IMAD.MOV R44, RZ, RZ, -R42 ;  /* 0x000000ffff2c7224 */ /* 0x000fe400078e0a2a */
[----:B------:R-:W-:-:S04]  /*2240*/  IMAD.HI.U32 R42, R6, R45, RZ ;  /* 0x0000002d062a7227 */ /* 0x000fc800078e00ff */
[----:B------:R-:W-:Y:S02]  /*2250*/  IMAD.MOV R42, RZ, RZ, -R42 ;  /* 0x000000ffff2a7224 */ /* 0x000fe400078e0a2a */
[--C-:B------:R-:W-:Y:S01]  /*2260*/  @!P0 IMAD.IADD R38, R38, 0x1, -R0.reuse ;  /* 0x0000000126268824 */ /* 0x100fe200078e0a00 */
[----:B------:R-:W-:Y:S01]  /*2270*/  ISETP.GE.AND P0, PT, R47, RZ, PT ;  /* 0x000000ff2f00720c */ /* 0x000fe20003f06270 */
[--C-:B------:R-:W-:Y:S01]  /*2280*/  @!P3 IMAD.IADD R39, R39, 0x1, -R0.reuse ;  /* 0x000000012727b824 */ /* 0x100fe200078e0a00 */
[----:B------:R-:W-:Y:S01]  /*2290*/  IABS R47, R50 ;  /* 0x00000032002f7213 */ /* 0x000fe20000000000 */
[----:B------:R-:W-:Y:S01]  /*22a0*/  @!P6 IMAD.IADD R41, R41, 0x1, -R0 ;  /* 0x000000012929e824 */ /* 0x000fe200078e0a00 */
[----:B------:R-:W-:Y:S01]  /*22b0*/  ISETP.GE.AND P3, PT, R48, RZ, PT ;  /* 0x000000ff3000720c */ /* 0x000fe20003f66270 */
[----:B------:R-:W-:Y:S01]  /*22c0*/  IMAD R42, R0, R42, R45 ;  /* 0x0000002a002a7224 */ /* 0x000fe200078e022d */
[----:B------:R-:W-:Y:S01]  /*22d0*/  LOP3.LUT R48, R4, 0x94, RZ, 0xfc, !PT ;  /* 0x0000009404307812 */ /* 0x000fe200078efcff */
[----:B------:R-:W-:Y:S01]  /*22e0*/  IMAD R43, R0, R44, R43 ;  /* 0x0000002c002b7224 */ /* 0x000fe200078e022b */
[----:B------:R-:W-:Y:S01]  /*22f0*/  ISETP.GE.AND P6, PT, R46, RZ, PT ;  /* 0x000000ff2e00720c */ /* 0x000fe20003fc6270 */
[----:B------:R-:W-:Y:S01]  /*2300*/  @!P2 IMAD.MOV R38, RZ, RZ, -R38 ;  /* 0x000000ffff26a224 */ /* 0x000fe200078e0a26 */
[C---:B------:R-:W-:Y:S01]  /*2310*/  ISETP.GT.U32.AND P2, PT, R0.reuse, R41, PT ;  /* 0x000000290000720c */ /* 0x040fe20003f44070 */
[----:B------:R-:W-:Y:S01]  /*2320*/  @!P5 IMAD.MOV R39, RZ, RZ, -R39 ;  /* 0x000000ffff27d224 */ /* 0x000fe200078e0a27 */
[----:B------:R-:W-:Y:S01]  /*2330*/  ISETP.GT.U32.AND P5, PT, R0, R42, PT ;  /* 0x0000002a0000720c */ /* 0x000fe20003fa4070 */
[----:B------:R-:W-:Y:S01]  /*2340*/  @!P4 IMAD.IADD R40, R40, 0x1, -R0 ;  /* 0x000000012828c824 */ /* 0x000fe200078e0a00 */
[----:B------:R-:W-:Y:S01]  /*2350*/  ISETP.GT.U32.AND P4, PT, R0, R43, PT ;  /* 0x0000002b0000720c */ /* 0x000fe20003f84070 */
[----:B------:R-:W-:Y:S01]  /*2360*/  IMAD.HI.U32 R44, R6, R47, RZ ;  /* 0x0000002f062c7227 */ /* 0x000fe200078e00ff */
[----:B------:R-:W-:-:S03]  /*2370*/  IABS R49, R48 ;  /* 0x0000003000317213 */ /* 0x000fc60000000000 */
[----:B------:R-:W-:Y:S02]  /*2380*/  IMAD.MOV R44, RZ, RZ, -R44 ;  /* 0x000000ffff2c7224 */ /* 0x000fe400078e0a2c */
[----:B------:R-:W-:-:S04]  /*2390*/  IMAD.HI.U32 R45, R6, R49, RZ ;  /* 0x00000031062d7227 */ /* 0x000fc800078e00ff */
[----:B------:R-:W-:Y:S02]  /*23a0*/  IMAD R44, R0, R44, R47 ;  /* 0x0000002c002c7224 */ /* 0x000fe400078e022f */
[--C-:B------:R-:W-:Y:S02]  /*23b0*/  @!P2 IMAD.IADD R41, R41, 0x1, -R0.reuse ;  /* 0x000000012929a824 */ /* 0x100fe400078e0a00 */
[--C-:B------:R-:W-:Y:S01]  /*23c0*/  @!P5 IMAD.IADD R42, R42, 0x1, -R0.reuse ;  /* 0x000000012a2ad824 */ /* 0x100fe200078e0a00 */
[----:B------:R-:W-:Y:S01]  /*23d0*/  ISETP.GT.U32.AND P2, PT, R0, R44, PT ;  /* 0x0000002c0000720c */ /* 0x000fe20003f44070 */
[----:B------:R-:W-:Y:S02]  /*23e0*/  @!P4 IMAD.IADD R43, R43, 0x1, -R0 ;  /* 0x000000012b2bc824 */ /* 0x000fe400078e0a00 */
[----:B------:R-:W-:Y:S01]  /*23f0*/  IMAD.HI.U32 R46, R6, R51, RZ ;  /* 0x00000033062e7227 */ /* 0x000fe200078e00ff */
[C---:B------:R-:W-:Y:S02]  /*2400*/  ISETP.GT.U32.AND P5, PT, R0.reuse, R42, PT ;  /* 0x0000002a0000720c */ /* 0x040fe40003fa4070 */
[----:B------:R-:W-:Y:S01]  /*2410*/  ISETP.GT.U32.AND P4, PT, R0, R43, PT ;  /* 0x0000002b0000720c */ /* 0x000fe20003f84070 */
[----:B------:R-:W-:-:S02]  /*2420*/  IMAD.MOV R45, RZ, RZ, -R45 ;  /* 0x000000ffff2d7224 */ /* 0x000fc400078e0a2d */
[----:B------:R-:W-:-:S04]  /*2430*/  IMAD.HI.U32 R47, R6, R53, RZ ;  /* 0x00000035062f7227 */ /* 0x000fc800078e00ff */
[----:B------:R-:W-:Y:S02]  /*2440*/  IMAD.MOV R46, RZ, RZ, -R46 ;  /* 0x000000ffff2e7224 */ /* 0x000fe400078e0a2e */
[C---:B------:R-:W-:Y:S02]  /*2450*/  IMAD R45, R0.reuse, R45, R49 ;  /* 0x0000002d002d7224 */ /* 0x040fe400078e0231 */
[----:B------:R-:W-:Y:S02]  /*2460*/  IMAD.MOV R49, RZ, RZ, -R47 ;  /* 0x000000ffff317224 */ /* 0x000fe400078e0a2f */
[----:B------:R-:W-:Y:S02]  /*2470*/  IMAD R47, R0, R46, R51 ;  /* 0x0000002e002f7224 */ /* 0x000fe400078e0233 */
[--C-:B------:R-:W-:Y:S01]  /*2480*/  @!P2 IMAD.IADD R44, R44, 0x1, -R0.reuse ;  /* 0x000000012c2ca824 */ /* 0x100fe200078e0a00 */
[----:B------:R-:W-:Y:S01]  /*2490*/  ISETP.GT.U32.AND P2, PT, R0, R45, PT ;  /* 0x0000002d0000720c */ /* 0x000fe20003f44070 */
[--C-:B------:R-:W-:Y:S01]  /*24a0*/  @!P5 IMAD.IADD R42, R42, 0x1, -R0.reuse ;  /* 0x000000012a2ad824 */ /* 0x100fe200078e0a00 */
[----:B------:R-:W-:Y:S01]  /*24b0*/  ISETP.GT.U32.AND P5, PT, R0, R47, PT ;  /* 0x0000002f0000720c */ /* 0x000fe20003fa4070 */
[----:B------:R-:W-:Y:S01]  /*24c0*/  @!P4 IMAD.IADD R43, R43, 0x1, -R0 ;  /* 0x000000012b2bc824 */ /* 0x000fe200078e0a00 */
[----:B------:R-:W-:Y:S01]  /*24d0*/  ISETP.GE.AND P4, PT, R48, RZ, PT ;  /* 0x000000ff3000720c */ /* 0x000fe20003f86270 */
[----:B------:R-:W-:Y:S01]  /*24e0*/  IMAD R49, R0, R49, R53 ;  /* 0x0000003100317224 */ /* 0x000fe200078e0235 */
[----:B------:R-:W-:Y:S01]  /*24f0*/  LOP3.LUT R48, R4, 0xa0, RZ, 0xfc, !PT ;  /* 0x000000a004307812 */ /* 0x000fe200078efcff */
[----:B------:R-:W-:-:S02]  /*2500*/  @!P6 IMAD.MOV R42, RZ, RZ, -R42 ;  /* 0x000000ffff2ae224 */ /* 0x000fc400078e0a2a */
[----:B------:R-:W-:Y:S01]  /*2510*/  @!P1 IMAD.MOV R40, RZ, RZ, -R40 ;  /* 0x000000ffff289224 */ /* 0x000fe200078e0a28 */
[----:B------:R-:W-:Y:S01]  /*2520*/  IABS R51, R48 ;  /* 0x0000003000337213 */ /* 0x000fe20000000000 */
[----:B------:R-:W-:Y:S01]  /*2530*/  @!P3 IMAD.MOV R43, RZ, RZ, -R43 ;  /* 0x000000ffff2bb224 */ /* 0x000fe200078e0a2b */
[----:B------:R-:W-:Y:S01]  /*2540*/  ISETP.GT.U32.AND P6, PT, R0, R49, PT ;  /* 0x000000310000720c */ /* 0x000fe20003fc4070 */
[--C-:B------:R-:W-:Y:S01]  /*2550*/  @!P2 IMAD.IADD R45, R45, 0x1, -R0.reuse ;  /* 0x000000012d2da824 */ /* 0x100fe200078e0a00 */
[----:B------:R-:W-:Y:S01]  /*2560*/  ISETP.GE.AND P1, PT, R50, RZ, PT ;  /* 0x000000ff3200720c */ /* 0x000fe20003f26270 */
[----:B------:R-:W-:Y:S01]  /*2570*/  IMAD.HI.U32 R46, R6, R51, RZ ;  /* 0x00000033062e7227 */ /* 0x000fe200078e00ff */
[----:B------:R-:W-:Y:S02]  /*2580*/  LOP3.LUT R50, R4, 0xa4, RZ, 0xfc, !PT ;  /* 0x000000a404327812 */ /* 0x000fe400078efcff */
[----:B------:R-:W-:Y:S01]  /*2590*/  ISETP.GE.AND P3, PT, R52, RZ, PT ;  /* 0x000000ff3400720c */ /* 0x000fe20003f66270 */
[----:B------:R-:W-:Y:S01]  /*25a0*/  @!P5 IMAD.IADD R47, R47, 0x1, -R0 ;  /* 0x000000012f2fd824 */ /* 0x000fe200078e0a00 */
[----:B------:R-:W-:Y:S01]  /*25b0*/  ISETP.GT.U32.AND P5, PT, R0, R45, PT ;  /* 0x0000002d0000720c */ /* 0x000fe20003fa4070 */
[----:B------:R-:W-:Y:S01]  /*25c0*/  IMAD.MOV R46, RZ, RZ, -R46 ;  /* 0x000000ffff2e7224 */ /* 0x000fe200078e0a2e */
[----:B------:R-:W-:Y:S01]  /*25d0*/  IABS R53, R50 ;  /* 0x0000003200357213 */ /* 0x000fe20000000000 */
[----:B------:R-:W-:Y:S01]  /*25e0*/  @!P0 IMAD.MOV R41, RZ, RZ, -R41 ;  /* 0x000000ffff298224 */ /* 0x000fe200078e0a29 */
[----:B------:R-:W-:Y:S01]  /*25f0*/  LOP3.LUT R52, R4, 0xa8, RZ, 0xfc, !PT ;  /* 0x000000a804347812 */ /* 0x000fe200078efcff */
[C---:B------:R-:W-:Y:S01]  /*2600*/  IMAD R51, R0.reuse, R46, R51 ;  /* 0x0000002e00337224 */ /* 0x040fe200078e0233 */
[----:B------:R-:W-:Y:S01]  /*2610*/  ISETP.GT.U32.AND P0, PT, R0, R44, PT ;  /* 0x0000002c0000720c */ /* 0x000fe20003f04070 */
[----:B------:R-:W-:Y:S01]  /*2620*/  IMAD.HI.U32 R46, R6, R53, RZ ;  /* 0x00000035062e7227 */ /* 0x000fe200078e00ff */
[----:B------:R-:W-:-:S02]  /*2630*/  IABS R55, R52 ;  /* 0x0000003400377213 */ /* 0x000fc40000000000 */
[----:B------:R-:W-:Y:S01]  /*2640*/  ISETP.GE.AND P2, PT, R48, RZ, PT ;  /* 0x000000ff3000720c */ /* 0x000fe20003f46270 */
[----:B------:R-:W-:Y:S01]  /*2650*/  @!P6 IMAD.IADD R49, R49, 0x1, -R0 ;  /* 0x000000013131e824 */ /* 0x000fe200078e0a00 */
[C---:B------:R-:W-:Y:S01]  /*2660*/  ISETP.GT.U32.AND P6, PT, R0.reuse, R47, PT ;  /* 0x0000002f0000720c */ /* 0x040fe20003fc4070 */
[----:B------:R-:W-:Y:S02]  /*2670*/  IMAD.MOV R46, RZ, RZ, -R46 ;  /* 0x000000ffff2e7224 */ /* 0x000fe400078e0a2e */
[----:B------:R-:W-:Y:S01]  /*2680*/  @!P5 IMAD.IADD R45, R45, 0x1, -R0 ;  /* 0x000000012d2dd824 */ /* 0x000fe200078e0a00 */
[C---:B------:R-:W-:Y:S01]  /*2690*/  ISETP.GT.U32.AND P5, PT, R0.reuse, R51, PT ;  /* 0x000000330000720c */ /* 0x040fe20003fa4070 */
[----:B------:R-:W-:Y:S02]  /*26a0*/  IMAD R53, R0, R46, R53 ;  /* 0x0000002e00357224 */ /* 0x000fe400078e0235 */
[----:B------:R-:W-:-:S04]  /*26b0*/  IMAD.HI.U32 R46, R6, R55, RZ ;  /* 0x00000037062e7227 */ /* 0x000fc800078e00ff */
[----:B------:R-:W-:Y:S02]  /*26c0*/  IMAD.MOV R48, RZ, RZ, -R46 ;  /* 0x000000ffff307224 */ /* 0x000fe400078e0a2e */
[--C-:B------:R-:W-:Y:S01]  /*26d0*/  @!P6 IMAD.IADD R47, R47, 0x1, -R0.reuse ;  /* 0x000000012f2fe824 */ /* 0x100fe200078e0a00 */
[----:B------:R-:W-:Y:S01]  /*26e0*/  ISETP.GT.U32.AND P6, PT, R0, R53, PT ;  /* 0x000000350000720c */ /* 0x000fe20003fc4070 */
[--C-:B------:R-:W-:Y:S01]  /*26f0*/  @!P0 IMAD.IADD R44, R44, 0x1, -R0.reuse ;  /* 0x000000012c2c8824 */ /* 0x100fe200078e0a00 */
[----:B------:R-:W-:Y:S01]  /*2700*/  ISETP.GE.AND P0, PT, R54, RZ, PT ;  /* 0x000000ff3600720c */ /* 0x000fe20003f06270 */
[----:B------:R-:W-:Y:S01]  /*2710*/  IMAD R55, R0, R48, R55 ;  /* 0x0000003000377224 */ /* 0x000fe200078e0237 */
[----:B------:R-:W-:Y:S01]  /*2720*/  LOP3.LUT R54, R4, 0xac, RZ, 0xfc, !PT ;  /* 0x000000ac04367812 */ /* 0x000fe200078efcff */
[----:B------:R-:W-:Y:S01]  /*2730*/  @!P5 IMAD.IADD R51, R51, 0x1, -R0 ;  /* 0x000000013333d824 */ /* 0x000fe200078e0a00 */
[----:B------:R-:W-:Y:S01]  /*2740*/  ISETP.GE.AND P5, PT, R52, RZ, PT ;  /* 0x000000ff3400720c */ /* 0x000fe20003fa6270 */
[----:B------:R-:W-:Y:S01]  /*2750*/  @!P3 IMAD.MOV R47, RZ, RZ, -R47 ;  /* 0x000000ffff2fb224 */ /* 0x000fe200078e0a2f */
[----:B------:R-:W-:Y:S01]  /*2760*/  IABS R57, R54 ;  /* 0x0000003600397213 */ /* 0x000fe20000000000 */
[----:B------:R-:W-:Y:S01]  /*2770*/  @!P4 IMAD.MOV R45, RZ, RZ, -R45 ;  /* 0x000000ffff2dc224 */ /* 0x000fe200078e0a2d */
[----:B------:R-:W-:Y:S01]  /*2780*/  ISETP.GT.U32.AND P3, PT, R0, R55, PT ;  /* 0x000000370000720c */ /* 0x000fe20003f64070 */
[----:B------:R-:W-:Y:S01]  /*2790*/  IMAD.HI.U32 R48, R6, R59, RZ ;  /* 0x0000003b06307227 */ /* 0x000fe200078e00ff */
[----:B------:R-:W-:-:S02]  /*27a0*/  ISETP.GT.U32.AND P4, PT, R0, R51, PT ;  /* 0x000000330000720c */ /* 0x000fc40003f84070 */
[----:B------:R-:W-:Y:S01]  /*27b0*/  LOP3.LUT R52, R4, 0xc8, RZ, 0xfc, !PT ;  /* 0x000000c804347812 */ /* 0x000fe200078efcff */
[----:B------:R-:W-:-:S03]  /*27c0*/  IMAD.HI.U32 R46, R6, R57, RZ ;  /* 0x00000039062e7227 */ /* 0x000fc600078e00ff */
[----:B------:R-:W-:Y:S01]  /*27d0*/  IABS R71, R52 ;  /* 0x0000003400477213 */ /* 0x000fe20000000000 */
[----:B------:R-:W-:Y:S01]  /*27e0*/  @!P1 IMAD.MOV R44, RZ, RZ, -R44 ;  /* 0x000000ffff2c9224 */ /* 0x000fe200078e0a2c */
[C---:B------:R-:W-:Y:S01]  /*27f0*/  ISETP.GT.U32.AND P1, PT, R0.reuse, R49, PT ;  /* 0x000000310000720c */ /* 0x040fe20003f24070 */
[----:B------:R-:W-:Y:S02]  /*2800*/  @!P6 IMAD.IADD R53, R53, 0x1, -R0 ;  /* 0x000000013535e824 */ /* 0x000fe400078e0a00 */
[----:B------:R-:W-:Y:S02]  /*2810*/  IMAD.MOV R46, RZ, RZ, -R46 ;  /* 0x000000ffff2e7224 */ /* 0x000fe400078e0a2e */
[----:B------:R-:W-:Y:S01]  /*2820*/  IMAD.MOV R48, RZ, RZ, -R48 ;  /* 0x000000ffff307224 */ /* 0x000fe200078e0a30 */
[C---:B------:R-:W-:Y:S01]  /*2830*/  ISETP.GT.U32.AND P6, PT, R0.reuse, R53, PT ;  /* 0x000000350000720c */ /* 0x040fe20003fc4070 */
[C---:B------:R-:W-:Y:S02]  /*2840*/  IMAD R57, R0.reuse, R46, R57 ;  /* 0x0000002e00397224 */ /* 0x040fe400078e0239 */
[----:B------:R-:W-:Y:S01]  /*2850*/  IMAD R59, R0, R48, R59 ;  /* 0x00000030003b7224 */ /* 0x000fe200078e023b */
[----:B------:R-:W-:Y:S01]  /*2860*/  LOP3.LUT R48, R4, 0xb4, RZ, 0xfc, !PT ;  /* 0x000000b404307812 */ /* 0x000fe200078efcff */
[----:B------:R-:W-:-:S02]  /*2870*/  @!P3 IMAD.IADD R55, R55, 0x1, -R0 ;  /* 0x000000013737b824 */ /* 0x000fc400078e0a00 */
[--C-:B------:R-:W-:Y:S01]  /*2880*/  @!P4 IMAD.IADD R51, R51, 0x1, -R0.reuse ;  /* 0x000000013333c824 */ /* 0x100fe200078e0a00 */
[C---:B------:R-:W-:Y:S01]  /*2890*/  ISETP.GT.U32.AND P4, PT, R0.reuse, R57, PT ;  /* 0x000000390000720c */ /* 0x040fe20003f84070 */
[--C-:B------:R-:W-:Y:S01]  /*28a0*/  @!P1 IMAD.IADD R49, R49, 0x1, -R0.reuse ;  /* 0x0000000131319824 */ /* 0x100fe200078e0a00 */
[----:B------:R-:W-:Y:S01]  /*28b0*/  IABS R61, R48 ;  /* 0x00000030003d7213 */ /* 0x000fe20000000000 */
[----:B------:R-:W-:Y:S01]  /*28c0*/  @!P2 IMAD.MOV R51, RZ, RZ, -R51 ;  /* 0x000000ffff33a224 */ /* 0x000fe200078e0a33 */
[----:B------:R-:W-:Y:S01]  /*28d0*/  ISETP.GT.U32.AND P3, PT, R0, R55, PT ;  /* 0x000000370000720c */ /* 0x000fe20003f64070 */
[----:B------:R-:W-:Y:S01]  /*28e0*/  @!P6 IMAD.IADD R53, R53, 0x1, -R0 ;  /* 0x000000013535e824 */ /* 0x000fe200078e0a00 */
[----:B------:R-:W-:Y:S01]  /*28f0*/  ISETP.GE.AND P1, PT, R50, RZ, PT ;  /* 0x000000ff3200720c */ /* 0x000fe20003f26270 */
[----:B------:R-:W-:Y:S01]  /*2900*/  IMAD.HI.U32 R46, R6, R61, RZ ;  /* 0x0000003d062e7227 */ /* 0x000fe200078e00ff */
[----:B------:R-:W-:Y:S02]  /*2910*/  ISETP.GT.U32.AND P6, PT, R0, R59, PT ;  /* 0x0000003b0000720c */ /* 0x000fe40003fc4070 */
[----:B------:R-:W-:Y:S01]  /*2920*/  LOP3.LUT R50, R4, 0xb8, RZ, 0xfc, !PT ;  /* 0x000000b804327812 */ /* 0x000fe200078efcff */
[----:B------:R-:W-:Y:S01]  /*2930*/  IMAD.MOV R46, RZ, RZ, -R46 ;  /* 0x000000ffff2e7224 */ /* 0x000fe200078e0a2e */
[----:B------:R-:W-:Y:S01]  /*2940*/  ISETP.GE.AND P2, PT, R56, RZ, PT ;  /* 0x000000ff3800720c */ /* 0x000fe20003f46270 */
[--C-:B------:R-:W-:Y:S01]  /*2950*/  @!P4 IMAD.IADD R57, R57, 0x1, -R0.reuse ;  /* 0x000000013939c824 */ /* 0x100fe200078e0a00 */
[----:B------:R-:W-:Y:S01]  /*2960*/  IABS R63, R50 ;  /* 0x00000032003f7213 */ /* 0x000fe20000000000 */
[----:B------:R-:W-:Y:S01]  /*2970*/  IMAD R61, R0, R46, R61 ;  /* 0x0000002e003d7224 */ /* 0x000fe200078e023d */
[----:B------:R-:W-:Y:S01]  /*2980*/  ISETP.GE.AND P4, PT, R48, RZ, PT ;  /* 0x000000ff3000720c */ /* 0x000fe20003f86270 */
[--C-:B------:R-:W-:Y:S01]  /*2990*/  @!P3 IMAD.IADD R55, R55, 0x1, -R0.reuse ;  /* 0x000000013737b824 */ /* 0x100fe200078e0a00 */
[----:B------:R-:W-:Y:S01]  /*29a0*/  LOP3.LUT R46, R4, 0xbc, RZ, 0xfc, !PT ;  /* 0x000000bc042e7812 */ /* 0x000fe200078efcff */
[----:B------:R-:W-:Y:S01]  /*29b0*/  @!P1 IMAD.MOV R53, RZ, RZ, -R53 ;  /* 0x000000ffff359224 */ /* 0x000fe200078e0a35 */
[C---:B------:R-:W-:Y:S01]  /*29c0*/  ISETP.GT.U32.AND P1, PT, R0.reuse, R57, PT ;  /* 0x000000390000720c */ /* 0x040fe20003f24070 */
[----:B------:R-:W-:Y:S01]  /*29d0*/  @!P5 IMAD.MOV R55, RZ, RZ, -R55 ;  /* 0x000000ffff37d224 */ /* 0x000fe200078e0a37 */
[----:B------:R-:W-:Y:S01]  /*29e0*/  ISETP.GT.U32.AND P5, PT, R0, R61, PT ;  /* 0x0000003d0000720c */ /* 0x000fe20003fa4070 */
[----:B------:R-:W-:Y:S01]  /*29f0*/  @!P0 IMAD.MOV R49, RZ, RZ, -R49 ;  /* 0x000000ffff318224 */ /* 0x000fe200078e0a31 */
[----:B------:R-:W-:Y:S01]  /*2a00*/  ISETP.GE.AND P0, PT, R54, RZ, PT ;  /* 0x000000ff3600720c */ /* 0x000fe20003f06270 */
[----:B------:R-:W-:Y:S01]  /*2a10*/  @!P6 IMAD.IADD R59, R59, 0x1, -R0 ;  /* 0x000000013b3be824 */ /* 0x000fe200078e0a00 */
[----:B------:R-:W-:Y:S01]  /*2a20*/  IABS R65, R46 ;  /* 0x0000002e00417213 */ /* 0x000fe20000000000 */
[----:B------:R-:W-:Y:S01]  /*2a30*/  IMAD.HI.U32 R48, R6, R63, RZ ;  /* 0x0000003f06307227 */ /* 0x000fe200078e00ff */
[----:B------:R-:W-:-:S02]  /*2a40*/  ISETP.GE.AND P3, PT, R50, RZ, PT ;  /* 0x000000ff3200720c */ /* 0x000fc40003f66270 */
[----:B------:R-:W-:Y:S01]  /*2a50*/  ISETP.GT.U32.AND P6, PT, R0, R59, PT ;  /* 0x0000003b0000720c */ /* 0x000fe20003fc4070 */
[----:B------:R-:W-:Y:S01]  /*2a60*/  IMAD.MOV R48, RZ, RZ, -R48 ;  /* 0x000000ffff307224 */ /* 0x000fe200078e0a30 */
[----:B------:R-:W-:Y:S01]  /*2a70*/  LOP3.LUT R50, R4, 0xc4, RZ, 0xfc, !PT ;  /* 0x000000c404327812 */ /* 0x000fe200078efcff */
[--C-:B------:R-:W-:Y:S01]  /*2a80*/  @!P1 IMAD.IADD R57, R57, 0x1, -R0.reuse ;  /* 0x0000000139399824 */ /* 0x100fe200078e0a00 */
[----:B------:R-:W-:Y:S01]  /*2a90*/  ISETP.GE.AND P1, PT, R46, RZ, PT ;  /* 0x000000ff2e00720c */ /* 0x000fe20003f26270 */
[----:B------:R-:W-:Y:S01]  /*2aa0*/  IMAD R63, R0, R48, R63 ;  /* 0x00000030003f7224 */ /* 0x000fe200078e023f */
[----:B------:R-:W-:Y:S01]  /*2ab0*/  LOP3.LUT R48, R4, 0xc0, RZ, 0xfc, !PT ;  /* 0x000000c004307812 */ /* 0x000fe200078efcff */
[----:B------:R-:W-:Y:S01]  /*2ac0*/  @!P5 IMAD.IADD R61, R61, 0x1, -R0 ;  /* 0x000000013d3dd824 */ /* 0x000fe200078e0a00 */
[----:B------:R-:W-:Y:S01]  /*2ad0*/  IABS R69, R50 ;  /* 0x0000003200457213 */ /* 0x000fe20000000000 */
[----:B------:R-:W-:Y:S01]  /*2ae0*/  @!P0 IMAD.MOV R57, RZ, RZ, -R57 ;  /* 0x000000ffff398224 */ /* 0x000fe200078e0a39 */
[----:B------:R-:W-:Y:S01]  /*2af0*/  IABS R67, R48 ;  /* 0x0000003000437213 */ /* 0x000fe20000000000 */
[----:B------:R-:W-:Y:S01]  /*2b00*/  IMAD.HI.U32 R46, R6, R65, RZ ;  /* 0x00000041062e7227 */ /* 0x000fe200078e00ff */
[----:B------:R-:W-:-:S02]  /*2b10*/  ISETP.GT.U32.AND P0, PT, R0, R61, PT ;  /* 0x0000003d0000720c */ /* 0x000fc40003f04070 */
[----:B------:R-:W-:Y:S01]  /*2b20*/  ISETP.GT.U32.AND P5, PT, R0, R63, PT ;  /* 0x0000003f0000720c */ /* 0x000fe20003fa4070 */
[----:B------:R-:W-:Y:S01]  /*2b30*/  @!P6 IMAD.IADD R59, R59, 0x1, -R0 ;  /* 0x000000013b3be824 */ /* 0x000fe200078e0a00 */
[----:B------:R-:W-:Y:S01]  /*2b40*/  ISETP.GE.AND P6, PT, R48, RZ, PT ;  /* 0x000000ff3000720c */ /* 0x000fe20003fc6270 */
[----:B------:R-:W-:Y:S01]  /*2b50*/  IMAD.HI.U32 R48, R6, R67, RZ ;  /* 0x0000004306307227 */ /* 0x000fe200078e00ff */
[C---:B------:R-:W-:Y:S02]  /*2b60*/  LOP3.LUT R54, R4.reuse, 0xd0, RZ, 0xfc, !PT ;  /* 0x000000d004367812 */ /* 0x040fe400078efcff */
[----:B------:R-:W-:Y:S01]  /*2b70*/  LOP3.LUT R56, R4, 0xd4, RZ, 0xfc, !PT ;  /* 0x000000d404387812 */ /* 0x000fe200078efcff */
[----:B------:R-:W-:Y:S01]  /*2b80*/  IMAD.MOV R48, RZ, RZ, -R48 ;  /* 0x000000ffff307224 */ /* 0x000fe200078e0a30 */
[----:B------:R-:W-:Y:S01]  /*2b90*/  IABS R75, R54 ;  /* 0x00000036004b7213 */ /* 0x000fe20000000000 */
[----:B------:R-:W-:Y:S01]  /*2ba0*/  IMAD.MOV R46, RZ, RZ, -R46 ;  /* 0x000000ffff2e7224 */ /* 0x000fe200078e0a2e */
[----:B------:R-:W-:Y:S01]  /*2bb0*/  IABS R77, R56 ;  /* 0x00000038004d7213 */ /* 0x000fe20000000000 */
[----:B------:R-:W-:-:S02]  /*2bc0*/  IMAD R67, R0, R48, R67 ;  /* 0x0000003000437224 */ /* 0x000fc400078e0243 */
[--C-:B------:R-:W-:Y:S02]  /*2bd0*/  @!P0 IMAD.IADD R61, R61, 0x1, -R0.reuse ;  /* 0x000000013d3d8824 */ /* 0x100fe400078e0a00 */
[C---:B------:R-:W-:Y:S02]  /*2be0*/  IMAD R65, R0.reuse, R46, R65 ;  /* 0x0000002e00417224 */ /* 0x040fe400078e0241 */
[----:B------:R-:W-:Y:S02]  /*2bf0*/  @!P5 IMAD.IADD R63, R63, 0x1, -R0 ;  /* 0x000000013f3fd824 */ /* 0x000fe400078e0a00 */
[----:B------:R-:W-:Y:S01]  /*2c00*/  @!P4 IMAD.MOV R61, RZ, RZ, -R61 ;  /* 0x000000ffff3dc224 */ /* 0x000fe200078e0a3d */
[C---:B------:R-:W-:Y:S01]  /*2c10*/  ISETP.GT.U32.AND P4, PT, R0.reuse, R67, PT ;  /* 0x000000430000720c */ /* 0x040fe20003f84070 */
[----:B------:R-:W-:Y:S01]  /*2c20*/  @!P2 IMAD.MOV R59, RZ, RZ, -R59 ;  /* 0x000000ffff3ba224 */ /* 0x000fe200078e0a3b */
[----:B------:R-:W-:Y:S01]  /*2c30*/  ISETP.GT.U32.AND P0, PT, R0, R65, PT ;  /* 0x000000410000720c */ /* 0x000fe20003f04070 */
[----:B------:R-:W-:Y:S01]  /*2c40*/  IMAD.HI.U32 R48, R6, R71, RZ ;  /* 0x0000004706307227 */ /* 0x000fe200078e00ff */
[----:B------:R-:W-:-:S02]  /*2c50*/  ISETP.GT.U32.AND P5, PT, R0, R63, PT ;  /* 0x0000003f0000720c */ /* 0x000fc40003fa4070 */
[----:B------:R-:W-:Y:S01]  /*2c60*/  ISETP.GE.AND P2, PT, R50, RZ, PT ;  /* 0x000000ff3200720c */ /* 0x000fe20003f46270 */
[----:B------:R-:W-:Y:S01]  /*2c70*/  IMAD.HI.U32 R46, R6, R69, RZ ;  /* 0x00000045062e7227 */ /* 0x000fe200078e00ff */
[----:B------:R-:W-:-:S03]  /*2c80*/  LOP3.LUT R50, R4, 0xcc, RZ, 0xfc, !PT ;  /* 0x000000cc04327812 */ /* 0x000fc600078efcff */
[----:B------:R-:W-:Y:S01]  /*2c90*/  IMAD.MOV R48, RZ, RZ, -R48 ;  /* 0x000000ffff307224 */ /* 0x000fe200078e0a30 */
[----:B------:R-:W-:Y:S01]  /*2ca0*/  IABS R73, R50 ;  /* 0x0000003200497213 */ /* 0x000fe20000000000 */
[----:B------:R-:W-:Y:S02]  /*2cb0*/  @!P4 IMAD.IADD R67, R67, 0x1, -R0 ;  /* 0x000000014343c824 */ /* 0x000fe400078e0a00 */
[----:B------:R-:W-:Y:S02]  /*2cc0*/  IMAD.MOV R46, RZ, RZ, -R46 ;  /* 0x000000ffff2e7224 */ /* 0x000fe400078e0a2e */
[C---:B------:R-:W-:Y:S01]  /*2cd0*/  IMAD R71, R0.reuse, R48, R71 ;  /* 0x0000003000477224 */ /* 0x040fe200078e0247 */
[----:B------:R-:W-:Y:S01]  /*2ce0*/  ISETP.GT.U32.AND P4, PT, R0, R67, PT ;  /* 0x000000430000720c */ /* 0x000fe20003f84070 */
[--C-:B------:R-:W-:Y:S02]  /*2cf0*/  @!P0 IMAD.IADD R65, R65, 0x1, -R0.reuse ;  /* 0x0000000141418824 */ /* 0x100fe400078e0a00 */
[----:B------:R-:W-:-:S02]  /*2d00*/  @!P5 IMAD.IADD R63, R63, 0x1, -R0 ;  /* 0x000000013f3fd824 */ /* 0x000fc400078e0a00 */
[C---:B------:R-:W-:Y:S01]  /*2d10*/  IMAD R69, R0.reuse, R46, R69 ;  /* 0x0000002e00457224 */ /* 0x040fe200078e0245 */
[----:B------:R-:W-:Y:S01]  /*2d20*/  ISETP.GT.U32.AND P0, PT, R0, R65, PT ;  /* 0x000000410000720c */ /* 0x000fe20003f04070 */
[----:B------:R-:W-:-:S03]  /*2d30*/  IMAD.HI.U32 R46, R6, R73, RZ ;  /* 0x00000049062e7227 */ /* 0x000fc600078e00ff */
[C---:B------:R-:W-:Y:S01]  /*2d40*/  ISETP.GT.U32.AND P5, PT, R0.reuse, R69, PT ;  /* 0x000000450000720c */ /* 0x040fe20003fa4070 */
[----:B------:R-:W-:Y:S01]  /*2d50*/  @!P3 IMAD.MOV R63, RZ, RZ, -R63 ;  /* 0x000000ffff3fb224 */ /* 0x000fe200078e0a3f */
[C---:B------:R-:W-:Y:S01]  /*2d60*/  ISETP.GT.U32.AND P3, PT, R0.reuse, R71, PT ;  /* 0x000000470000720c */ /* 0x040fe20003f64070 */
[----:B------:R-:W-:Y:S02]  /*2d70*/  IMAD.MOV R46, RZ, RZ, -R46 ;  /* 0x000000ffff2e7224 */ /* 0x000fe400078e0a2e */
[--C-:B------:R-:W-:Y:S02]  /*2d80*/  @!P4 IMAD.IADD R67, R67, 0x1, -R0.reuse ;  /* 0x000000014343c824 */ /* 0x100fe400078e0a00 */
[----:B------:R-:W-:Y:S02]  /*2d90*/  IMAD R73, R0, R46, R73 ;  /* 0x0000002e00497224 */ /* 0x000fe400078e0249 */
[----:B------:R-:W-:Y:S01]  /*2da0*/  @!P0 IMAD.IADD R65, R65, 0x1, -R0 ;  /* 0x0000000141418824 */ /* 0x000fe200078e0a00 */
[----:B------:R-:W-:Y:S01]  /*2db0*/  ISETP.GE.AND P0, PT, R52, RZ, PT ;  /* 0x000000ff3400720c */ /* 0x000fe20003f06270 */
[----:B------:R-:W-:Y:S01]  /*2dc0*/  IMAD.HI.U32 R46, R6, R75, RZ ;  /* 0x0000004b062e7227 */ /* 0x000fe200078e00ff */
[----:B------:R-:W-:-:S03]  /*2dd0*/  ISETP.GT.U32.AND P4, PT, R0, R73, PT ;  /* 0x000000490000720c */ /* 0x000fc60003f84070 */
[----:B------:R-:W-:Y:S01]  /*2de0*/  @!P3 IMAD.IADD R71, R71, 0x1, -R0 ;  /* 0x000000014747b824 */ /* 0x000fe200078e0a00 */
[----:B------:R-:W-:Y:S01]  /*2df0*/  ISETP.GE.AND P3, PT, R50, RZ, PT ;  /* 0x000000ff3200720c */ /* 0x000fe20003f66270 */
[----:B------:R-:W-:Y:S01]  /*2e00*/  @!P1 IMAD.MOV R65, RZ, RZ, -R65 ;  /* 0x000000ffff419224 */ /* 0x000fe200078e0a41 */
[----:B------:R-:W-:Y:S01]  /*2e10*/  LOP3.LUT R50, R4, 0xe0, RZ, 0xfc, !PT ;  /* 0x000000e004327812 */ /* 0x000fe200078efcff */
[----:B------:R-:W-:Y:S01]  /*2e20*/  IMAD.MOV R46, RZ, RZ, -R46 ;  /* 0x000000ffff2e7224 */ /* 0x000fe200078e0a2e */
[----:B------:R-:W-:Y:S01]  /*2e30*/  ISETP.GT.U32.AND P1, PT, R0, R71, PT ;  /* 0x000000470000720c */ /* 0x000fe20003f24070 */
[----:B------:R-:W-:Y:S01]  /*2e40*/  IMAD.HI.U32 R48, R6, R77, RZ ;  /* 0x0000004d06307227 */ /* 0x000fe200078e00ff */
[----:B------:R-:W-:-:S03]  /*2e50*/  IABS R83, R50 ;  /* 0x0000003200537213 */ /* 0x000fc60000000000 */
[--C-:B------:R-:W-:Y:S02]  /*2e60*/  @!P4 IMAD.IADD R73, R73, 0x1, -R0.reuse ;  /* 0x000000014949c824 */ /* 0x100fe400078e0a00 */
[----:B------:R-:W-:Y:S01]  /*2e70*/  IMAD R75, R0, R46, R75 ;  /* 0x0000002e004b7224 */ /* 0x000fe200078e024b */
[----:B------:R-:W-:Y:S01]  /*2e80*/  LOP3.LUT R46, R4, 0xd8, RZ, 0xfc, !PT ;  /* 0x000000d8042e7812 */ /* 0x000fe200078efcff */
[----:B------:R-:W-:Y:S01]  /*2e90*/  @!P5 IMAD.IADD R69, R69, 0x1, -R0 ;  /* 0x000000014545d824 */ /* 0x000fe200078e0a00 */
[C---:B------:R-:W-:Y:S01]  /*2ea0*/  ISETP.GT.U32.AND P4, PT, R0.reuse, R73, PT ;  /* 0x000000490000720c */ /* 0x040fe20003f84070 */
[----:B------:R-:W-:Y:S01]  /*2eb0*/  IMAD.MOV R48, RZ, RZ, -R48 ;  /* 0x000000ffff307224 */ /* 0x000fe200078e0a30 */
[----:B------:R-:W-:Y:S01]  /*2ec0*/  IABS R79, R46 ;  /* 0x0000002e004f7213 */ /* 0x000fe20000000000 */
[----:B------:R-:W-:Y:S01]  /*2ed0*/  @!P1 IMAD.IADD R71, R71, 0x1, -R0 ;  /* 0x0000000147479824 */ /* 0x000fe200078e0a00 */
[C---:B------:R-:W-:Y:S01]  /*2ee0*/  ISETP.GT.U32.AND P1, PT, R0.reuse, R75, PT ;  /* 0x0000004b0000720c */ /* 0x040fe20003f24070 */
[C---:B------:R-:W-:Y:S01]  /*2ef0*/  IMAD R77, R0.reuse, R48, R77 ;  /* 0x00000030004d7224 */ /* 0x040fe200078e024d */
[----:B------:R-:W-:Y:S01]  /*2f00*/  ISETP.GT.U32.AND P5, PT, R0, R69, PT ;  /* 0x000000450000720c */ /* 0x000fe20003fa4070 */
[----:B------:R-:W-:Y:S01]  /*2f10*/  @!P6 IMAD.MOV R67, RZ, RZ, -R67 ;  /* 0x000000ffff43e224 */ /* 0x000fe200078e0a43 */
[----:B------:R-:W-:Y:S01]  /*2f20*/  ISETP.GE.AND P6, PT, R54, RZ, PT ;  /* 0x000000ff3600720c */ /* 0x000fe20003fc6270 */
[----:B------:R-:W-:Y:S01]  /*2f30*/  @!P0 IMAD.MOV R71, RZ, RZ, -R71 ;  /* 0x000000ffff478224 */ /* 0x000fe200078e0a47 */
[----:B------:R-:W-:-:S02]  /*2f40*/  LOP3.LUT R48, R4, 0xdc, RZ, 0xfc, !PT ;  /* 0x000000dc04307812 */ /* 0x000fc400078efcff */
[----:B------:R-:W-:Y:S01]  /*2f50*/  LOP3.LUT R54, R4, 0xe4, RZ, 0xfc, !PT ;  /* 0x000000e404367812 */ /* 0x000fe200078efcff */
[--C-:B------:R-:W-:Y:S01]  /*2f60*/  @!P4 IMAD.IADD R73, R73, 0x1, -R0.reuse ;  /* 0x000000014949c824 */ /* 0x100fe200078e0a00 */
[----:B------:R-:W-:Y:S02]  /*2f70*/  ISETP.GT.U32.AND P4, PT, R0, R77, PT ;  /* 0x0000004d0000720c */ /* 0x000fe40003f84070 */
[----:B------:R-:W-:Y:S01]  /*2f80*/  IABS R81, R48 ;  /* 0x0000003000517213 */ /* 0x000fe20000000000 */
[--C-:B------:R-:W-:Y:S01]  /*2f90*/  @!P1 IMAD.IADD R75, R75, 0x1, -R0.reuse ;  /* 0x000000014b4b9824 */ /* 0x100fe200078e0a00 */
[----:B------:R-:W-:Y:S01]  /*2fa0*/  ISETP.GE.AND P0, PT, R48, RZ, PT ;  /* 0x000000ff3000720c */ /* 0x000fe20003f06270 */
[----:B------:R-:W-:Y:S01]  /*2fb0*/  @!P5 IMAD.IADD R69, R69, 0x1, -R0 ;  /* 0x000000014545d824 */ /* 0x000fe200078e0a00 */
[----:B------:R-:W-:Y:S01]  /*2fc0*/  ISETP.GE.AND P5, PT, R56, RZ, PT ;  /* 0x000000ff3800720c */ /* 0x000fe20003fa6270 */
[----:B------:R-:W-:Y:S01]  /*2fd0*/  @!P3 IMAD.MOV R73, RZ, RZ, -R73 ;  /* 0x000000ffff49b224 */ /* 0x000fe200078e0a49 */
[----:B------:R-:W-:Y:S01]  /*2fe0*/  ISETP.GT.U32.AND P1, PT, R0, R75, PT ;  /* 0x0000004b0000720c */ /* 0x000fe20003f24070 */
[----:B------:R-:W-:Y:S01]  /*2ff0*/  @!P2 IMAD.MOV R69, RZ, RZ, -R69 ;  /* 0x000000ffff45a224 */ /* 0x000fe200078e0a45 */
[----:B------:R-:W-:Y:S01]  /*3000*/  ISETP.GE.AND P2, PT, R46, RZ, PT ;  /* 0x000000ff2e00720c */ /* 0x000fe20003f46270 */
[----:B------:R-:W-:Y:S01]  /*3010*/  IMAD.HI.U32 R46, R6, R79, RZ ;  /* 0x0000004f062e7227 */ /* 0x000fe200078e00ff */
[----:B------:R-:W-:-:S02]  /*3020*/  ISETP.GE.AND P3, PT, R50, RZ, PT ;  /* 0x000000ff3200720c */ /* 0x000fc40003f66270 */
[----:B------:R-:W-:Y:S01]  /*3030*/  IABS R85, R54 ;  /* 0x0000003600557213 */ /* 0x000fe20000000000 */
[----:B------:R-:W-:Y:S01]  /*3040*/  @!P4 IMAD.IADD R77, R77, 0x1, -R0 ;  /* 0x000000014d4dc824 */ /* 0x000fe200078e0a00 */
[----:B------:R-:W-:Y:S01]  /*3050*/  LOP3.LUT R56, R4, 0xf0, RZ, 0xfc, !PT ;  /* 0x000000f004387812 */ /* 0x000fe200078efcff */
[----:B------:R-:W-:Y:S02]  /*3060*/  IMAD.MOV R46, RZ, RZ, -R46 ;  /* 0x000000ffff2e7224 */ /* 0x000fe400078e0a2e */
[----:B------:R-:W-:Y:S01]  /*3070*/  IMAD.HI.U32 R48, R6, R81, RZ ;  /* 0x0000005106307227 */ /* 0x000fe200078e00ff */
[----:B------:R-:W-:Y:S02]  /*3080*/  ISETP.GT.U32.AND P4, PT, R0, R77, PT ;  /* 0x0000004d0000720c */ /* 0x000fe40003f84070 */
[----:B------:R-:W-:Y:S01]  /*3090*/  IABS R91, R56 ;  /* 0x00000038005b7213 */ /* 0x000fe20000000000 */
[----:B------:R-:W-:Y:S01]  /*30a0*/  @!P1 IMAD.IADD R75, R75, 0x1, -R0 ;  /* 0x000000014b4b9824 */ /* 0x000fe200078e0a00 */
[----:B------:R-:W-:Y:S01]  /*30b0*/  ISETP.GE.AND P1, PT, R54, RZ, PT ;  /* 0x000000ff3600720c */ /* 0x000fe20003f26270 */
[----:B------:R-:W-:Y:S01]  /*30c0*/  IMAD R79, R0, R46, R79 ;  /* 0x0000002e004f7224 */ /* 0x000fe200078e024f */
[----:B------:R-:W-:Y:S01]  /*30d0*/  LOP3.LUT R54, R4, 0xec, RZ, 0xfc, !PT ;  /* 0x000000ec04367812 */ /* 0x000fe200078efcff */
[----:B------:R-:W-:-:S03]  /*30e0*/  IMAD.HI.U32 R50, R6, R83, RZ ;  /* 0x0000005306327227 */ /* 0x000fc600078e00ff */
[----:B------:R-:W-:Y:S01]  /*30f0*/  IABS R89, R54 ;  /* 0x0000003600597213 */ /* 0x000fe20000000000 */
[----:B------:R-:W-:Y:S01]  /*3100*/  @!P6 IMAD.MOV R75, RZ, RZ, -R75 ;  /* 0x000000ffff4be224 */ /* 0x000fe200078e0a4b */
[C---:B------:R-:W-:Y:S01]  /*3110*/  ISETP.GT.U32.AND P6, PT, R0.reuse, R79, PT ;  /* 0x0000004f0000720c */ /* 0x040fe20003fc4070 */
[----:B------:R-:W-:Y:S02]  /*3120*/  IMAD.MOV R48, RZ, RZ, -R48 ;  /* 0x000000ffff307224 */ /* 0x000fe400078e0a30 */
[----:B------:R-:W-:Y:S02]  /*3130*/  IMAD.MOV R50, RZ, RZ, -R50 ;  /* 0x000000ffff327224 */ /* 0x000fe400078e0a32 */
[C---:B------:R-:W-:Y:S02]  /*3140*/  IMAD R81, R0.reuse, R48, R81 ;  /* 0x0000003000517224 */ /* 0x040fe400078e0251 */
[C---:B------:R-:W-:Y:S02]  /*3150*/  IMAD R83, R0.reuse, R50, R83 ;  /* 0x0000003200537224 */ /* 0x040fe400078e0253 */
[----:B------:R-:W-:Y:S01]  /*3160*/  @!P4 IMAD.IADD R77, R77, 0x1, -R0 ;  /* 0x000000014d4dc824 */ /* 0x000fe200078e0a00 */
[----:B------:R-:W-:Y:S01]  /*3170*/  ISETP.GT.U32.AND P4, PT, R0, R81, PT ;  /* 0x000000510000720c */ /* 0x000fe20003f84070 */
[----:B------:R-:W-:-:S04]  /*3180*/  IMAD.HI.U32 R52, R6, R85, RZ ;  /* 0x0000005506347227 */ /* 0x000fc800078e00ff */
[----:B------:R-:W-:Y:S01]  /*3190*/  @!P5 IMAD.MOV R77, RZ, RZ, -R77 ;  /* 0x000000ffff4dd224 */ /* 0x000fe200078e0a4d */
[C---:B------:R-:W-:Y:S01]  /*31a0*/  ISETP.GT.U32.AND P5, PT, R0.reuse, R83, PT ;  /* 0x000000530000720c */ /* 0x040fe20003fa4070 */
[----:B------:R-:W-:Y:S02]  /*31b0*/  IMAD.MOV R52, RZ, RZ, -R52 ;  /* 0x000000ffff347224 */ /* 0x000fe400078e0a34 */
[--C-:B------:R-:W-:Y:S02]  /*31c0*/  @!P6 IMAD.IADD R79, R79, 0x1, -R0.reuse ;  /* 0x000000014f4fe824 */ /* 0x100fe400078e0a00 */
[----:B------:R-:W-:Y:S01]  /*31d0*/  IMAD R85, R0, R52, R85 ;  /* 0x0000003400557224 */ /* 0x000fe200078e0255 */
[----:B------:R-:W-:Y:S01]  /*31e0*/  LOP3.LUT R52, R4, 0xe8, RZ, 0xfc, !PT ;  /* 0x000000e804347812 */ /* 0x000fe200078efcff */
[----:B------:R-:W-:Y:S01]  /*31f0*/  @!P4 IMAD.IADD R81, R81, 0x1, -R0 ;  /* 0x000000015151c824 */ /* 0x000fe200078e0a00 */
[----:B------:R-:W-:Y:S01]  /*3200*/  ISETP.GT.U32.AND P6, PT, R0, R79, PT ;  /* 0x0000004f0000720c */ /* 0x000fe20003fc4070 */
[----:B------:R-:W-:Y:S01]  /*3210*/  IMAD.HI.U32 R48, R6, R91, RZ ;  /* 0x0000005b06307227 */ /* 0x000fe200078e00ff */
[----:B------:R-:W-:-:S02]  /*3220*/  IABS R87, R52 ;  /* 0x0000003400577213 */ /* 0x000fc40000000000 */
[----:B------:R-:W-:Y:S01]  /*3230*/  ISETP.GT.U32.AND P4, PT, R0, R81, PT ;  /* 0x000000510000720c */ /* 0x000fe20003f84070 */
[----:B------:R-:W-:Y:S02]  /*3240*/  @!P5 IMAD.IADD R83, R83, 0x1, -R0 ;  /* 0x000000015353d824 */ /* 0x000fe400078e0a00 */
[----:B------:R-:W-:-:S03]  /*3250*/  IMAD.HI.U32 R46, R6, R87, RZ ;  /* 0x00000057062e7227 */ /* 0x000fc600078e00ff */
[----:B------:R-:W-:Y:S01]  /*3260*/  ISETP.GT.U32.AND P5, PT, R0, R83, PT ;  /* 0x000000530000720c */ /* 0x000fe20003fa4070 */
[----:B------:R-:W-:Y:S02]  /*3270*/  IMAD.MOV R50, RZ, RZ, -R46 ;  /* 0x000000ffff327224 */ /* 0x000fe400078e0a2e */
[----:B------:R-:W-:-:S04]  /*3280*/  IMAD.HI.U32 R46, R6, R89, RZ ;  /* 0x00000059062e7227 */ /* 0x000fc800078e00ff */
[----:B------:R-:W-:Y:S01]  /*3290*/  @!P6 IMAD.IADD R79, R79, 0x1, -R0 ;  /* 0x000000014f4fe824 */ /* 0x000fe200078e0a00 */
[C---:B------:R-:W-:Y:S01]  /*32a0*/  ISETP.GT.U32.AND P6, PT, R0.reuse, R85, PT ;  /* 0x000000550000720c */ /* 0x040fe20003fc4070 */
[----:B------:R-:W-:Y:S02]  /*32b0*/  IMAD.MOV R46, RZ, RZ, -R46 ;  /* 0x000000ffff2e7224 */ /* 0x000fe400078e0a2e */
[C---:B------:R-:W-:Y:S02]  /*32c0*/  IMAD R87, R0.reuse, R50, R87 ;  /* 0x0000003200577224 */ /* 0x040fe400078e0257 */
[C---:B------:R-:W-:Y:S02]  /*32d0*/  IMAD R89, R0.reuse, R46, R89 ;  /* 0x0000002e00597224 */ /* 0x040fe400078e0259 */
[--C-:B------:R-:W-:Y:S01]  /*32e0*/  @!P4 IMAD.IADD R81, R81, 0x1, -R0.reuse ;  /* 0x000000015151c824 */ /* 0x100fe200078e0a00 */
[C---:B------:R-:W-:Y:S01]  /*32f0*/  ISETP.GT.U32.AND P4, PT, R0.reuse, R87, PT ;  /* 0x000000570000720c */ /* 0x040fe20003f84070 */
[----:B------:R-:W-:Y:S01]  /*3300*/  @!P5 IMAD.IADD R83, R83, 0x1, -R0 ;  /* 0x000000015353d824 */ /* 0x000fe200078e0a00 */
[----:B------:R-:W-:Y:S01]  /*3310*/  ISETP.GT.U32.AND P5, PT, R0, R89, PT ;  /* 0x000000590000720c */ /* 0x000fe20003fa4070 */
[----:B------:R-:W-:-:S02]  /*3320*/  IMAD.MOV R48, RZ, RZ, -R48 ;  /* 0x000000ffff307224 */ /* 0x000fc400078e0a30 */
[----:B------:R-:W-:Y:S02]  /*3330*/  @!P6 IMAD.IADD R85, R85, 0x1, -R0 ;  /* 0x000000015555e824 */ /* 0x000fe400078e0a00 */
[----:B------:R-:W-:Y:S01]  /*3340*/  IMAD R91, R0, R48, R91 ;  /* 0x00000030005b7224 */ /* 0x000fe200078e025b */
[----:B------:R-:W-:Y:S01]  /*3350*/  LOP3.LUT R48, R4, 0xf8, RZ, 0xfc, !PT ;  /* 0x000000f804307812 */ /* 0x000fe200078efcff */
[----:B------:R-:W-:Y:S01]  /*3360*/  IMAD.HI.U32 R46, R6, R93, RZ ;  /* 0x0000005d062e7227 */ /* 0x000fe200078e00ff */
[C---:B------:R-:W-:Y:S02]  /*3370*/  ISETP.GT.U32.AND P6, PT, R0.reuse, R85, PT ;  /* 0x000000550000720c */ /* 0x040fe40003fc4070 */
[----:B------:R-:W-:Y:S01]  /*3380*/  IABS R4, R48 ;  /* 0x0000003000047213 */ /* 0x000fe20000000000 */
[----:B------:R-:W-:Y:S02]  /*3390*/  IMAD.MOV R46, RZ, RZ, -R46 ;  /* 0x000000ffff2e7224 */ /* 0x000fe400078e0a2e */
[--C-:B------:R-:W-:Y:S01]  /*33a0*/  @!P4 IMAD.IADD R87, R87, 0x1, -R0.reuse ;  /* 0x000000015757c824 */ /* 0x100fe200078e0a00 */
[----:B------:R-:W-:Y:S01]  /*33b0*/  ISETP.GT.U32.AND P4, PT, R0, R91, PT ;  /* 0x0000005b0000720c */ /* 0x000fe20003f84070 */
[----:B------:R-:W-:-:S02]  /*33c0*/  @!P5 IMAD.IADD R89, R89, 0x1, -R0 ;  /* 0x000000015959d824 */ /* 0x000fc400078e0a00 */
[C---:B------:R-:W-:Y:S02]  /*33d0*/  IMAD R9, R0.reuse, R46, R93 ;  /* 0x0000002e00097224 */ /* 0x040fe400078e025d */
[----:B------:R-:W-:Y:S01]  /*33e0*/  IMAD.MOV.U32 R93, RZ, RZ, R4 ;  /* 0x000000ffff5d7224 */ /* 0x000fe200078e0004 */
[C---:B------:R-:W-:Y:S01]  /*33f0*/  ISETP.GT.U32.AND P5, PT, R0.reuse, R89, PT ;  /* 0x000000590000720c */ /* 0x040fe20003fa4070 */
[----:B------:R-:W-:Y:S01]  /*3400*/  @!P6 IMAD.IADD R85, R85, 0x1, -R0 ;  /* 0x000000015555e824 */ /* 0x000fe200078e0a00 */
[----:B------:R-:W-:Y:S01]  /*3410*/  ISETP.GT.U32.AND P6, PT, R0, R9, PT ;  /* 0x000000090000720c */ /* 0x000fe20003fc4070 */
[----:B------:R-:W-:Y:S01]  /*3420*/  IMAD.HI.U32 R6, R6, R93, RZ ;  /* 0x0000005d06067227 */ /* 0x000fe200078e00ff */
[----:B------:R-:W-:-:S03]  /*3430*/  IABS R4, R66 ;  /* 0x0000004200047213 */ /* 0x000fc60000000000 */
[----:B------:R-:W-:Y:S02]  /*3440*/  IMAD.MOV R6, RZ, RZ, -R6 ;  /* 0x000000ffff067224 */ /* 0x000fe400078e0a06 */
[----:B------:R-:W-:Y:S01]  /*3450*/  @!P2 IMAD.MOV R79, RZ, RZ, -R79 ;  /* 0x000000ffff4fa224 */ /* 0x000fe200078e0a4f */
[C---:B------:R-:W-:Y:S01]  /*3460*/  ISETP.GT.U32.AND P2, PT, R0.reuse, R87, PT ;  /* 0x000000570000720c */ /* 0x040fe20003f44070 */
[--C-:B------:R-:W-:Y:S02]  /*3470*/  @!P4 IMAD.IADD R91, R91, 0x1, -R0.reuse ;  /* 0x000000015b5bc824 */ /* 0x100fe400078e0a00 */
[C---:B------:R-:W-:Y:S02]  /*3480*/  IMAD R93, R0.reuse, R6, R93 ;  /* 0x00000006005d7224 */ /* 0x040fe400078e025d */
[----:B------:R-:W-:Y:S01]  /*3490*/  @!P5 IMAD.IADD R89, R89, 0x1, -R0 ;  /* 0x000000015959d824 */ /* 0x000fe200078e0a00 */
[C---:B------:R-:W-:Y:S01]  /*34a0*/  ISETP.GT.U32.AND P4, PT, R0.reuse, R91, PT ;  /* 0x0000005b0000720c */ /* 0x040fe20003f84070 */
[----:B------:R-:W-:Y:S01]  /*34b0*/  IMAD.HI.U32 R7, R7, R4, RZ ;  /* 0x0000000407077227 */ /* 0x000fe200078e00ff */
[----:B------:R-:W-:-:S03]  /*34c0*/  ISETP.GT.U32.AND P5, PT, R0, R93, PT ;  /* 0x0000005d0000720c */ /* 0x000fc60003fa4070 */
[--C-:B------:R-:W-:Y:S02]  /*34d0*/  @!P6 IMAD.IADD R9, R9, 0x1, -R0.reuse ;  /* 0x000000010909e824 */ /* 0x100fe400078e0a00 */
[----:B------:R-:W-:Y:S02]  /*34e0*/  IMAD.MOV R7, RZ, RZ, -R7 ;  /* 0x000000ffff077224 */ /* 0x000fe400078e0a07 */
[----:B------:R-:W-:Y:S01]  /*34f0*/  @!P2 IMAD.IADD R87, R87, 0x1, -R0 ;  /* 0x000000015757a824 */ /* 0x000fe200078e0a00 */
[----:B------:R-:W-:Y:S01]  /*3500*/  ISETP.GT.U32.AND P6, PT, R0, R9, PT ;  /* 0x000000090000720c */ /* 0x000fe20003fc4070 */
[----:B------:R-:W-:Y:S01]  /*3510*/  IMAD R7, R2, R7, R4 ;  /* 0x0000000702077224 */ /* 0x000fe200078e0204 */
[----:B------:R-:W-:Y:S01]  /*3520*/  ISETP.GE.AND P2, PT, R54, RZ, PT ;  /* 0x000000ff3600720c */ /* 0x000fe20003f46270 */
[--C-:B------:R-:W-:Y:S02]  /*3530*/  @!P4 IMAD.IADD R91, R91, 0x1, -R0.reuse ;  /* 0x000000015b5bc824 */ /* 0x100fe400078e0a00 */
[--C-:B------:R-:W-:Y:S01]  /*3540*/  @!P5 IMAD.IADD R93, R93, 0x1, -R0.reuse ;  /* 0x000000015d5dd824 */ /* 0x100fe200078e0a00 */
[----:B------:R-:W-:Y:S01]  /*3550*/  ISETP.GT.U32.AND P4, PT, R2, R7, PT ;  /* 0x000000070200720c */ /* 0x000fe20003f84070 */
[----:B------:R-:W-:Y:S01]  /*3560*/  @!P3 IMAD.MOV R83, RZ, RZ, -R83 ;  /* 0x000000ffff53b224 */ /* 0x000fe200078e0a53 */
[----:B------:R-:W-:Y:S01]  /*3570*/  ISETP.GE.AND P3, PT, R56, RZ, PT ;  /* 0x000000ff3800720c */ /* 0x000fe20003f66270 */
[----:B------:R-:W-:Y:S01]  /*3580*/  @!P0 IMAD.MOV R81, RZ, RZ, -R81 ;  /* 0x000000ffff518224 */ /* 0x000fe200078e0a51 */
[----:B------:R-:W-:Y:S01]  /*3590*/  ISETP.GT.U32.AND P5, PT, R0, R93, PT ;  /* 0x0000005d0000720c */ /* 0x000fe20003fa4070 */
[----:B------:R-:W-:Y:S01]  /*35a0*/  IMAD.MOV.U32 R6, RZ, RZ, c[0x0][0x180] ;  /* 0x00006000ff067624 */ /* 0x000fe200078e00ff */
[----:B------:R-:W-:Y:S01]  /*35b0*/  ISETP.GE.AND P0, PT, R52, RZ, PT ;  /* 0x000000ff3400720c */ /* 0x000fe20003f06270 */
[----:B------:R-:W-:Y:S01]  /*35c0*/  @!P6 IMAD.IADD R9, R9, 0x1, -R0 ;  /* 0x000000010909e824 */ /* 0x000fe200078e0a00 */
[----:B------:R-:W-:Y:S01]  /*35d0*/  ISETP.GE.AND P6, PT, R58, RZ, PT ;  /* 0x000000ff3a00720c */ /* 0x000fe20003fc6270 */
[----:B------:R-:W-:Y:S01]  /*35e0*/  @!P2 IMAD.MOV R89, RZ, RZ, -R89 ;  /* 0x000000ffff59a224 */ /* 0x000fe200078e0a59 */
[----:B------:R-:W-:Y:S01]  /*35f0*/  ISETP.GE.AND P2, PT, R48, RZ, PT ;  /* 0x000000ff3000720c */ /* 0x000fe20003f46270 */
[----:B------:R-:W-:Y:S01]  /*3600*/  @!P1 IMAD.MOV R85, RZ, RZ, -R85 ;  /* 0x000000ffff559224 */ /* 0x000fe200078e0a55 */
[C---:B------:R-:W-:Y:S01]  /*3610*/  IADD3 R4, R6.reuse, -0x1, RZ ;  /* 0xffffffff06047810 */ /* 0x040fe20007ffe0ff */
[----:B------:R-:W-:Y:S01]  /*3620*/  @!P4 IMAD.IADD R7, R7, 0x1, -R2 ;  /* 0x000000010707c824 */ /* 0x000fe200078e0a02 */
[----:B------:R-:W-:Y:S01]  /*3630*/  IADD3 R46, R6, -0x5, RZ ;  /* 0xfffffffb062e7810 */ /* 0x000fe20007ffe0ff */
[----:B------:R-:W-:Y:S01]  /*3640*/  @!P3 IMAD.MOV R91, RZ, RZ, -R91 ;  /* 0x000000ffff5bb224 */ /* 0x000fe200078e0a5b */
[----:B------:R-:W-:Y:S01]  /*3650*/  ISETP.GE.U32.AND P1, PT, R4, 0x7fffffe0, PT ;  /* 0x7fffffe00400780c */ /* 0x000fe20003f26070 */
[----:B------:R-:W-:Y:S01]  /*3660*/  @!P5 IMAD.IADD R93, R93, 0x1, -R0 ;  /* 0x000000015d5dd824 */ /* 0x000fe200078e0a00 */
[----:B------:R-:W-:Y:S01]  /*3670*/  IADD3 R4, R6, -0x9, RZ ;  /* 0xfffffff706047810 */ /* 0x000fe20007ffe0ff */
[----:B------:R-:W-:Y:S01]  /*3680*/  @!P0 IMAD.MOV R87, RZ, RZ, -R87 ;  /* 0x000000ffff578224 */ /* 0x000fe200078e0a57 */
[----:B------:R-:W-:Y:S01]  /*3690*/  ISETP.GT.U32.AND P3, PT, R2, R7, PT ;  /* 0x000000070200720c */ /* 0x000fe20003f64070 */
[----:B------:R-:W-:Y:S01]  /*36a0*/  @!P6 IMAD.MOV R9, RZ, RZ, -R9 ;  /* 0x000000ffff09e224 */ /* 0x000fe200078e0a09 */
[----:B------:R-:W-:Y:S01]  /*36b0*/  ISETP.GE.U32.AND P0, PT, R46, 0x7fffffdc, PT ;  /* 0x7fffffdc2e00780c */ /* 0x000fe20003f06070 */
[----:B------:R-:W-:Y:S01]  /*36c0*/  @!P2 IMAD.MOV R93, RZ, RZ, -R93 ;  /* 0x000000ffff5da224 */ /* 0x000fe200078e0a5d */
[----:B------:R-:W-:-:S02]  /*36d0*/  IADD3 R46, R6, -0xd, RZ ;  /* 0xfffffff3062e7810 */ /* 0x000fc40007ffe0ff */
[----:B------:R-:W-:Y:S02]  /*36e0*/  ISETP.GE.U32.AND P4, PT, R4, 0x7fffffd8, PT ;  /* 0x7fffffd80400780c */ /* 0x000fe40003f86070 */
[----:B------:R-:W-:Y:S02]  /*36f0*/  IADD3 R4, R6, -0x11, RZ ;  /* 0xffffffef06047810 */ /* 0x000fe40007ffe0ff */
[----:B------:R-:W-:Y:S02]  /*3700*/  ISETP.NE.AND P6, PT, RZ, c[0x0][0x17c], PT ;  /* 0x00005f00ff007a0c */ /* 0x000fe40003fc5270 */
[----:B------:R-:W-:Y:S01]  /*3710*/  LOP3.LUT R0, RZ, c[0x0][0x17c], RZ, 0x33, !PT ;  /* 0x00005f00ff007a12 */ /* 0x000fe200078e33ff */
[----:B------:R-:W-:Y:S01]  /*3720*/  @!P3 IMAD.IADD R7, R7, 0x1, -R2 ;  /* 0x000000010707b824 */ /* 0x000fe200078e0a02 */
[----:B------:R-:W-:Y:S02]  /*3730*/  ISETP.GE.U32.AND P5, PT, R46, 0x7fffffd4, PT ;  /* 0x7fffffd42e00780c */ /* 0x000fe40003fa6070 */
[----:B------:R-:W-:Y:S01]  /*3740*/  ISETP.GE.U32.AND P2, PT, R4, 0x7fffffd0, PT ;  /* 0x7fffffd00400780c */ /* 0x000fe20003f46070 */
[----:B------:R-:W-:Y:S01]  /*3750*/  IMAD.MOV.U32 R2, RZ, RZ, R7 ;  /* 0x000000ffff027224 */ /* 0x000fe200078e0007 */
[----:B------:R-:W-:-:S02]  /*3760*/  SEL R46, R0, R5, !P6 ;  /* 0x00000005002e7207 */ /* 0x000fc40007000000 */
[C---:B------:R-:W-:Y:S02]  /*3770*/  SEL R50, R0.reuse, R16, !P6 ;  /* 0x0000001000327207 */ /* 0x040fe40007000000 */
[----:B------:R-:W-:Y:S01]  /*3780*/  SEL R52, R0, R17, !P6 ;  /* 0x0000001100347207 */ /* 0x000fe20007000000 */
[----:B------:R-:W-:Y:S01]  /*3790*/  IMAD R46, R46, c[0x0][0x190], RZ ;  /* 0x000064002e2e7a24 */ /* 0x000fe200078e02ff */
[----:B------:R-:W-:Y:S01]  /*37a0*/  SEL R54, R0, R18, !P6 ;  /* 0x0000001200367207 */ /* 0x000fe20007000000 */
[----:B------:R-:W-:Y:S01]  /*37b0*/  IMAD R50, R50, c[0x0][0x190], RZ ;  /* 0x0000640032327a24 */ /* 0x000fe200078e02ff */
[C---:B------:R-:W-:Y:S02]  /*37c0*/  SEL R56, R0.reuse, R19, !P6 ;  /* 0x0000001300387207 */ /* 0x040fe40007000000 */
[C---:B------:R-:W-:Y:S01]  /*37d0*/  SEL R58, R0.reuse, R24, !P6 ;  /* 0x00000018003a7207 */ /* 0x040fe20007000000 */
[----:B------:R-:W-:Y:S01]  /*37e0*/  STL [R1+0x268], R46 ;  /* 0x0002682e01007387 */ /* 0x000fe20000100800 */
[----:B------:R-:W-:-:S02]  /*37f0*/  SEL R60, R0, R25, !P6 ;  /* 0x00000019003c7207 */ /* 0x000fc40007000000 */
[C---:B------:R-:W-:Y:S02]  /*3800*/  SEL R62, R0.reuse, R26, !P6 ;  /* 0x0000001a003e7207 */ /* 0x040fe40007000000 */
[C---:B------:R-:W-:Y:S02]  /*3810*/  SEL R64, R0.reuse, R27, !P6 ;  /* 0x0000001b00407207 */ /* 0x040fe40007000000 */
[C---:B------:R-:W-:Y:S02]  /*3820*/  SEL R252, R0.reuse, R38, !P6 ;  /* 0x0000002600fc7207 */ /* 0x040fe40007000000 */
[C---:B------:R-:W-:Y:S02]  /*3830*/  SEL R251, R0.reuse, R39, !P6 ;  /* 0x0000002700fb7207 */ /* 0x040fe40007000000 */
[----:B------:R-:W-:Y:S01]  /*3840*/  SEL R250, R0, R40, !P6 ;  /* 0x0000002800fa7207 */ /* 0x000fe20007000000 */
[----:B------:R-:W-:Y:S01]  /*3850*/  IMAD R252, R252, c[0x0][0x190], RZ ;  /* 0x00006400fcfc7a24 */ /* 0x000fe200078e02ff */
[C---:B------:R-:W-:Y:S01]  /*3860*/  SEL R249, R0.reuse, R41, !P6 ;  /* 0x0000002900f97207 */ /* 0x040fe20007000000 */
[----:B------:R-:W-:Y:S01]  /*3870*/  IMAD R251, R251, c[0x0][0x190], RZ ;  /* 0x00006400fbfb7a24 */ /* 0x000fe200078e02ff */
[----:B------:R-:W-:Y:S01]  /*3880*/  SEL R8, R0, R8, !P6 ;  /* 0x0000000800087207 */ /* 0x000fe20007000000 */
[----:B------:R-:W-:Y:S01]  /*3890*/  IMAD R250, R250, c[0x0][0x190], RZ ;  /* 0x00006400fafa7a24 */ /* 0x000fe200078e02ff */
[C---:B------:R-:W-:Y:S01]  /*38a0*/  SEL R10, R0.reuse, R10, !P6 ;  /* 0x0000000a000a7207 */ /* 0x040fe20007000000 */
[----:B------:R-:W-:Y:S01]  /*38b0*/  IMAD R249, R249, c[0x0][0x190], RZ ;  /* 0x00006400f9f97a24 */ /* 0x000fe200078e02ff */
[----:B------:R-:W-:Y:S01]  /*38c0*/  SEL R11, R0, R11, !P6 ;  /* 0x0000000b000b7207 */ /* 0x000fe20007000000 */
[----:B------:R-:W-:Y:S01]  /*38d0*/  IMAD R8, R8, c[0x0][0x190], RZ ;  /* 0x0000640008087a24 */ /* 0x000fe200078e02ff */
[----:B------:R-:W-:Y:S01]  /*38e0*/  SEL R12, R0, R12, !P6 ;  /* 0x0000000c000c7207 */ /* 0x000fe20007000000 */
[----:B------:R-:W-:Y:S01]  /*38f0*/  IMAD R10, R10, c[0x0][0x190], RZ ;  /* 0x000064000a0a7a24 */ /* 0x000fe200078e02ff */
[C---:B------:R-:W-:Y:S01]  /*3900*/  SEL R13, R0.reuse, R13, !P6 ;  /* 0x0000000d000d7207 */ /* 0x040fe20007000000 */
[----:B------:R-:W-:Y:S01]  /*3910*/  IMAD R11, R11, c[0x0][0x190], RZ ;  /* 0x000064000b0b7a24 */ /* 0x000fe200078e02ff */
[C---:B------:R-:W-:Y:S01]  /*3920*/  SEL R48, R0.reuse, R14, !P6 ;  /* 0x0000000e00307207 */ /* 0x040fe20007000000 */
[----:B------:R-:W-:Y:S01]  /*3930*/  STL [R1+0x264], R8 ;  /* 0x0002640801007387 */ /* 0x000fe20000100800 */
[----:B------:R-:W-:-:S02]  /*3940*/  SEL R15, R0, R15, !P6 ;  /* 0x0000000f000f7207 */ /* 0x000fc40007000000 */
[----:B------:R-:W-:Y:S01]  /*3950*/  SEL R20, R0, R20, !P6 ;  /* 0x0000001400147207 */ /* 0x000fe20007000000 */
[----:B------:R-:W-:Y:S01]  /*3960*/  IMAD R48, R48, c[0x0][0x190], RZ ;  /* 0x0000640030307a24 */ /* 0x000fe200078e02ff */
[C---:B------:R-:W-:Y:S01]  /*3970*/  SEL R21, R0.reuse, R21, !P6 ;  /* 0x0000001500157207 */ /* 0x040fe20007000000 */
[----:B------:R1:W-:Y:S01]  /*3980*/  STL [R1+0x260], R10 ;  /* 0x0002600a01007387 */ /* 0x0003e20000100800 */
[C---:B------:R-:W-:Y:S01]  /*3990*/  SEL R22, R0.reuse, R22, !P6 ;  /* 0x0000001600167207 */ /* 0x040fe20007000000 */
[----:B------:R-:W-:Y:S01]  /*39a0*/  IMAD R15, R15, c[0x0][0x190], RZ ;  /* 0x000064000f0f7a24 */ /* 0x000fe200078e02ff */
[C---:B------:R-:W-:Y:S01]  /*39b0*/  SEL R23, R0.reuse, R23, !P6 ;  /* 0x0000001700177207 */ /* 0x040fe20007000000 */
[----:B------:R2:W-:Y:S01]  /*39c0*/  STL [R1+0x25c], R11 ;  /* 0x00025c0b01007387 */ /* 0x0005e20000100800 */
        /* <DEDUP_REMOVED lines=55> */
[----:B------:R-:W-:Y:S01]  /*3d40*/  STL [R1+0x254], R55 ;  /* 0x0002543701007387 */ /* 0x000fe20000100800 */
[C---:B------:R-:W-:Y:S01]  /*3d50*/  SEL R41, R0.reuse, R75, !P6 ;  /* 0x0000004b00297207 */ /* 0x040fe20007000000 */
[----:B------:R-:W-:Y:S01]  /*3d60*/  IMAD R243, R243, c[0x0][0x190], RZ ;  /* 0x00006400f3f37a24 */ /* 0x000fe200078e02ff */
[C---:B------:R-:W-:Y:S01]  /*3d70*/  SEL R27, R0.reuse, R77, !P6 ;  /* 0x0000004d001b7207 */ /* 0x040fe20007000000 */
[----:B------:R-:W-:Y:S01]  /*3d80*/  STL [R1+0x250], R53 ;  /* 0x0002503501007387 */ /* 0x000fe20000100800 */
        /* <DEDUP_REMOVED lines=15> */
[----:B------:R-:W-:Y:S01]  /*3e80*/  IMAD R9, R37, c[0x0][0x190], RZ ;  /* 0x0000640025097a24 */ /* 0x000fe200078e02ff */
[C---:B------:R-:W-:Y:S01]  /*3e90*/  SEL R4, R0.reuse, R93, !P6 ;  /* 0x0000005d00047207 */ /* 0x040fe20007000000 */
[----:B------:R-:W-:Y:S01]  /*3ea0*/  STL [R1+0xf0], R51 ;  /* 0x0000f03301007387 */ /* 0x000fe20000100800 */
[----:B------:R-:W-:Y:S01]  /*3eb0*/  SEL R3, R0, R3, !P6 ;  /* 0x0000000300037207 */ /* 0x000fe20007000000 */
[----:B------:R-:W-:Y:S01]  /*3ec0*/  IMAD R0, R221, c[0x0][0x18c], RZ ;  /* 0x00006300dd007a24 */ /* 0x000fe200078e02ff */
[----:B------:R-:W-:Y:S01]  /*3ed0*/  ISETP.GE.AND P6, PT, R66, RZ, PT ;  /* 0x000000ff4200720c */ /* 0x000fe20003fc6270 */
[----:B------:R-:W-:Y:S01]  /*3ee0*/  STL [R1+0xdc], R49 ;  /* 0x0000dc3101007387 */ /* 0x000fe20000100800 */
[----:B------:R-:W-:Y:S01]  /*3ef0*/  ISETP.NE.AND P3, PT, RZ, c[0x0][0x178], PT ;  /* 0x00005e00ff007a0c */ /* 0x000fe20003f65270 */
[----:B------:R-:W-:-:S02]  /*3f00*/  IMAD R238, R238, c[0x0][0x190], RZ ;  /* 0x00006400eeee7a24 */ /* 0x000fc400078e02ff */
[----:B------:R-:W-:Y:S01]  /*3f10*/  STL [R1+0xd8], R47 ;  /* 0x0000d82f01007387 */ /* 0x000fe20000100800 */
[----:B------:R-:W-:Y:S02]  /*3f20*/  IMAD R237, R237, c[0x0][0x190], RZ ;  /* 0x00006400eded7a24 */ /* 0x000fe400078e02ff */
[----:B------:R-:W-:Y:S01]  /*3f30*/  IMAD R236, R236, c[0x0][0x190], RZ ;  /* 0x00006400ecec7a24 */ /* 0x000fe200078e02ff */
[----:B------:R-:W-:Y:S01]  /*3f40*/  STL [R1+0xd4], R20 ;  /* 0x0000d41401007387 */ /* 0x000fe20000100800 */
[----:B------:R-:W-:Y:S02]  /*3f50*/  IMAD R235, R235, c[0x0][0x190], RZ ;  /* 0x00006400ebeb7a24 */ /* 0x000fe400078e02ff */
[----:B------:R-:W-:Y:S01]  /*3f60*/  IMAD R234, R234, c[0x0][0x190], RZ ;  /* 0x00006400eaea7a24 */ /* 0x000fe200078e02ff */
[----:B------:R-:W-:Y:S01]  /*3f70*/  STL [R1+0xd0], R21 ;  /* 0x0000d01501007387 */ /* 0x000fe20000100800 */
[----:B------:R-:W-:Y:S01]  /*3f80*/  @!P6 IMAD.MOV R2, RZ, RZ, -R2 ;  /* 0x000000ffff02e224 */ /* 0x000fe200078e0a02 */
[C---:B------:R-:W-:Y:S01]  /*3f90*/  LEA R14, P6, R0.reuse, c[0x0][0x168], 0x2 ;  /* 0x00005a00000e7a11 */ /* 0x040fe200078c10ff */
[----:B------:R-:W-:Y:S01]  /*3fa0*/  IMAD R27, R27, c[0x0][0x190], RZ ;  /* 0x000064001b1b7a24 */ /* 0x000fe200078e02ff */
[----:B------:R-:W-:Y:S01]  /*3fb0*/  @!P3 LOP3.LUT R2, RZ, c[0x0][0x178], RZ, 0x33, !PT ;  /* 0x00005e00ff02ba12 */ /* 0x000fe200078e33ff */
[----:B------:R-:W-:Y:S01]  /*3fc0*/  STL [R1+0x6c], R22 ;  /* 0x00006c1601007387 */ /* 0x000fe20000100800 */
[----:B------:R-:W-:Y:S01]  /*3fd0*/  LEA.HI.X.SX32 R7, R0, c[0x0][0x16c], 0x2, P6 ;  /* 0x00005b0000077a11 */ /* 0x000fe200030f16ff */
[----:B------:R-:W-:Y:S01]  /*3fe0*/  IMAD R26, R26, c[0x0][0x190], RZ ;  /* 0x000064001a1a7a24 */ /* 0x000fe200078e02ff */
[-C--:B------:R-:W-:Y:S01]  /*3ff0*/  LEA R210, P3, R46, R14.reuse, 0x2 ;  /* 0x0000000e2ed27211 */ /* 0x080fe200078610ff */
[----:B------:R-:W-:Y:S01]  /*4000*/  STL [R1+0x68], R23 ;  /* 0x0000681701007387 */ /* 0x000fe20000100800 */
[-C--:B------:R-:W-:Y:S01]  /*4010*/  LEA R12, P6, R8, R14.reuse, 0x2 ;  /* 0x0000000e080c7211 */ /* 0x080fe200078c10ff */
[----:B------:R-:W-:Y:S01]  /*4020*/  IMAD R25, R25, c[0x0][0x190], RZ ;  /* 0x0000640019197a24 */ /* 0x000fe200078e02ff */
[-C--:B------:R-:W-:Y:S01]  /*4030*/  LEA.HI.X.SX32 R211, R46, R7.reuse, 0x2, P3 ;  /* 0x000000072ed37211 */ /* 0x080fe200018f16ff */
        /* <DEDUP_REMOVED lines=16> */
[----:B------:R3:W-:Y:S01]  /*4140*/  STL [R1+0x54], R28 ;  /* 0x0000541c01007387 */ /* 0x0007e20000100800 */
[-C--:B-1----:R-:W-:Y:S01]  /*4150*/  LEA R10, P3, R48, R14.reuse, 0x2 ;  /* 0x0000000e300a7211 */ /* 0x082fe200078610ff */
[----:B------:R-:W-:Y:S01]  /*4160*/  IMAD R16, R16, c[0x0][0x190], RZ ;  /* 0x0000640010107a24 */ /* 0x000fe200078e02ff */
[-C--:B------:R-:W-:Y:S01]  /*4170*/  LEA.HI.X.SX32 R85, R53, R7.reuse, 0x2, P6 ;  /* 0x0000000735557211 */ /* 0x080fe200030f16ff */
[----:B------:R1:W-:Y:S01]  /*4180*/  STL [R1+0x50], R29 ;  /* 0x0000501d01007387 */ /* 0x0003e20000100800 */
[-C--:B------:R-:W-:Y:S01]  /*4190*/  LEA R82, P6, R15, R14.reuse, 0x2 ;  /* 0x0000000e0f527211 */ /* 0x080fe200078c10ff */
[----:B------:R-:W-:Y:S01]  /*41a0*/  IMAD R5, R5, c[0x0][0x190], RZ ;  /* 0x0000640005057a24 */ /* 0x000fe200078e02ff */
[-C--:B--2---:R-:W-:Y:S01]  /*41b0*/  LEA.HI.X.SX32 R11, R48, R7.reuse, 0x2, P3 ;  /* 0x00000007300b7211 */ /* 0x084fe200018f16ff */
[----:B------:R2:W-:Y:S01]  /*41c0*/  STL [R1+0x3c], R30 ;  /* 0x00003c1e01007387 */ /* 0x0005e20000100800 */
[-C--:B------:R-:W-:Y:S01]  /*41d0*/  LEA R142, P3, R50, R14.reuse, 0x2 ;  /* 0x0000000e328e7211 */ /* 0x080fe200078610ff */
[----:B------:R-:W-:Y:S01]  /*41e0*/  IMAD R4, R4, c[0x0][0x190], RZ ;  /* 0x0000640004047a24 */ /* 0x000fe200078e02ff */
[-C--:B------:R-:W-:Y:S01]  /*41f0*/  LEA.HI.X.SX32 R83, R15, R7.reuse, 0x2, P6 ;  /* 0x000000070f537211 */ /* 0x080fe200030f16ff */
[----:B------:R4:W-:Y:S01]  /*4200*/  STL [R1+0x38], R31 ;  /* 0x0000381f01007387 */ /* 0x0009e20000100800 */
        /* <DEDUP_REMOVED lines=9> */
[----:B------:R-:W-:Y:S01]  /*42a0*/  IMAD.SHL.U32 R8, R2, 0x4, RZ ;  /* 0x0000000402087824 */ /* 0x000fe200078e00ff */
[----:B------:R-:W-:Y:S01]  /*42b0*/  LEA.HI.X.SX32 R141, R49, R7, 0x2, P3 ;  /* 0x00000007318d7211 */ /* 0x000fe200018f16ff */
[----:B------:R-:W-:Y:S01]  /*42c0*/  STL [R1+0x2c], R34 ;  /* 0x00002c2201007387 */ /* 0x000fe20000100800 */
[----:B------:R-:W-:-:S02]  /*42d0*/  LEA R138, P3, R20, R14, 0x2 ;  /* 0x0000000e148a7211 */ /* 0x000fc400078610ff */
[-C--:B------:R-:W-:Y:S01]  /*42e0*/  LEA.HI.X.SX32 R79, R47, R7.reuse, 0x2, P6 ;  /* 0x000000072f4f7211 */ /* 0x080fe200030f16ff */
[----:B------:R-:W-:Y:S01]  /*42f0*/  STL [R1+0x28], R35 ;  /* 0x0000282301007387 */ /* 0x000fe20000100800 */
[CC--:B------:R-:W-:Y:S02]  /*4300*/  LEA R76, P6, R21.reuse, R14.reuse, 0x2 ;  /* 0x0000000e154c7211 */ /* 0x0c0fe400078c10ff */
[-C--:B------:R-:W-:Y:S01]  /*4310*/  LEA.HI.X.SX32 R139, R20, R7.reuse, 0x2, P3 ;  /* 0x00000007148b7211 */ /* 0x080fe200018f16ff */
[----:B------:R5:W-:Y:S01]  /*4320*/  STL [R1+0x24], R36 ;  /* 0x0000242401007387 */ /* 0x000be20000100800 */
[-C--:B------:R-:W-:Y:S02]  /*4330*/  LEA R136, P3, R22, R14.reuse, 0x2 ;  /* 0x0000000e16887211 */ /* 0x080fe400078610ff */
[----:B------:R-:W-:Y:S01]  /*4340*/  LEA.HI.X.SX32 R77, R21, R7, 0x2, P6 ;  /* 0x00000007154d7211 */ /* 0x000fe200030f16ff */
[----:B------:R-:W-:Y:S01]  /*4350*/  STL [R1+0x20], R9 ;  /* 0x0000200901007387 */ /* 0x000fe20000100800 */
[----:B------:R-:W-:-:S02]  /*4360*/  LEA R74, P6, R23, R14, 0x2 ;  /* 0x0000000e174a7211 */ /* 0x000fc400078c10ff */
[-C--:B------:R-:W-:Y:S01]  /*4370*/  LEA.HI.X.SX32 R137, R22, R7.reuse, 0x2, P3 ;  /* 0x0000000716897211 */ /* 0x080fe200018f16ff */
[----:B------:R1:W-:Y:S01]  /*4380*/  STL [R1+0x270], R8 ;  /* 0x0002700801007387 */ /* 0x0003e20000100800 */
[-C--:B------:R-:W-:Y:S02]  /*4390*/  LEA R134, P3, R45, R14.reuse, 0x2 ;  /* 0x0000000e2d867211 */ /* 0x080fe400078610ff */
[-C--:B------:R-:W-:Y:S01]  /*43a0*/  LEA.HI.X.SX32 R75, R23, R7.reuse, 0x2, P6 ;  /* 0x00000007174b7211 */ /* 0x080fe200030f16ff */
[----:B------:R1:W-:Y:S01]  /*43b0*/  STL [R1+0x150], RZ ;  /* 0x000150ff01007387 */ /* 0x0003e20000100800 */
[-C--:B------:R-:W-:Y:S02]  /*43c0*/  LEA R72, P6, R44, R14.reuse, 0x2 ;  /* 0x0000000e2c487211 */ /* 0x080fe400078c10ff */
[----:B------:R-:W-:Y:S01]  /*43d0*/  LEA.HI.X.SX32 R135, R45, R7, 0x2, P3 ;  /* 0x000000072d877211 */ /* 0x000fe200018f16ff */
[----:B------:R1:W-:Y:S01]  /*43e0*/  STL [R1+0x154], RZ ;  /* 0x000154ff01007387 */ /* 0x0003e20000100800 */
[----:B------:R-:W-:-:S02]  /*43f0*/  LEA R132, P3, R43, R14, 0x2 ;  /* 0x0000000e2b847211 */ /* 0x000fc400078610ff */
[-C--:B------:R-:W-:Y:S01]  /*4400*/  LEA.HI.X.SX32 R73, R44, R7.reuse, 0x2, P6 ;  /* 0x000000072c497211 */ /* 0x080fe200030f16ff */
[----:B------:R1:W-:Y:S01]  /*4410*/  STL [R1+0x158], RZ ;  /* 0x000158ff01007387 */ /* 0x0003e20000100800 */
        /* <DEDUP_REMOVED lines=8> */
[----:B---3--:R-:W-:Y:S01]  /*44a0*/  IMAD R28, R41, c[0x0][0x190], RZ ;  /* 0x00006400291c7a24 */ /* 0x008fe200078e02ff */
[-C--:B------:R-:W-:Y:S01]  /*44b0*/  LEA R128, P3, R30, R14.reuse, 0x2 ;  /* 0x0000000e1e807211 */ /* 0x080fe200078610ff */
[----:B------:R3:W-:Y:S01]  /*44c0*/  STL [R1+0x144], RZ ;  /* 0x000144ff01007387 */ /* 0x0007e20000100800 */
[-C--:B------:R-:W-:Y:S01]  /*44d0*/  LEA.HI.X.SX32 R69, R29, R7.reuse, 0x2, P6 ;  /* 0x000000071d457211 */ /* 0x080fe200030f16ff */
[----:B-1----:R-:W-:Y:S01]  /*44e0*/  IMAD R29, R40, c[0x0][0x190], RZ ;  /* 0x00006400281d7a24 */ /* 0x002fe200078e02ff */
[-C--:B------:R-:W-:Y:S01]  /*44f0*/  LEA R66, P6, R31, R14.reuse, 0x2 ;  /* 0x0000000e1f427211 */ /* 0x080fe200078c10ff */
[----:B------:R3:W-:Y:S01]  /*4500*/  STL [R1+0x148], RZ ;  /* 0x000148ff01007387 */ /* 0x0007e20000100800 */
[-C--:B------:R-:W-:Y:S01]  /*4510*/  LEA.HI.X.SX32 R129, R30, R7.reuse, 0x2, P3 ;  /* 0x000000071e817211 */ /* 0x080fe200018f16ff */
[----:B--2---:R-:W-:Y:S01]  /*4520*/  IMAD R30, R39, c[0x0][0x190], RZ ;  /* 0x00006400271e7a24 */ /* 0x004fe200078e02ff */
[-C--:B------:R-:W-:Y:S01]  /*4530*/  LEA R126, P3, R32, R14.reuse, 0x2 ;  /* 0x0000000e207e7211 */ /* 0x080fe200078610ff */
[----:B------:R3:W-:Y:S01]  /*4540*/  STL [R1+0x14c], RZ ;  /* 0x00014cff01007387 */ /* 0x0007e20000100800 */
[-C--:B------:R-:W-:Y:S01]  /*4550*/  LEA.HI.X.SX32 R67, R31, R7.reuse, 0x2, P6 ;  /* 0x000000071f437211 */ /* 0x080fe200030f16ff */
[----:B----4-:R-:W-:Y:S01]  /*4560*/  IMAD R31, R38, c[0x0][0x190], RZ ;  /* 0x00006400261f7a24 */ /* 0x010fe200078e02ff */
[----:B------:R-:W-:Y:S01]  /*4570*/  LEA R64, P6, R33, R14, 0x2 ;  /* 0x0000000e21407211 */ /* 0x000fe200078c10ff */
[----:B------:R3:W-:Y:S01]  /*4580*/  STL [R1+0x130], RZ ;  /* 0x000130ff01007387 */ /* 0x0007e20000100800 */
[----:B------:R-:W-:-:S02]  /*4590*/  LEA.HI.X.SX32 R127, R32, R7, 0x2, P3 ;  /* 0x00000007207f7211 */ /* 0x000fc400018f16ff */
[CC--:B------:R-:W-:Y:S01]  /*45a0*/  LEA R124, P3, R34.reuse, R14.reuse, 0x2 ;  /* 0x0000000e227c7211 */ /* 0x0c0fe200078610ff */
[----:B------:R3:W-:Y:S01]  /*45b0*/  STL [R1+0x134], RZ ;  /* 0x000134ff01007387 */ /* 0x0007e20000100800 */
[-C--:B------:R-:W-:Y:S02]  /*45c0*/  LEA.HI.X.SX32 R65, R33, R7.reuse, 0x2, P6 ;  /* 0x0000000721417211 */ /* 0x080fe400030f16ff */
[CC--:B------:R-:W-:Y:S01]  /*45d0*/  LEA R62, P6, R35.reuse, R14.reuse, 0x2 ;  /* 0x0000000e233e7211 */ /* 0x0c0fe200078c10ff */
[----:B------:R3:W-:Y:S01]  /*45e0*/  STL [R1+0x138], RZ ;  /* 0x000138ff01007387 */ /* 0x0007e20000100800 */
[-C--:B------:R-:W-:Y:S02]  /*45f0*/  LEA.HI.X.SX32 R125, R34, R7.reuse, 0x2, P3 ;  /* 0x00000007227d7211 */ /* 0x080fe400018f16ff */
        /* <DEDUP_REMOVED lines=75> */
[CC--:B-----5:R-:W-:Y:S01]  /*4ab0*/  LEA R36, P6, R27.reuse, R14.reuse, 0x2 ;  /* 0x0000000e1b247211 */ /* 0x0e0fe200078c10ff */
        /* <DEDUP_REMOVED lines=29> */
[C---:B------:R-:W-:Y:S01]  /*4c90*/  LEA R14, P6, R3.reuse, R14, 0x2 ;  /* 0x0000000e030e7211 */ /* 0x040fe200078c10ff */
[----:B------:R3:W-:Y:S01]  /*4ca0*/  STL [R1+0x208], RZ ;  /* 0x000208ff01007387 */ /* 0x0007e20000100800 */
[-C--:B------:R-:W-:Y:S02]  /*4cb0*/  LEA.HI.X.SX32 R89, R4, R7.reuse, 0x2, P3 ;  /* 0x0000000704597211 */ /* 0x080fe400018f16ff */
[----:B------:R-:W-:Y:S01]  /*4cc0*/  IADD3 R206, P3, R8, c[0x0][0x160], RZ ;  /* 0x0000580008ce7a10 */ /* 0x000fe20007f7e0ff */
[----:B------:R3:W-:Y:S01]  /*4cd0*/  STL [R1+0x20c], RZ ;  /* 0x00020cff01007387 */ /* 0x0007e20000100800 */
[----:B------:R-:W-:Y:S01]  /*4ce0*/  LEA.HI.X.SX32 R15, R3, R7, 0x2, P6 ;  /* 0x00000007030f7211 */ /* 0x000fe200030f16ff */
[----:B------:R-:W-:Y:S01]  /*4cf0*/  IMAD R7, R213, 0x1b, RZ ;  /* 0x0000001bd5077824 */ /* 0x000fe200078e02ff */
[----:B------:R-:W-:Y:S01]  /*4d00*/  LEA.HI.X.SX32 R207, R2, c[0x0][0x164], 0x2, P3 ;  /* 0x0000590002cf7a11 */ /* 0x000fe200018f16ff */
[----:B------:R3:W-:Y:S01]  /*4d10*/  STL [R1+0x1f0], RZ ;  /* 0x0001f0ff01007387 */ /* 0x0007e20000100800 */
[----:B------:R-:W-:-:S02]  /*4d20*/  IADD3 R196, P6, R149, R206, RZ ;  /* 0x000000ce95c47210 */ /* 0x000fc40007fde0ff */
[CC--:B------:R-:W-:Y:S01]  /*4d30*/  LEA R176, P3, R213.reuse, R206.reuse, 0x3 ;  /* 0x000000ced5b07211 */ /* 0x0c0fe200078618ff */
[----:B------:R1:W-:Y:S01]  /*4d40*/  LDGSTS.E [R224+0x28000], [R206.64], !P1 ;  /* 0x28000000cee07fae */ /* 0x0003e2000c921844 */
[-C--:B------:R-:W-:Y:S02]  /*4d50*/  LEA.HI.X.SX32 R197, R213, R207.reuse, 0x2, P6 ;  /* 0x000000cfd5c57211 */ /* 0x080fe400030f16ff */
[-C--:B------:R-:W-:Y:S01]  /*4d60*/  IADD3 R8, P6, R173, R206.reuse, RZ ;  /* 0x000000cead087210 */ /* 0x080fe20007fde0ff */
[----:B------:R3:W-:Y:S01]  /*4d70*/  STL [R1+0x1f4], RZ ;  /* 0x0001f4ff01007387 */ /* 0x0007e20000100800 */
[-C--:B------:R-:W-:Y:S02]  /*4d80*/  LEA.HI.X.SX32 R177, R164, R207.reuse, 0x2, P3 ;  /* 0x000000cfa4b17211 */ /* 0x080fe400018f16ff */
[----:B------:R-:W-:Y:S01]  /*4d90*/  LEA R164, P3, R213, R206, 0x4 ;  /* 0x000000ced5a47211 */ /* 0x000fe200078620ff */
[----:B------:R3:W-:Y:S01]  /*4da0*/  STL [R1+0x1f8], RZ ;  /* 0x0001f8ff01007387 */ /* 0x0007e20000100800 */
[----:B------:R-:W-:-:S02]  /*4db0*/  LEA.HI.X.SX32 R9, R159, R207, 0x2, P6 ;  /* 0x000000cf9f097211 */ /* 0x000fc400030f16ff */
[-C--:B------:R-:W-:Y:S01]  /*4dc0*/  IADD3 R186, P6, R163, R206.reuse, RZ ;  /* 0x000000cea3ba7210 */ /* 0x080fe20007fde0ff */
[----:B------:R3:W-:Y:S01]  /*4dd0*/  STL [R1+0x1fc], RZ ;  /* 0x0001fcff01007387 */ /* 0x0007e20000100800 */
[-C--:B------:R-:W-:Y:S01]  /*4de0*/  LEA.HI.X.SX32 R165, R149, R207.reuse, 0x2, P3 ;  /* 0x000000cf95a57211 */ /* 0x080fe200018f16ff */
[----:B------:R-:W-:Y:S01]  /*4df0*/  IMAD R149, R213, 0x1a, RZ ;  /* 0x0000001ad5957824 */ /* 0x000fe200078e02ff */
[-C--:B------:R-:W-:Y:S01]  /*4e00*/  IADD3 R180, P3, R148, R206.reuse, RZ ;  /* 0x000000ce94b47210 */ /* 0x080fe20007f7e0ff */
[----:B------:R3:W-:Y:S01]  /*4e10*/  STL [R1+0x1e0], RZ ;  /* 0x0001e0ff01007387 */ /* 0x0007e20000100800 */
[-C--:B------:R-:W-:Y:S02]  /*4e20*/  LEA.HI.X.SX32 R187, R158, R207.reuse, 0x2, P6 ;  /* 0x000000cf9ebb7211 */ /* 0x080fe400030f16ff */
[-C--:B------:R-:W-:Y:S01]  /*4e30*/  IADD3 R158, P6, R167, R206.reuse, RZ ;  /* 0x000000cea79e7210 */ /* 0x080fe20007fde0ff */
[----:B------:R2:W-:Y:S01]  /*4e40*/  LDGSTS.E [R224+0x28800], [R164.64], !P0 ;  /* 0x28800000a4e07fae */ /* 0x0005e2000c121844 */
[-C--:B------:R-:W-:Y:S01]  /*4e50*/  LEA.HI.X.SX32 R181, R168, R207.reuse, 0x2, P3 ;  /* 0x000000cfa8b57211 */ /* 0x080fe200018f16ff */
[C---:B------:R-:W-:Y:S01]  /*4e60*/  IMAD R168, R213.reuse, 0x68, RZ ;  /* 0x00000068d5a87824 */ /* 0x040fe200078e02ff */
[----:B------:R-:W-:Y:S01]  /*4e70*/  LEA R208, P3, R213, R206, 0x5 ;  /* 0x000000ced5d07211 */ /* 0x000fe200078628ff */
[----:B------:R3:W-:Y:S01]  /*4e80*/  STL [R1+0x1e4], RZ ;  /* 0x0001e4ff01007387 */ /* 0x0007e20000100800 */
[----:B------:R-:W-:-:S02]  /*4e90*/  LEA.HI.X.SX32 R159, R191, R207, 0x2, P6 ;  /* 0x000000cfbf9f7211 */ /* 0x000fc400030f16ff */
[-C--:B------:R-:W-:Y:S01]  /*4ea0*/  IADD3 R190, P6, R190, R206.reuse, RZ ;  /* 0x000000cebebe7210 */ /* 0x080fe20007fde0ff */
[----:B------:R3:W-:Y:S01]  /*4eb0*/  STL [R1+0x1e8], RZ ;  /* 0x0001e8ff01007387 */ /* 0x0007e20000100800 */
[-C--:B------:R-:W-:Y:S02]  /*4ec0*/  LEA.HI.X.SX32 R209, R171, R207.reuse, 0x2, P3 ;  /* 0x000000cfabd17211 */ /* 0x080fe400018f16ff */
[-C--:B------:R-:W-:Y:S01]  /*4ed0*/  IADD3 R170, P3, R170, R206.reuse, RZ ;  /* 0x000000ceaaaa7210 */ /* 0x080fe20007f7e0ff */
[----:B--2---:R-:W-:Y:S01]  /*4ee0*/  IMAD.WIDE R164, R219, 0x4, R164 ;  /* 0x00000004dba47825 */ /* 0x004fe200078e02a4 */
[-C--:B------:R-:W-:Y:S01]  /*4ef0*/  LEA.HI.X.SX32 R191, R161, R207.reuse, 0x2, P6 ;  /* 0x000000cfa1bf7211 */ /* 0x080fe200030f16ff */
[----:B------:R2:W-:Y:S01]  /*4f00*/  LDGSTS.E [R224+0x29000], [R208.64], !P4 ;  /* 0x29000000d0e07fae */ /* 0x0005e2000e121844 */
[-C--:B------:R-:W-:Y:S02]  /*4f10*/  IADD3 R160, P6, R160, R206.reuse, RZ ;  /* 0x000000cea0a07210 */ /* 0x080fe40007fde0ff */
[-C--:B------:R-:W-:Y:S01]  /*4f20*/  LEA.HI.X.SX32 R171, R150, R207.reuse, 0x2, P3 ;  /* 0x000000cf96ab7211 */ /* 0x080fe200018f16ff */
[----:B------:R-:W-:Y:S01]  /*4f30*/  IMAD R150, R213, 0x6c, RZ ;  /* 0x0000006cd5967824 */ /* 0x000fe200078e02ff */
[----:B------:R-:W-:Y:S01]  /*4f40*/  IADD3 R200, P3, R200, R206, RZ ;  /* 0x000000cec8c87210 */ /* 0x000fe20007f7e0ff */
[----:B------:R3:W-:Y:S01]  /*4f50*/  STL [R1+0x1ec], RZ ;  /* 0x0001ecff01007387 */ /* 0x0007e20000100800 */
[----:B------:R-:W-:-:S02]  /*4f60*/  LEA.HI.X.SX32 R161, R189, R207, 0x2, P6 ;  /* 0x000000cfbda17211 */ /* 0x000fc400030f16ff */
[-C--:B------:R-:W-:Y:S01]  /*4f70*/  IADD3 R192, P6, R192, R206.reuse, RZ ;  /* 0x000000cec0c07210 */ /* 0x080fe20007fde0ff */
[----:B------:R3:W-:Y:S01]  /*4f80*/  STL [R1+0x1d0], RZ ;  /* 0x0001d0ff01007387 */ /* 0x0007e20000100800 */
[-C--:B------:R-:W-:Y:S01]  /*4f90*/  LEA.HI.X.SX32 R201, R173, R207.reuse, 0x2, P3 ;  /* 0x000000cfadc97211 */ /* 0x080fe200018f16ff */
[----:B--2---:R-:W-:Y:S01]  /*4fa0*/  IMAD.WIDE R208, R219, 0x4, R208 ;  /* 0x00000004dbd07825 */ /* 0x004fe200078e02d0 */
[-C--:B------:R-:W-:Y:S01]  /*4fb0*/  IADD3 R172, P3, R172, R206.reuse, RZ ;  /* 0x000000ceacac7210 */ /* 0x080fe20007f7e0ff */
[----:B------:R3:W-:Y:S01]  /*4fc0*/  STL [R1+0x1d4], RZ ;  /* 0x0001d4ff01007387 */ /* 0x0007e20000100800 */
[-C--:B------:R-:W-:Y:S02]  /*4fd0*/  LEA.HI.X.SX32 R193, R153, R207.reuse, 0x2, P6 ;  /* 0x000000cf99c17211 */ /* 0x080fe400030f16ff */
[----:B------:R-:W-:Y:S01]  /*4fe0*/  IADD3 R152, P6, R152, R206, RZ ;  /* 0x000000ce98987210 */ /* 0x000fe20007fde0ff */
[----:B------:R2:W-:Y:S01]  /*4ff0*/  LDGSTS.E [R224+0x29800], [R200.64], !P5 ;  /* 0x29800000c8e07fae */ /* 0x0005e2000e921844 */
[----:B------:R-:W-:-:S02]  /*5000*/  LEA.HI.X.SX32 R173, R183, R207, 0x2, P3 ;  /* 0x000000cfb7ad7211 */ /* 0x000fc400018f16ff */
[CC--:B------:R-:W-:Y:S01]  /*5010*/  LEA R202, P3, R213.reuse, R206.reuse, 0x6 ;  /* 0x000000ced5ca7211 */ /* 0x0c0fe200078630ff */
[----:B------:R3:W-:Y:S01]  /*5020*/  STL [R1+0x1d8], RZ ;  /* 0x0001d8ff01007387 */ /* 0x0007e20000100800 */
[-C--:B------:R-:W-:Y:S01]  /*5030*/  LEA.HI.X.SX32 R153, R178, R207.reuse, 0x2, P6 ;  /* 0x000000cfb2997211 */ /* 0x080fe200030f16ff */
[----:B------:R-:W-:Y:S01]  /*5040*/  IMAD R178, R213, 0x74, RZ ;  /* 0x00000074d5b27824 */ /* 0x000fe200078e02ff */
[-C--:B------:R-:W-:Y:S01]  /*5050*/  IADD3 R182, P6, R182, R206.reuse, RZ ;  /* 0x000000ceb6b67210 */ /* 0x080fe20007fde0ff */
[----:B------:R3:W-:Y:S01]  /*5060*/  STL [R1+0x1dc], RZ ;  /* 0x0001dcff01007387 */ /* 0x0007e20000100800 */
[-C--:B------:R-:W-:Y:S02]  /*5070*/  LEA.HI.X.SX32 R203, R175, R207.reuse, 0x2, P3 ;  /* 0x000000cfafcb7211 */ /* 0x080fe400018f16ff */
[-C--:B------:R-:W-:Y:S01]  /*5080*/  IADD3 R174, P3, R174, R206.reuse, RZ ;  /* 0x000000ceaeae7210 */ /* 0x080fe20007f7e0ff */
[----:B--2---:R-:W-:Y:S01]  /*5090*/  IMAD.WIDE R200, R219, 0x4, R200 ;  /* 0x00000004dbc87825 */ /* 0x004fe200078e02c8 */
[----:B------:R-:W-:Y:S01]  /*50a0*/  LEA.HI.X.SX32 R183, R155, R207, 0x2, P6 ;  /* 0x000000cf9bb77211 */ /* 0x000fe200030f16ff */
[----:B------:R2:W-:Y:S01]  /*50b0*/  LDGSTS.E [R224+0x2a000], [R202.64], !P2 ;  /* 0x2a000000cae07fae */ /* 0x0005e2000d121844 */
[----:B------:R-:W-:-:S02]  /*50c0*/  IADD3 R154, P6, R154, R206, RZ ;  /* 0x000000ce9a9a7210 */ /* 0x000fc40007fde0ff */
[-C--:B------:R-:W-:Y:S01]  /*50d0*/  LEA.HI.X.SX32 R175, R185, R207.reuse, 0x2, P3 ;  /* 0x000000cfb9af7211 */ /* 0x080fe200018f16ff */
[----:B------:R3:W-:Y:S01]  /*50e0*/  STL [R1+0xc0], RZ ;  /* 0x0000c0ff01007387 */ /* 0x0007e20000100800 */
[-C--:B------:R-:W-:Y:S02]  /*50f0*/  IADD3 R204, P3, R204, R206.reuse, RZ ;  /* 0x000000cecccc7210 */ /* 0x080fe40007f7e0ff */
[-C--:B------:R-:W-:Y:S01]  /*5100*/  LEA.HI.X.SX32 R155, R166, R207.reuse, 0x2, P6 ;  /* 0x000000cfa69b7211 */ /* 0x080fe200030f16ff */
[----:B------:R-:W-:Y:S01]  /*5110*/  IMAD R166, R213, 0x78, RZ ;  /* 0x00000078d5a67824 */ /* 0x000fe200078e02ff */
[-C--:B------:R-:W-:Y:S01]  /*5120*/  IADD3 R184, P6, R184, R206.reuse, RZ ;  /* 0x000000ceb8b87210 */ /* 0x080fe20007fde0ff */
[----:B------:R3:W-:Y:S01]  /*5130*/  STL [R1+0xc4], RZ ;  /* 0x0000c4ff01007387 */ /* 0x0007e20000100800 */
[-C--:B------:R-:W-:Y:S01]  /*5140*/  LEA.HI.X.SX32 R205, R163, R207.reuse, 0x2, P3 ;  /* 0x000000cfa3cd7211 */ /* 0x080fe200018f16ff */
[----:B--2---:R-:W-:Y:S01]  /*5150*/  IMAD.WIDE R202, R219, 0x4, R202 ;  /* 0x00000004dbca7825 */ /* 0x004fe200078e02ca */
[----:B------:R-:W-:Y:S01]  /*5160*/  IADD3 R162, P3, R162, R206, RZ ;  /* 0x000000cea2a27210 */ /* 0x000fe20007f7e0ff */
[----:B------:R3:W-:Y:S01]  /*5170*/  STL [R1+0xc8], RZ ;  /* 0x0000c8ff01007387 */ /* 0x0007e20000100800 */
[----:B------:R-:W-:-:S02]  /*5180*/  LEA.HI.X.SX32 R185, R157, R207, 0x2, P6 ;  /* 0x000000cf9db97211 */ /* 0x000fc400030f16ff */
[-C--:B------:R-:W-:Y:S01]  /*5190*/  IADD3 R156, P6, R156, R206.reuse, RZ ;  /* 0x000000ce9c9c7210 */ /* 0x080fe20007fde0ff */
[----:B------:R3:W-:Y:S01]  /*51a0*/  STL [R1+0xcc], RZ ;  /* 0x0000ccff01007387 */ /* 0x0007e20000100800 */
[-C--:B------:R-:W-:Y:S02]  /*51b0*/  LEA.HI.X.SX32 R163, R179, R207.reuse, 0x2, P3 ;  /* 0x000000cfb3a37211 */ /* 0x080fe400018f16ff */
[-C--:B------:R-:W-:Y:S01]  /*51c0*/  IADD3 R194, P3, R194, R206.reuse, RZ ;  /* 0x000000cec2c27210 */ /* 0x080fe20007f7e0ff */
[----:B------:R3:W-:Y:S01]  /*51d0*/  STL [R1+0xb0], RZ ;  /* 0x0000b0ff01007387 */ /* 0x0007e20000100800 */
[-C--:B------:R-:W-:Y:S02]  /*51e0*/  LEA.HI.X.SX32 R157, R169, R207.reuse, 0x2, P6 ;  /* 0x000000cfa99d7211 */ /* 0x080fe400030f16ff */
[-C--:B------:R-:W-:Y:S01]  /*51f0*/  IADD3 R188, P6, R188, R206.reuse, RZ ;  /* 0x000000cebcbc7210 */ /* 0x080fe20007fde0ff */
[----:B------:R3:W-:Y:S01]  /*5200*/  STL [R1+0xb4], RZ ;  /* 0x0000b4ff01007387 */ /* 0x0007e20000100800 */
[-C--:B------:R-:W-:Y:S01]  /*5210*/  LEA.HI.X.SX32 R195, R148, R207.reuse, 0x2, P3 ;  /* 0x000000cf94c37211 */ /* 0x080fe200018f16ff */
[----:B------:R-:W-:Y:S01]  /*5220*/  IMAD R148, R213, 0x7c, RZ ;  /* 0x0000007cd5947824 */ /* 0x000fe200078e02ff */
        /* <DEDUP_REMOVED lines=9> */
[----:B------:R-:W-:Y:S01]  /*52c0*/  IADD3 R178, P6, R178, R206, RZ ;  /* 0x000000ceb2b27210 */ /* 0x000fe20007fde0ff */
[----:B------:R3:W-:Y:S01]  /*52d0*/  STL [R1+0xa4], RZ ;  /* 0x0000a4ff01007387 */ /* 0x0007e20000100800 */
[----:B------:R-:W-:-:S02]  /*52e0*/  LEA.HI.X.SX32 R199, R167, R207, 0x2, P3 ;  /* 0x000000cfa7c77211 */ /* 0x000fc400018f16ff */
[-C--:B------:R-:W-:Y:S01]  /*52f0*/  IADD3 R166, P3, R166, R206.reuse, RZ ;  /* 0x000000cea6a67210 */ /* 0x080fe20007f7e0ff */
[----:B------:R3:W-:Y:S01]  /*5300*/  STL [R1+0xa8], RZ ;  /* 0x0000a8ff01007387 */ /* 0x0007e20000100800 */
[----:B------:R-:W-:Y:S02]  /*5310*/  IADD3 R149, R6, -0x15, RZ ;  /* 0xffffffeb06957810 */ /* 0x000fe40007ffe0ff */
[-C--:B------:R-:W-:Y:S01]  /*5320*/  LEA.HI.X.SX32 R179, R217, R207.reuse, 0x2, P6 ;  /* 0x000000cfd9b37211 */ /* 0x080fe200030f16ff */
[----:B------:R3:W-:Y:S01]  /*5330*/  STL [R1+0xac], RZ ;  /* 0x0000acff01007387 */ /* 0x0007e20000100800 */
[----:B------:R-:W-:Y:S02]  /*5340*/  IADD3 R148, P6, R148, R206, RZ ;  /* 0x000000ce94947210 */ /* 0x000fe40007fde0ff */
[----:B------:R-:W-:Y:S01]  /*5350*/  IADD3 R7, R6, -0x19, RZ ;  /* 0xffffffe706077810 */ /* 0x000fe20007ffe0ff */
[----:B------:R3:W-:Y:S01]  /*5360*/  STL [R1+0x90], RZ ;  /* 0x000090ff01007387 */ /* 0x0007e20000100800 */
[----:B------:R-:W-:-:S02]  /*5370*/  LEA.HI.X.SX32 R167, R216, R207, 0x2, P3 ;  /* 0x000000cfd8a77211 */ /* 0x000fc400018f16ff */
[----:B------:R-:W-:Y:S01]  /*5380*/  ISETP.GE.U32.AND P3, PT, R149, 0x7fffffcc, PT ;  /* 0x7fffffcc9500780c */ /* 0x000fe20003f66070 */
[----:B------:R3:W-:Y:S01]  /*5390*/  STL [R1+0x94], RZ ;  /* 0x000094ff01007387 */ /* 0x0007e20000100800 */
[----:B------:R-:W-:Y:S01]  /*53a0*/  LEA.HI.X.SX32 R149, R212, R207, 0x2, P6 ;  /* 0x000000cfd4957211 */ /* 0x000fe200030f16ff */
[----:B-1----:R-:W-:Y:S01]  /*53b0*/  IMAD.WIDE R206, R219, 0x4, R206 ;  /* 0x00000004dbce7825 */ /* 0x002fe200078e02ce */
[----:B------:R-:W-:Y:S01]  /*53c0*/  ISETP.GE.U32.AND P6, PT, R7, 0x7fffffc8, PT ;  /* 0x7fffffc80700780c */ /* 0x000fe20003fc6070 */
[----:B------:R3:W-:Y:S01]  /*53d0*/  STL [R1+0x98], RZ ;  /* 0x000098ff01007387 */ /* 0x0007e20000100800 */
[C---:B------:R-:W-:Y:S02]  /*53e0*/  IADD3 R7, R6.reuse, -0x1d, RZ ;  /* 0xffffffe306077810 */ /* 0x040fe40007ffe0ff */
[----:B------:R-:W-:Y:S01]  /*53f0*/  IADD3 R212, R6, -0x2, RZ ;  /* 0xfffffffe06d47810 */ /* 0x000fe20007ffe0ff */
[----:B------:R3:W-:Y:S01]  /*5400*/  STL [R1+0x9c], RZ ;  /* 0x00009cff01007387 */ /* 0x0007e20000100800 */
[----:B------:R-:W-:-:S02]  /*5410*/  ISETP.GE.U32.AND P1, PT, R7, 0x7fffffc4, PT ;  /* 0x7fffffc40700780c */ /* 0x000fc40003f26070 */
[----:B------:R-:W-:Y:S01]  /*5420*/  ISETP.GE.U32.AND P0, PT, R212, 0x7fffffdf, PT ;  /* 0x7fffffdfd400780c */ /* 0x000fe20003f06070 */
[----:B------:R1:W-:Y:S01]  /*5430*/  LDGSTS.E [R224+0x2a800], [R204.64], !P3 ;  /* 0x2a800000cce07fae */ /* 0x0003e2000d921844 */
[C---:B------:R-:W-:Y:S02]  /*5440*/  IADD3 R7, R6.reuse, -0x6, RZ ;  /* 0xfffffffa06077810 */ /* 0x040fe40007ffe0ff */
[----:B------:R-:W-:Y:S01]  /*5450*/  IADD3 R212, R6, -0xa, RZ ;  /* 0xfffffff606d47810 */ /* 0x000fe20007ffe0ff */
[----:B------:R2:W-:Y:S01]  /*5460*/  LDGSTS.E [R224+0x2b000], [R194.64], !P6 ;  /* 0x2b000000c2e07fae */ /* 0x0005e2000f121844 */
[----:B------:R-:W-:Y:S02]  /*5470*/  ISETP.GE.U32.AND P4, PT, R7, 0x7fffffdb, PT ;  /* 0x7fffffdb0700780c */ /* 0x000fe40003f86070 */
[----:B------:R-:W-:Y:S01]  /*5480*/  ISETP.GE.U32.AND P5, PT, R212, 0x7fffffd7, PT ;  /* 0x7fffffd7d400780c */ /* 0x000fe20003fa6070 */
[----:B------:R3:W-:Y:S01]  /*5490*/  STL [R1+0x80], RZ ;  /* 0x000080ff01007387 */ /* 0x0007e20000100800 */
[----:B------:R-:W-:-:S02]  /*54a0*/  IADD3 R7, R6, -0xe, RZ ;  /* 0xfffffff206077810 */ /* 0x000fc40007ffe0ff */
[----:B------:R-:W-:Y:S01]  /*54b0*/  IADD3 R212, R6, -0x12, RZ ;  /* 0xffffffee06d47810 */ /* 0x000fe20007ffe0ff */
[----:B------:R4:W-:Y:S01]  /*54c0*/  LDGSTS.E [R224+0x2b800], [R198.64], !P1 ;  /* 0x2b800000c6e07fae */ /* 0x0009e2000c921844 */
[----:B------:R-:W-:Y:S01]  /*54d0*/  ISETP.GE.U32.AND P2, PT, R7, 0x7fffffd3, PT ;  /* 0x7fffffd30700780c */ /* 0x000fe20003f46070 */
[C---:B-1----:R-:W-:Y:S01]  /*54e0*/  IMAD.WIDE R204, R219.reuse, 0x4, R204 ;  /* 0x00000004dbcc7825 */ /* 0x042fe200078e02cc */
[----:B------:R-:W-:Y:S01]  /*54f0*/  ISETP.GE.U32.AND P3, PT, R212, 0x7fffffcf, PT ;  /* 0x7fffffcfd400780c */ /* 0x000fe20003f66070 */
[----:B------:R1:W-:Y:S01]  /*5500*/  LDGSTS.E [R223+0x28200], [R196.64], !P0 ;  /* 0x28200000c4df7fae */ /* 0x0003e2000c121844 */
[C---:B------:R-:W-:Y:S01]  /*5510*/  IADD3 R7, R6.reuse, -0x16, RZ ;  /* 0xffffffea06077810 */ /* 0x040fe20007ffe0ff */
[----:B--2---:R-:W-:Y:S01]  /*5520*/  IMAD.WIDE R194, R219, 0x4, R194 ;  /* 0x00000004dbc27825 */ /* 0x004fe200078e02c2 */
[----:B------:R-:W-:Y:S01]  /*5530*/  IADD3 R212, R6, -0x1a, RZ ;  /* 0xffffffe606d47810 */ /* 0x000fe20007ffe0ff */
[----:B------:R2:W-:Y:S01]  /*5540*/  LDGSTS.E [R223+0x28a00], [R186.64], !P4 ;  /* 0x28a00000badf7fae */ /* 0x0005e2000e121844 */
[----:B------:R-:W-:-:S02]  /*5550*/  ISETP.GE.U32.AND P6, PT, R7, 0x7fffffcb, PT ;  /* 0x7fffffcb0700780c */ /* 0x000fc40003fc6070 */
[----:B------:R-:W-:Y:S01]  /*5560*/  ISETP.GE.U32.AND P1, PT, R212, 0x7fffffc7, PT ;  /* 0x7fffffc7d400780c */ /* 0x000fe20003f26070 */
[----:B------:R5:W-:Y:S01]  /*5570*/  LDGSTS.E [R223+0x29200], [R190.64], !P5 ;  /* 0x29200000bedf7fae */ /* 0x000be2000e921844 */
[C---:B------:R-:W-:Y:S01]  /*5580*/  IADD3 R7, R6.reuse, -0x1e, RZ ;  /* 0xffffffe206077810 */ /* 0x040fe20007ffe0ff */
[----:B----4-:R-:W-:Y:S01]  /*5590*/  IMAD.WIDE R198, R219, 0x4, R198 ;  /* 0x00000004dbc67825 */ /* 0x010fe200078e02c6 */
        /* <DEDUP_REMOVED lines=10> */
[----:B------:R-:W-:Y:S01]  /*5640*/  ISETP.GE.U32.AND P5, PT, R7, 0x7fffffda, PT ;  /* 0x7fffffda0700780c */ /* 0x000fe20003fa6070 */
[C---:B-----5:R-:W-:Y:S01]  /*5650*/  IMAD.WIDE R190, R219.reuse, 0x4, R190 ;  /* 0x00000004dbbe7825 */ /* 0x060fe200078e02be */
        /* <DEDUP_REMOVED lines=35> */
[C---:B----4-:R-:W-:Y:S01]  /*5890*/  IMAD.WIDE R172, R219.reuse, 0x4, R172 ;  /* 0x00000004dbac7825 */ /* 0x050fe200078e02ac */
[----:B------:R-:W-:Y:S01]  /*58a0*/  IADD3 R7, R6, -0x10, RZ ;  /* 0xfffffff006077810 */ /* 0x000fe20007ffe0ff */
[----:B------:R4:W-:Y:S01]  /*58b0*/  LDGSTS.E [R222+0x2bc00], [R166.64], !P4 ;  /* 0x2bc00000a6de7fae */ /* 0x0009e2000e121844 */
[----:B------:R-:W-:Y:S01]  /*58c0*/  ISETP.GE.U32.AND P1, PT, R212, 0x7fffffcd, PT ;  /* 0x7fffffcdd400780c */ /* 0x000fe20003f26070 */
[----:B-1----:R-:W-:Y:S01]  /*58d0*/  IMAD.WIDE R174, R219, 0x4, R174 ;  /* 0x00000004dbae7825 */ /* 0x002fe200078e02ae */
[----:B------:R-:W-:Y:S01]  /*58e0*/  ISETP.GE.U32.AND P6, PT, R7, 0x7fffffd1, PT ;  /* 0x7fffffd10700780c */ /* 0x000fe20003fc6070 */
[----:B------:R1:W-:Y:S01]  /*58f0*/  LDGSTS.E [R218+0x28600], [R8.64], !P5 ;  /* 0x2860000008da7fae */ /* 0x0003e2000e921844 */
[C---:B------:R-:W-:Y:S01]  /*5900*/  IADD3 R212, R6.reuse, -0x1c, RZ ;  /* 0xffffffe406d47810 */ /* 0x040fe20007ffe0ff */
[C---:B--2---:R-:W-:Y:S01]  /*5910*/  IMAD.WIDE R162, R219.reuse, 0x4, R162 ;  /* 0x00000004dba27825 */ /* 0x044fe200078e02a2 */
[----:B------:R-:W-:Y:S01]  /*5920*/  IADD3 R7, R6, -0x18, RZ ;  /* 0xffffffe806077810 */ /* 0x000fe20007ffe0ff */
[----:B------:R2:W-:Y:S01]  /*5930*/  LDGSTS.E [R218+0x28e00], [R158.64], !P2 ;  /* 0x28e000009eda7fae */ /* 0x0005e2000d121844 */
[----:B------:R-:W-:Y:S01]  /*5940*/  ISETP.GE.U32.AND P4, PT, R212, 0x7fffffc5, PT ;  /* 0x7fffffc5d400780c */ /* 0x000fe20003f86070 */
[----:B-----5:R-:W-:Y:S01]  /*5950*/  IMAD.WIDE R168, R219, 0x4, R168 ;  /* 0x00000004dba87825 */ /* 0x020fe200078e02a8 */
[----:B------:R-:W-:Y:S01]  /*5960*/  ISETP.GE.U32.AND P0, PT, R7, 0x7fffffc9, PT ;  /* 0x7fffffc90700780c */ /* 0x000fe20003f06070 */
[----:B------:R5:W-:Y:S01]  /*5970*/  LDGSTS.E [R218+0x29600], [R160.64], !P3 ;  /* 0x29600000a0da7fae */ /* 0x000be2000d921844 */
[C---:B------:R-:W-:Y:S01]  /*5980*/  IADD3 R212, R6.reuse, -0x21, RZ ;  /* 0xffffffdf06d47810 */ /* 0x040fe20007ffe0ff */
[----:B----4-:R-:W-:Y:S01]  /*5990*/  IMAD.WIDE R166, R219, 0x4, R166 ;  /* 0x00000004dba67825 */ /* 0x010fe200078e02a6 */
[----:B------:R-:W-:Y:S01]  /*59a0*/  IADD3 R7, R6, -0x20, RZ ;  /* 0xffffffe006077810 */ /* 0x000fe20007ffe0ff */
[----:B------:R4:W-:Y:S01]  /*59b0*/  LDGSTS.E [R218+0x29e00], [R152.64], !P6 ;  /* 0x29e0000098da7fae */ /* 0x0009e2000f121844 */
[----:B------:R-:W-:Y:S01]  /*59c0*/  ISETP.GE.U32.AND P3, PT, R212, 0x7fffffc0, PT ;  /* 0x7fffffc0d400780c */ /* 0x000fe20003f66070 */
[----:B------:R-:W-:Y:S01]  /*59d0*/  IMAD.MOV.U32 R212, RZ, RZ, 0x1f ;  /* 0x0000001fffd47424 */ /* 0x000fe200078e00ff */
[----:B------:R-:W-:Y:S01]  /*59e0*/  ISETP.GE.U32.AND P5, PT, R7, 0x7fffffc1, PT ;  /* 0x7fffffc10700780c */ /* 0x000fe20003fa6070 */
[----:B------:R3:W-:Y:S01]  /*59f0*/  LDGSTS.E [R218+0x2a600], [R154.64], !P1 ;  /* 0x2a6000009ada7fae */ /* 0x0007e2000c921844 */
[----:B------:R-:W-:Y:S01]  /*5a00*/  ISETP.GE.AND P2, PT, R221, R7, PT ;  /* 0x00000007dd00720c */ /* 0x000fe20003f46270 */
[C---:B-1----:R-:W-:Y:S01]  /*5a10*/  IMAD.WIDE R8, R219.reuse, 0x4, R8 ;  /* 0x00000004db087825 */ /* 0x042fe200078e0208 */
[----:B------:R-:W-:Y:S01]  /*5a20*/  IADD3 R7, R6, -0x25, RZ ;  /* 0xffffffdb06077810 */ /* 0x000fe20007ffe0ff */
[----:B------:R1:W-:Y:S01]  /*5a30*/  LDGSTS.E [R218+0x2ae00], [R156.64], !P0 ;  /* 0x2ae000009cda7fae */ /* 0x0003e2000c121844 */
[----:B------:R-:W-:Y:S01]  /*5a40*/  IADD3 R220, R212, c[0x0][0x180], RZ ;  /* 0x00006000d4dc7a10 */ /* 0x000fe20007ffe0ff */
[----:B--2---:R-:W-:Y:S01]  /*5a50*/  IMAD.WIDE R158, R219, 0x4, R158 ;  /* 0x00000004db9e7825 */ /* 0x004fe200078e029e */
[----:B------:R-:W-:Y:S01]  /*5a60*/  ISETP.GE.U32.AND P6, PT, R7, 0x7fffffbc, PT ;  /* 0x7fffffbc0700780c */ /* 0x000fe20003fc6070 */
[----:B------:R2:W-:Y:S01]  /*5a70*/  LDGSTS.E [R218+0x2b600], [R150.64], !P4 ;  /* 0x2b60000096da7fae */ /* 0x0005e2000e121844 */
[----:B------:R-:W-:Y:S01]  /*5a80*/  IADD3 R7, R6, -0x29, RZ ;  /* 0xffffffd706077810 */ /* 0x000fe20007ffe0ff */
[----:B-----5:R-:W-:Y:S01]  /*5a90*/  IMAD.WIDE R160, R219, 0x4, R160 ;  /* 0x00000004dba07825 */ /* 0x020fe200078e02a0 */
[----:B------:R-:W-:Y:S01]  /*5aa0*/  ISETP.GT.AND P0, PT, R220, 0x1f, PT ;  /* 0x0000001fdc00780c */ /* 0x000fe20003f04270 */
[----:B------:R5:W-:Y:S01]  /*5ab0*/  LDGSTS.E [R218+0x2be00], [R148.64], !P5 ;  /* 0x2be0000094da7fae */ /* 0x000be2000e921844 */
[----:B------:R-:W-:Y:S01]  /*5ac0*/  ISETP.GE.U32.AND P1, PT, R7, 0x7fffffb8, PT ;  /* 0x7fffffb80700780c */ /* 0x000fe20003f26070 */
[----:B----4-:R-:W-:Y:S01]  /*5ad0*/  IMAD.WIDE R152, R219, 0x4, R152 ;  /* 0x00000004db987825 */ /* 0x010fe200078e0298 */
[----:B------:R-:W-:Y:S01]  /*5ae0*/  ISETP.GE.AND P4, PT, R221, c[0x0][0x180], PT ;  /* 0x00006000dd007a0c */ /* 0x000fe20003f86270 */
[----:B------:R-:W0:Y:S01]  /*5af0*/  LDGDEPBAR ;  /* 0x00000000000079af */ /* 0x000e220000000000 */
[----:B------:R-:W-:Y:S01]  /*5b00*/  SEL R7, RZ, 0x4, !P0 ;  /* 0x00000004ff077807 */ /* 0x000fe20004000000 */
[----:B---3--:R-:W-:Y:S01]  /*5b10*/  IMAD.WIDE R154, R219, 0x4, R154 ;  /* 0x00000004db9a7825 */ /* 0x008fe200078e029a */
[----:B------:R-:W-:Y:S01]  /*5b20*/  IADD3 R212, R6, -0x2d, RZ ;  /* 0xffffffd306d47810 */ /* 0x000fe20007ffe0ff */
[----:B------:R3:W-:Y:S01]  /*5b30*/  STL [R1+0x84], RZ ;  /* 0x000084ff01007387 */ /* 0x0007e20000100800 */
[----:B------:R-:W-:Y:S01]  /*5b40*/  SEL R7, R7, RZ, !P4 ;  /* 0x000000ff07077207 */ /* 0x000fe20006000000 */
[C---:B-1----:R-:W-:Y:S01]  /*5b50*/  IMAD.WIDE R156, R219.reuse, 0x4, R156 ;  /* 0x00000004db9c7825 */ /* 0x042fe200078e029c */
[----:B------:R-:W-:Y:S01]  /*5b60*/  ISETP.GE.U32.AND P0, PT, R212, 0x7fffffb4, PT ;  /* 0x7fffffb4d400780c */ /* 0x000fe20003f06070 */
[----:B------:R3:W-:Y:S01]  /*5b70*/  STL [R1+0x88], RZ ;  /* 0x000088ff01007387 */ /* 0x0007e20000100800 */
[----:B------:R-:W-:Y:S01]  /*5b80*/  IADD3 R212, R6, -0x31, RZ ;  /* 0xffffffcf06d47810 */ /* 0x000fe20007ffe0ff */
[----:B--2---:R-:W-:Y:S01]  /*5b90*/  IMAD.WIDE R150, R219, 0x4, R150 ;  /* 0x00000004db967825 */ /* 0x004fe200078e0296 */
[----:B------:R-:W-:Y:S01]  /*5ba0*/  ISETP.NE.U32.AND P5, PT, R7, RZ, PT ;  /* 0x000000ff0700720c */ /* 0x000fe20003fa5070 */
[----:B------:R3:W-:Y:S01]  /*5bb0*/  STL [R1+0x8c], RZ ;  /* 0x00008cff01007387 */ /* 0x0007e20000100800 */
[----:B------:R-:W-:Y:S01]  /*5bc0*/  ISETP.GE.U32.AND P4, PT, R212, 0x7fffffb0, PT ;  /* 0x7fffffb0d400780c */ /* 0x000fe20003f86070 */
[----:B-----5:R-:W-:Y:S01]  /*5bd0*/  IMAD.WIDE R148, R219, 0x4, R148 ;  /* 0x00000004db947825 */ /* 0x020fe200078e0294 */
[----:B------:R-:W-:Y:S01]  /*5be0*/  SHF.R.U32.HI R212, RZ, 0x1, R214 ;  /* 0x00000001ffd47819 */ /* 0x000fe200000116d6 */
[----:B------:R3:W-:Y:S01]  /*5bf0*/  STL [R1+0x70], RZ ;  /* 0x000070ff01007387 */ /* 0x0007e20000100800 */
[----:B------:R-:W-:-:S02]  /*5c00*/  SEL R7, RZ, 0x4, P2 ;  /* 0x00000004ff077807 */ /* 0x000fc40001000000 */
[----:B------:R-:W-:Y:S01]  /*5c10*/  LOP3.LUT R217, R224, R212, RZ, 0x3c, !PT ;  /* 0x000000d4e0d97212 */ /* 0x000fe200078e3cff */
[----:B------:R3:W-:Y:S01]  /*5c20*/  STL [R1+0x74], RZ ;  /* 0x000074ff01007387 */ /* 0x0007e20000100800 */
[----:B------:R-:W-:Y:S02]  /*5c30*/  ISETP.GT.AND P2, PT, R220, 0x3f, PT ;  /* 0x0000003fdc00780c */ /* 0x000fe40003f44270 */
[----:B------:R-:W-:Y:S01]  /*5c40*/  LOP3.LUT R215, R217, 0x40, RZ, 0x3c, !PT ;  /* 0x00000040d9d77812 */ /* 0x000fe200078e3cff */
[----:B------:R1:W-:Y:S01]  /*5c50*/  LDGSTS.E [R217], [R210.64], P5 ;  /* 0x00000000d2d97fae */ /* 0x0003e2000a921844 */
[----:B------:R-:W-:Y:S02]  /*5c60*/  IADD3 R212, R6, -0x39, RZ ;  /* 0xffffffc706d47810 */ /* 0x000fe40007ffe0ff */
[----:B------:R-:W-:Y:S01]  /*5c70*/  SEL R7, R7, RZ, P2 ;  /* 0x000000ff07077207 */ /* 0x000fe20001000000 */
[----:B------:R2:W-:Y:S01]  /*5c80*/  LDGSTS.E [R217+0x400], [R146.64], P5 ;  /* 0x0040000092d97fae */ /* 0x0005e2000a921844 */
[----:B------:R-:W-:-:S02]  /*5c90*/  ISETP.GE.U32.AND P2, PT, R212, 0x7fffffa8, PT ;  /* 0x7fffffa8d400780c */ /* 0x000fc40003f46070 */
[C---:B------:R-:W-:Y:S01]  /*5ca0*/  IADD3 R212, R6.reuse, -0x22, RZ ;  /* 0xffffffde06d47810 */ /* 0x040fe20007ffe0ff */
[----:B------:R4:W-:Y:S01]  /*5cb0*/  LDGSTS.E [R217+0x800], [R144.64], P5 ;  /* 0x0080000090d97fae */ /* 0x0009e2000a921844 */
[C---:B------:R-:W-:Y:S02]  /*5cc0*/  IADD3 R213, R6.reuse, -0x35, RZ ;  /* 0xffffffcb06d57810 */ /* 0x040fe40007ffe0ff */
[----:B------:R-:W-:Y:S01]  /*5cd0*/  IADD3 R214, R6, -0x79, RZ ;  /* 0xffffff8706d67810 */ /* 0x000fe20007ffe0ff */
[----:B------:R5:W-:Y:S04]  /*5ce0*/  LDGSTS.E [R217+0xc00], [R10.64], P5 ;  /* 0x00c000000ad97fae */ /* 0x000be8000a921844 */
        /* <DEDUP_REMOVED lines=59> */
[----:B------:R1:W-:Y:S01]  /*60a0*/  LDGSTS.E [R215+0x7e00], [R14.64], P5 ;  /* 0x07e000000ed77fae */ /* 0x0003e2000a921844 */
[----:B------:R-:W-:-:S02]  /*60b0*/  ISETP.GE.U32.AND P5, PT, R213, 0x7fffffac, PT ;  /* 0x7fffffacd500780c */ /* 0x000fc40003fa6070 */
[----:B------:R-:W-:Y:S01]  /*60c0*/  IADD3 R213, R6, -0x3d, RZ ;  /* 0xffffffc306d57810 */ /* 0x000fe20007ffe0ff */
[----:B------:R-:W0:Y:S04]  /*60d0*/  LDGDEPBAR ;  /* 0x00000000000079af */ /* 0x000e280000000000 */
[----:B------:R-:W-:Y:S06]  /*60e0*/  BAR.SYNC.DEFER_BLOCKING 0x0 ;  /* 0x0000000000007b1d */ /* 0x000fec0000010000 */
[----:B------:R3:W-:Y:S04]  /*60f0*/  STL [R1+0x78], RZ ;  /* 0x000078ff01007387 */ /* 0x0007e80000100800 */
[----:B------:R3:W-:Y:S04]  /*6100*/  STL [R1+0x7c], RZ ;  /* 0x00007cff01007387 */ /* 0x0007e80000100800 */
[----:B------:R3:W-:Y:S04]  /*6110*/  STL [R1+0x1c0], RZ ;  /* 0x0001c0ff01007387 */ /* 0x0007e80000100800 */
[----:B------:R3:W-:Y:S04]  /*6120*/  STL [R1+0x1c4], RZ ;  /* 0x0001c4ff01007387 */ /* 0x0007e80000100800 */
[----:B------:R3:W-:Y:S04]  /*6130*/  STL [R1+0x1c8], RZ ;  /* 0x0001c8ff01007387 */ /* 0x0007e80000100800 */
[----:B------:R-:W-:Y:S01]  /*6140*/  @!PT LDS RZ, [RZ] ;  /* 0x00000000fffff984 */ /* 0x000fe20000000800 */
[----:B------:R-:W-:Y:S01]  /*6150*/  @!PT LDS RZ, [RZ] ;  /* 0x00000000fffff984 */ /* 0x000fe20000000800 */
[----:B------:R-:W-:Y:S01]  /*6160*/  @!PT LDS RZ, [RZ] ;  /* 0x00000000fffff984 */ /* 0x000fe20000000800 */
[----:B------:R1:W-:Y:S01]  /*6170*/  LDGSTS.E [R224+0x2c000], [R206.64], !P3 ;  /* 0x2c000000cee07fae */ /* 0x0003e2000d921844 */
[----:B------:R-:W-:-:S02]  /*6180*/  ISETP.GE.U32.AND P3, PT, R213, 0x7fffffa4, PT ;  /* 0x7fffffa4d500780c */ /* 0x000fc40003f66070 */
[----:B------:R-:W-:Y:S01]  /*6190*/  IADD3 R213, R6, -0x2a, RZ ;  /* 0xffffffd606d57810 */ /* 0x000fe20007ffe0ff */
[----:B------:R2:W-:Y:S01]  /*61a0*/  LDGSTS.E [R224+0x2c800], [R164.64], !P6 ;  /* 0x2c800000a4e07fae */ /* 0x0005e2000f121844 */
[----:B------:R-:W-:Y:S02]  /*61b0*/  ISETP.GE.U32.AND P6, PT, R212, 0x7fffffbf, PT ;  /* 0x7fffffbfd400780c */ /* 0x000fe40003fc6070 */
[----:B------:R-:W-:Y:S01]  /*61c0*/  IADD3 R212, R6, -0x26, RZ ;  /* 0xffffffda06d47810 */ /* 0x000fe20007ffe0ff */
[----:B------:R3:W-:Y:S03]  /*61d0*/  LDGSTS.E [R224+0x2d000], [R208.64], !P1 ;  /* 0x2d000000d0e07fae */ /* 0x0007e6000c921844 */
[----:B------:R-:W-:Y:S01]  /*61e0*/  ISETP.GE.U32.AND P1, PT, R212, 0x7fffffbb, PT ;  /* 0x7fffffbbd400780c */ /* 0x000fe20003f26070 */
[----:B------:R4:W-:Y:S01]  /*61f0*/  LDGSTS.E [R224+0x2d800], [R200.64], !P0 ;  /* 0x2d800000c8e07fae */ /* 0x0009e2000c121844 */
[----:B------:R-:W-:Y:S01]  /*6200*/  IADD3 R212, R6, -0x2e, RZ ;  /* 0xffffffd206d47810 */ /* 0x000fe20007ffe0ff */
[----:B-1----:R-:W-:Y:S01]  /*6210*/  IMAD.WIDE R206, R219, 0x4, R206 ;  /* 0x00000004dbce7825 */ /* 0x002fe200078e02ce */
[----:B------:R-:W-:Y:S01]  /*6220*/  ISETP.GE.U32.AND P0, PT, R213, 0x7fffffb7, PT ;  /* 0x7fffffb7d500780c */ /* 0x000fe20003f06070 */
[----:B------:R1:W-:Y:S01]  /*6230*/  LDGSTS.E [R224+0x2e000], [R202.64], !P4 ;  /* 0x2e000000cae07fae */ /* 0x0003e2000e121844 */
[----:B------:R-:W-:Y:S01]  /*6240*/  ISETP.GE.U32.AND P4, PT, R212, 0x7fffffb3, PT ;  /* 0x7fffffb3d400780c */ /* 0x000fe20003f86070 */
[C---:B--2---:R-:W-:Y:S01]  /*6250*/  IMAD.WIDE R164, R219.reuse, 0x4, R164 ;  /* 0x00000004dba47825 */ /* 0x044fe200078e02a4 */
[C---:B------:R-:W-:Y:S01]  /*6260*/  IADD3 R212, R6.reuse, -0x32, RZ ;  /* 0xffffffce06d47810 */ /* 0x040fe20007ffe0ff */
[----:B------:R2:W-:Y:S01]  /*6270*/  LDGSTS.E [R224+0x2e800], [R204.64], !P5 ;  /* 0x2e800000cce07fae */ /* 0x0005e2000e921844 */
[----:B------:R-:W-:Y:S01]  /*6280*/  IADD3 R213, R6, -0x36, RZ ;  /* 0xffffffca06d57810 */ /* 0x000fe20007ffe0ff */
[C---:B---3--:R-:W-:Y:S01]  /*6290*/  IMAD.WIDE R208, R219.reuse, 0x4, R208 ;  /* 0x00000004dbd07825 */ /* 0x048fe200078e02d0 */
[----:B------:R-:W-:Y:S01]  /*62a0*/  ISETP.GE.U32.AND P5, PT, R212, 0x7fffffaf, PT ;  /* 0x7fffffafd400780c */ /* 0x000fe20003fa6070 */
[----:B------:R3:W-:Y:S01]  /*62b0*/  LDGSTS.E [R224+0x2f000], [R194.64], !P2 ;  /* 0x2f000000c2e07fae */ /* 0x0007e2000d121844 */
[----:B------:R-:W-:Y:S01]  /*62c0*/  IADD3 R212, R6, -0x3a, RZ ;  /* 0xffffffc606d47810 */ /* 0x000fe20007ffe0ff */
[----:B----4-:R-:W-:Y:S01]  /*62d0*/  IMAD.WIDE R200, R219, 0x4, R200 ;  /* 0x00000004dbc87825 */ /* 0x010fe200078e02c8 */
[----:B------:R-:W-:Y:S01]  /*62e0*/  ISETP.GE.U32.AND P2, PT, R213, 0x7fffffab, PT ;  /* 0x7fffffabd500780c */ /* 0x000fe20003f46070 */
[----:B------:R4:W-:Y:S01]  /*62f0*/  LDGSTS.E [R224+0x2f800], [R198.64], !P3 ;  /* 0x2f800000c6e07fae */ /* 0x0009e2000d921844 */
[----:B------:R-:W-:Y:S01]  /*6300*/  ISETP.GE.U32.AND P3, PT, R212, 0x7fffffa7, PT ;  /* 0x7fffffa7d400780c */ /* 0x000fe20003f66070 */
[C---:B-1----:R-:W-:Y:S01]  /*6310*/  IMAD.WIDE R202, R219.reuse, 0x4, R202 ;  /* 0x00000004dbca7825 */ /* 0x042fe200078e02ca */
[C---:B------:R-:W-:Y:S01]  /*6320*/  IADD3 R212, R6.reuse, -0x3e, RZ ;  /* 0xffffffc206d47810 */ /* 0x040fe20007ffe0ff */
[----:B------:R1:W-:Y:S01]  /*6330*/  LDGSTS.E [R223+0x2c200], [R196.64], !P6 ;  /* 0x2c200000c4df7fae */ /* 0x0003e2000f121844 */
[----:B------:R-:W-:Y:S01]  /*6340*/  IADD3 R213, R6, -0x23, RZ ;  /* 0xffffffdd06d57810 */ /* 0x000fe20007ffe0ff */
[C---:B--2---:R-:W-:Y:S01]  /*6350*/  IMAD.WIDE R204, R219.reuse, 0x4, R204 ;  /* 0x00000004dbcc7825 */ /* 0x044fe200078e02cc */
[----:B------:R-:W-:Y:S01]  /*6360*/  ISETP.GE.U32.AND P6, PT, R212, 0x7fffffa3, PT ;  /* 0x7fffffa3d400780c */ /* 0x000fe20003fc6070 */
[----:B------:R2:W-:Y:S01]  /*6370*/  LDGSTS.E [R223+0x2ca00], [R186.64], !P1 ;  /* 0x2ca00000badf7fae */ /* 0x0005e2000c921844 */
[----:B------:R-:W-:Y:S01]  /*6380*/  IADD3 R212, R6, -0x27, RZ ;  /* 0xffffffd906d47810 */ /* 0x000fe20007ffe0ff */
[----:B---3--:R-:W-:Y:S01]  /*6390*/  IMAD.WIDE R194, R219, 0x4, R194 ;  /* 0x00000004dbc27825 */ /* 0x008fe200078e02c2 */
[----:B------:R-:W-:Y:S01]  /*63a0*/  ISETP.GE.U32.AND P1, PT, R213, 0x7fffffbe, PT ;  /* 0x7fffffbed500780c */ /* 0x000fe20003f26070 */
[----:B------:R3:W-:Y:S01]  /*63b0*/  LDGSTS.E [R223+0x2d200], [R190.64], !P0 ;  /* 0x2d200000bedf7fae */ /* 0x0007e2000c121844 */
[----:B------:R-:W-:Y:S01]  /*63c0*/  ISETP.GE.U32.AND P0, PT, R212, 0x7fffffba, PT ;  /* 0x7fffffbad400780c */ /* 0x000fe20003f06070 */
[C---:B----4-:R-:W-:Y:S01]  /*63d0*/  IMAD.WIDE R198, R219.reuse, 0x4, R198 ;  /* 0x00000004dbc67825 */ /* 0x050fe200078e02c6 */
[C---:B------:R-:W-:Y:S01]  /*63e0*/  IADD3 R212, R6.reuse, -0x2b, RZ ;  /* 0xffffffd506d47810 */ /* 0x040fe20007ffe0ff */
[----:B------:R4:W-:Y:S01]  /*63f0*/  LDGSTS.E [R223+0x2da00], [R192.64], !P4 ;  /* 0x2da00000c0df7fae */ /* 0x0009e2000e121844 */
[----:B------:R-:W-:Y:S01]  /*6400*/  IADD3 R213, R6, -0x2f, RZ ;  /* 0xffffffd106d57810 */ /* 0x000fe20007ffe0ff */
[C---:B-1----:R-:W-:Y:S01]  /*6410*/  IMAD.WIDE R196, R219.reuse, 0x4, R196 ;  /* 0x00000004dbc47825 */ /* 0x042fe200078e02c4 */
[----:B------:R-:W-:Y:S01]  /*6420*/  ISETP.GE.U32.AND P4, PT, R212, 0x7fffffb6, PT ;  /* 0x7fffffb6d400780c */ /* 0x000fe20003f86070 */
[----:B------:R1:W-:Y:S01]  /*6430*/  LDGSTS.E [R223+0x2e200], [R182.64], !P5 ;  /* 0x2e200000b6df7fae */ /* 0x0003e2000e921844 */
[----:B------:R-:W-:Y:S01]  /*6440*/  IADD3 R212, R6, -0x33, RZ ;  /* 0xffffffcd06d47810 */ /* 0x000fe20007ffe0ff */
[----:B--2---:R-:W-:Y:S01]  /*6450*/  IMAD.WIDE R186, R219, 0x4, R186 ;  /* 0x00000004dbba7825 */ /* 0x004fe200078e02ba */
[----:B------:R-:W-:Y:S01]  /*6460*/  ISETP.GE.U32.AND P5, PT, R213, 0x7fffffb2, PT ;  /* 0x7fffffb2d500780c */ /* 0x000fe20003fa6070 */
[----:B------:R2:W-:Y:S01]  /*6470*/  LDGSTS.E [R223+0x2ea00], [R184.64], !P2 ;  /* 0x2ea00000b8df7fae */ /* 0x0005e2000d121844 */
[----:B------:R-:W-:Y:S01]  /*6480*/  ISETP.GE.U32.AND P2, PT, R212, 0x7fffffae, PT ;  /* 0x7fffffaed400780c */ /* 0x000fe20003f46070 */
[C---:B---3--:R-:W-:Y:S01]  /*6490*/  IMAD.WIDE R190, R219.reuse, 0x4, R190 ;  /* 0x00000004dbbe7825 */ /* 0x048fe200078e02be */
[C---:B------:R-:W-:Y:S01]  /*64a0*/  IADD3 R212, R6.reuse, -0x37, RZ ;  /* 0xffffffc906d47810 */ /* 0x040fe20007ffe0ff */
[----:B------:R3:W-:Y:S01]  /*64b0*/  LDGSTS.E [R223+0x2f200], [R188.64], !P3 ;  /* 0x2f200000bcdf7fae */ /* 0x0007e2000d921844 */
[----:B------:R-:W-:Y:S01]  /*64c0*/  IADD3 R213, R6, -0x3b, RZ ;  /* 0xffffffc506d57810 */ /* 0x000fe20007ffe0ff */
[C---:B----4-:R-:W-:Y:S01]  /*64d0*/  IMAD.WIDE R192, R219.reuse, 0x4, R192 ;  /* 0x00000004dbc07825 */ /* 0x050fe200078e02c0 */
        /* <DEDUP_REMOVED lines=35> */
[----:B-1----:R-:W-:Y:S01]  /*6710*/  IMAD.WIDE R174, R219, 0x4, R174 ;  /* 0x00000004dbae7825 */ /* 0x002fe200078e02ae */
[----:B------:R-:W-:Y:S01]  /*6720*/  ISETP.GE.U32.AND P1, PT, R213, 0x7fffffa5, PT ;  /* 0x7fffffa5d500780c */ /* 0x000fe20003f26070 */
[----:B------:R1:W-:Y:S01]  /*6730*/  LDGSTS.E [R218+0x2c600], [R8.64], !P0 ;  /* 0x2c60000008da7fae */ /* 0x0003e2000c121844 */
[----:B------:R-:W-:Y:S01]  /*6740*/  ISETP.GE.U32.AND P0, PT, R212, 0x7fffffa1, PT ;  /* 0x7fffffa1d400780c */ /* 0x000fe20003f06070 */
[----:B--2---:R-:W-:Y:S01]  /*6750*/  IMAD.WIDE R162, R219, 0x4, R162 ;  /* 0x00000004dba27825 */ /* 0x004fe200078e02a2 */
[C---:B------:R-:W-:Y:S01]  /*6760*/  IADD3 R213, R6.reuse, -0x45, RZ ;  /* 0xffffffbb06d57810 */ /* 0x040fe20007ffe0ff */
[----:B------:R2:W-:Y:S01]  /*6770*/  LDGSTS.E [R218+0x2ce00], [R158.64], !P4 ;  /* 0x2ce000009eda7fae */ /* 0x0005e2000e121844 */
[----:B------:R-:W-:Y:S01]  /*6780*/  ISETP.GE.AND P4, PT, R221, R212, PT ;  /* 0x000000d4dd00720c */ /* 0x000fe20003f86270 */
[C---:B---3--:R-:W-:Y:S01]  /*6790*/  IMAD.WIDE R168, R219.reuse, 0x4, R168 ;  /* 0x00000004dba87825 */ /* 0x048fe200078e02a8 */
[----:B------:R-:W-:Y:S01]  /*67a0*/  IADD3 R212, R6, -0x41, RZ ;  /* 0xffffffbf06d47810 */ /* 0x000fe20007ffe0ff */
[----:B------:R3:W-:Y:S02]  /*67b0*/  LDGSTS.E [R218+0x2d600], [R160.64], !P5 ;  /* 0x2d600000a0da7fae */ /* 0x0007e4000e921844 */
        /* <DEDUP_REMOVED lines=8> */
[----:B--2---:R-:W-:-:S02]  /*6840*/  IMAD.WIDE R158, R219, 0x4, R158 ;  /* 0x00000004db9e7825 */ /* 0x004fc400078e029e */
[----:B------:R2:W-:Y:S01]  /*6850*/  LDGSTS.E [R218+0x2ee00], [R156.64], !P6 ;  /* 0x2ee000009cda7fae */ /* 0x0005e2000f121844 */
[----:B------:R-:W-:Y:S01]  /*6860*/  ISETP.GE.U32.AND P6, PT, R213, 0x7fffff94, PT ;  /* 0x7fffff94d500780c */ /* 0x000fe20003fc6070 */
[----:B------:R-:W-:Y:S01]  /*6870*/  IMAD.MOV.U32 R213, RZ, RZ, c[0x0][0x18c] ;  /* 0x00006300ffd57624 */ /* 0x000fe200078e00ff */
[----:B------:R-:W-:Y:S01]  /*6880*/  ISETP.GE.U32.AND P3, PT, R212, 0x7fffff98, PT ;  /* 0x7fffff98d400780c */ /* 0x000fe20003f66070 */
[----:B------:R1:W-:Y:S01]  /*6890*/  LDGSTS.E [R218+0x2f600], [R150.64], !P1 ;  /* 0x2f60000096da7fae */ /* 0x0003e2000c921844 */
[C---:B------:R-:W-:Y:S01]  /*68a0*/  IADD3 R212, R6.reuse, -0x51, RZ ;  /* 0xffffffaf06d47810 */ /* 0x040fe20007ffe0ff */
[----:B------:R-:W-:Y:S01]  /*68b0*/  IMAD.SHL.U32 R216, R213, 0x20, RZ ;  /* 0x00000020d5d87824 */ /* 0x000fe200078e00ff */
[----:B------:R-:W-:Y:S01]  /*68c0*/  IADD3 R213, R6, -0x59, RZ ;  /* 0xffffffa706d57810 */ /* 0x000fe20007ffe0ff */
[----:B------:R1:W-:Y:S01]  /*68d0*/  LDGSTS.E [R218+0x2fe00], [R148.64], !P0 ;  /* 0x2fe0000094da7fae */ /* 0x0003e2000c121844 */
[----:B------:R-:W-:Y:S01]  /*68e0*/  ISETP.NE.U32.AND P0, PT, R7, RZ, PT ;  /* 0x000000ff0700720c */ /* 0x000fe20003f05070 */
[----:B------:R-:W-:Y:S01]  /*68f0*/  IMAD.WIDE R210, R216, 0x4, R210 ;  /* 0x00000004d8d27825 */ /* 0x000fe200078e02d2 */
[----:B------:R-:W-:Y:S01]  /*6900*/  SEL R7, RZ, 0x4, P4 ;  /* 0x00000004ff077807 */ /* 0x000fe20002000000 */
[----:B------:R-:W0:Y:S01]  /*6910*/  LDGDEPBAR ;  /* 0x00000000000079af */ /* 0x000e220000000000 */
[----:B------:R-:W-:Y:S01]  /*6920*/  ISETP.GT.AND P4, PT, R220, 0x5f, PT ;  /* 0x0000005fdc00780c */ /* 0x000fe20003f84270 */
[----:B------:R-:W-:Y:S01]  /*6930*/  IMAD.WIDE R146, R216, 0x4, R146 ;  /* 0x00000004d8927825 */ /* 0x000fe200078e0292 */
[----:B------:R-:W-:Y:S01]  /*6940*/  ISETP.GE.U32.AND P1, PT, R212, 0x7fffff90, PT ;  /* 0x7fffff90d400780c */ /* 0x000fe20003f26070 */
[----:B------:R1:W-:Y:S01]  /*6950*/  STL [R1+0x1cc], RZ ;  /* 0x0001ccff01007387 */ /* 0x0003e20000100800 */
[----:B------:R-:W-:Y:S01]  /*6960*/  IADD3 R212, R6, -0x55, RZ ;  /* 0xffffffab06d47810 */ /* 0x000fe20007ffe0ff */
[C---:B------:R-:W-:Y:S01]  /*6970*/  IMAD.WIDE R144, R216.reuse, 0x4, R144 ;  /* 0x00000004d8907825 */ /* 0x040fe200078e0290 */
[----:B------:R-:W-:Y:S01]  /*6980*/  SEL R7, R7, RZ, P4 ;  /* 0x000000ff07077207 */ /* 0x000fe20002000000 */
[----:B------:R1:W-:Y:S01]  /*6990*/  STL [R1+0x1b0], RZ ;  /* 0x0001b0ff01007387 */ /* 0x0003e20000100800 */
[----:B------:R-:W-:Y:S01]  /*69a0*/  ISETP.GE.U32.AND P4, PT, R213, 0x7fffff88, PT ;  /* 0x7fffff88d500780c */ /* 0x000fe20003f86070 */
[----:B-----5:R-:W-:Y:S01]  /*69b0*/  IMAD.WIDE R10, R216, 0x4, R10 ;  /* 0x00000004d80a7825 */ /* 0x020fe200078e020a */
[----:B------:R-:W-:Y:S01]  /*69c0*/  IADD3 R213, R6, -0x42, RZ ;  /* 0xffffffbe06d57810 */ /* 0x000fe20007ffe0ff */
[----:B------:R5:W-:Y:S02]  /*69d0*/  LDGSTS.E [R217+0x8000], [R210.64], P0 ;  /* 0x08000000d2d97fae */ /* 0x000be40008121844 */
[----:B------:R-:W-:-:S02]  /*69e0*/  IMAD.WIDE R142, R216, 0x4, R142 ;  /* 0x00000004d88e7825 */ /* 0x000fc400078e028e */
[----:B------:R1:W-:Y:S02]  /*69f0*/  LDGSTS.E [R217+0x8400], [R146.64], P0 ;  /* 0x0840000092d97fae */ /* 0x0003e40008121844 */
[C---:B------:R-:W-:Y:S02]  /*6a00*/  IMAD.WIDE R140, R216.reuse, 0x4, R140 ;  /* 0x00000004d88c7825 */ /* 0x040fe400078e028c */
[----:B------:R1:W-:Y:S02]  /*6a10*/  LDGSTS.E [R217+0x8800], [R144.64], P0 ;  /* 0x0880000090d97fae */ /* 0x0003e40008121844 */
[C---:B------:R-:W-:Y:S02]  /*6a20*/  IMAD.WIDE R138, R216.reuse, 0x4, R138 ;  /* 0x00000004d88a7825 */ /* 0x040fe400078e028a */
        /* <DEDUP_REMOVED lines=113> */
[----:B------:R-:W-:Y:S02]  /*7140*/  IMAD.WIDE R14, R216, 0x4, R14 ;  /* 0x00000004d80e7825 */ /* 0x000fe400078e020e */
[----:B------:R2:W-:Y:S02]  /*7150*/  LDGSTS.E [R215+0xf200], [R32.64], P0 ;  /* 0x0f20000020d77fae */ /* 0x0005e40008121844 */
[----:B---3--:R-:W-:-:S02]  /*7160*/  IMAD.WIDE R160, R219, 0x4, R160 ;  /* 0x00000004dba07825 */ /* 0x008fc400078e02a0 */
[----:B------:R3:W-:Y:S02]  /*7170*/  LDGSTS.E [R215+0xf600], [R22.64], P0 ;  /* 0x0f60000016d77fae */ /* 0x0007e40008121844 */
[C---:B----4-:R-:W-:Y:S02]  /*7180*/  IMAD.WIDE R152, R219.reuse, 0x4, R152 ;  /* 0x00000004db987825 */ /* 0x050fe400078e0298 */
[----:B------:R4:W-:Y:S02]  /*7190*/  LDGSTS.E [R215+0xfa00], [R20.64], P0 ;  /* 0x0fa0000014d77fae */ /* 0x0009e40008121844 */
[C---:B-1----:R-:W-:Y:S02]  /*71a0*/  IMAD.WIDE R154, R219.reuse, 0x4, R154 ;  /* 0x00000004db9a7825 */ /* 0x042fe400078e029a */
[----:B------:R1:W-:Y:S01]  /*71b0*/  LDGSTS.E [R215+0xfe00], [R14.64], P0 ;  /* 0x0fe000000ed77fae */ /* 0x0003e20008121844 */
[----:B------:R-:W-:Y:S01]  /*71c0*/  ISETP.GE.U32.AND P0, PT, R212, 0x7fffff8c, PT ;  /* 0x7fffff8cd400780c */ /* 0x000fe20003f06070 */
[C---:B--2---:R-:W-:Y:S01]  /*71d0*/  IMAD.WIDE R156, R219.reuse, 0x4, R156 ;  /* 0x00000004db9c7825 */ /* 0x044fe200078e029c */
[----:B------:R-:W-:Y:S01]  /*71e0*/  IADD3 R212, R6, -0x5d, RZ ;  /* 0xffffffa306d47810 */ /* 0x000fe20007ffe0ff */
[----:B------:R-:W0:Y:S02]  /*71f0*/  LDGDEPBAR ;  /* 0x00000000000079af */ /* 0x000e240000000000 */
[----:B------:R-:W-:-:S02]  /*7200*/  IMAD.WIDE R150, R219, 0x4, R150 ;  /* 0x00000004db967825 */ /* 0x000fc400078e0296 */
[----:B------:R-:W-:Y:S02]  /*7210*/  BAR.SYNC.DEFER_BLOCKING 0x0 ;  /* 0x0000000000007b1d */ /* 0x000fe40000010000 */
[----:B------:R-:W-:-:S04]  /*7220*/  IMAD.WIDE R148, R219, 0x4, R148 ;  /* 0x00000004db947825 */ /* 0x000fc800078e0294 */
[C---:B-----5:R-:W-:Y:S01]  /*7230*/  IMAD.WIDE R210, R216.reuse, 0x4, R210 ;  /* 0x00000004d8d27825 */ /* 0x060fe200078e02d2 */
[----:B------:R2:W-:Y:S03]  /*7240*/  STL [R1+0x1b4], RZ ;  /* 0x0001b4ff01007387 */ /* 0x0005e60000100800 */
[C---:B------:R-:W-:Y:S01]  /*7250*/  IMAD.WIDE R146, R216.reuse, 0x4, R146 ;  /* 0x00000004d8927825 */ /* 0x040fe200078e0292 */
[----:B------:R2:W-:Y:S03]  /*7260*/  STL [R1+0x1b8], RZ ;  /* 0x0001b8ff01007387 */ /* 0x0005e60000100800 */
[C---:B------:R-:W-:Y:S01]  /*7270*/  IMAD.WIDE R144, R216.reuse, 0x4, R144 ;  /* 0x00000004d8907825 */ /* 0x040fe200078e0290 */
[----:B------:R2:W-:Y:S03]  /*7280*/  STL [R1+0x1bc], RZ ;  /* 0x0001bcff01007387 */ /* 0x0005e60000100800 */
[C---:B------:R-:W-:Y:S01]  /*7290*/  IMAD.WIDE R10, R216.reuse, 0x4, R10 ;  /* 0x00000004d80a7825 */ /* 0x040fe200078e020a */
[----:B------:R2:W-:Y:S03]  /*72a0*/  STL [R1+0x1a0], RZ ;  /* 0x0001a0ff01007387 */ /* 0x0005e60000100800 */
[C---:B------:R-:W-:Y:S01]  /*72b0*/  IMAD.WIDE R142, R216.reuse, 0x4, R142 ;  /* 0x00000004d88e7825 */ /* 0x040fe200078e028e */
[----:B------:R2:W-:Y:S03]  /*72c0*/  STL [R1+0x1a4], RZ ;  /* 0x0001a4ff01007387 */ /* 0x0005e60000100800 */
[----:B------:R-:W-:Y:S01]  /*72d0*/  IMAD.WIDE R140, R216, 0x4, R140 ;  /* 0x00000004d88c7825 */ /* 0x000fe200078e028c */
[----:B------:R-:W-:Y:S01]  /*72e0*/  @!PT LDS RZ, [RZ] ;  /* 0x00000000fffff984 */ /* 0x000fe20000000800 */
[----:B------:R-:W-:Y:S01]  /*72f0*/  @!PT LDS RZ, [RZ] ;  /* 0x00000000fffff984 */ /* 0x000fe20000000800 */
[----:B------:R-:W-:Y:S01]  /*7300*/  @!PT LDS RZ, [RZ] ;  /* 0x00000000fffff984 */ /* 0x000fe20000000800 */
[----:B------:R5:W-:Y:S01]  /*7310*/  LDGSTS.E [R224+0x30000], [R206.64], !P5 ;  /* 0x30000000cee07fae */ /* 0x000be2000e921844 */
[----:B------:R-:W-:-:S02]  /*7320*/  ISETP.GE.U32.AND P5, PT, R212, 0x7fffff84, PT ;  /* 0x7fffff84d400780c */ /* 0x000fc40003fa6070 */
[----:B------:R-:W-:Y:S01]  /*7330*/  IADD3 R212, R6, -0x4a, RZ ;  /* 0xffffffb606d47810 */ /* 0x000fe20007ffe0ff */
[----:B------:R1:W-:Y:S01]  /*7340*/  LDGSTS.E [R224+0x30800], [R164.64], !P2 ;  /* 0x30800000a4e07fae */ /* 0x0003e2000d121844 */
[----:B------:R-:W-:Y:S01]  /*7350*/  ISETP.GE.U32.AND P2, PT, R213, 0x7fffff9f, PT ;  /* 0x7fffff9fd500780c */ /* 0x000fe20003f46070 */
[----:B------:R-:W-:Y:S01]  /*7360*/  IMAD.WIDE R138, R216, 0x4, R138 ;  /* 0x00000004d88a7825 */ /* 0x000fe200078e028a */
[----:B------:R-:W-:Y:S01]  /*7370*/  IADD3 R213, R6, -0x46, RZ ;  /* 0xffffffba06d57810 */ /* 0x000fe20007ffe0ff */
[----:B------:R1:W-:Y:S02]  /*7380*/  LDGSTS.E [R224+0x31000], [R208.64], !P3 ;  /* 0x31000000d0e07fae */ /* 0x0003e4000d921844 */
[----:B------:R-:W-:Y:S01]  /*7390*/  IMAD.WIDE R136, R216, 0x4, R136 ;  /* 0x00000004d8887825 */ /* 0x000fe200078e0288 */
[----:B------:R-:W-:Y:S01]  /*73a0*/  ISETP.GE.U32.AND P3, PT, R213, 0x7fffff9b, PT ;  /* 0x7fffff9bd500780c */ /* 0x000fe20003f66070 */
[----:B------:R1:W-:Y:S01]  /*73b0*/  LDGSTS.E [R224+0x31800], [R200.64], !P6 ;  /* 0x31800000c8e07fae */ /* 0x0003e2000f121844 */
[----:B------:R-:W-:Y:S01]  /*73c0*/  ISETP.GE.U32.AND P6, PT, R212, 0x7fffff97, PT ;  /* 0x7fffff97d400780c */ /* 0x000fe20003fc6070 */
[----:B------:R-:W-:Y:S01]  /*73d0*/  IMAD.WIDE R134, R216, 0x4, R134 ;  /* 0x00000004d8867825 */ /* 0x000fe200078e0286 */
[C---:B------:R-:W-:Y:S01]  /*73e0*/  IADD3 R213, R6.reuse, -0x4e, RZ ;  /* 0xffffffb206d57810 */ /* 0x040fe20007ffe0ff */
[----:B------:R1:W-:Y:S01]  /*73f0*/  LDGSTS.E [R224+0x32000], [R202.64], !P1 ;  /* 0x32000000cae07fae */ /* 0x0003e2000c921844 */
[----:B------:R-:W-:Y:S01]  /*7400*/  IADD3 R212, R6, -0x52, RZ ;  /* 0xffffffae06d47810 */ /* 0x000fe20007ffe0ff */
        /* <DEDUP_REMOVED lines=16> */
[----:B------:R-:W-:-:S02]  /*7510*/  IMAD.WIDE R124, R216, 0x4, R124 ;  /* 0x00000004d87c7825 */ /* 0x000fc400078e027c */
[----:B------:R1:W-:Y:S01]  /*7520*/  LDGSTS.E [R223+0x30a00], [R186.64], !P3 ;  /* 0x30a00000badf7fae */ /* 0x0003e2000d921844 */
[----:B------:R-:W-:Y:S01]  /*7530*/  ISETP.GE.U32.AND P3, PT, R213, 0x7fffff9e, PT ;  /* 0x7fffff9ed500780c */ /* 0x000fe20003f66070 */
[----:B------:R-:W-:Y:S01]  /*7540*/  IMAD.WIDE R122, R216, 0x4, R122 ;  /* 0x00000004d87a7825 */ /* 0x000fe200078e027a */
[----:B------:R-:W-:Y:S01]  /*7550*/  ISETP.GE.U32.AND P2, PT, R212, 0x7fffff83, PT ;  /* 0x7fffff83d400780c */ /* 0x000fe20003f46070 */
[----:B------:R1:W-:Y:S01]  /*7560*/  LDGSTS.E [R223+0x31200], [R190.64], !P6 ;  /* 0x31200000bedf7fae */ /* 0x0003e2000f121844 */
[----:B------:R-:W-:Y:S01]  /*7570*/  IADD3 R213, R6, -0x47, RZ ;  /* 0xffffffb906d57810 */ /* 0x000fe20007ffe0ff */
[----:B------:R-:W-:Y:S01]  /*7580*/  IMAD.WIDE R120, R216, 0x4, R120 ;  /* 0x00000004d8787825 */ /* 0x000fe200078e0278 */
[----:B------:R-:W-:Y:S01]  /*7590*/  IADD3 R212, R6, -0x4b, RZ ;  /* 0xffffffb506d47810 */ /* 0x000fe20007ffe0ff */
        /* <DEDUP_REMOVED lines=59> */
[----:B------:R-:W-:Y:S01]  /*7950*/  ISETP.GE.AND P1, PT, R221, R212, PT ;  /* 0x000000d4dd00720c */ /* 0x000fe20003f26270 */
        /* <DEDUP_REMOVED lines=13> */
[C---:B------:R-:W-:Y:S01]  /*7a30*/  IMAD.WIDE R84, R216.reuse, 0x4, R84 ;  /* 0x00000004d8547825 */ /* 0x040fe200078e0254 */
[----:B------:R-:W-:Y:S01]  /*7a40*/  ISETP.GE.U32.AND P5, PT, R213, 0x7fffff78, PT ;  /* 0x7fffff78d500780c */ /* 0x000fe20003fa6070 */
[----:B------:R1:W-:Y:S01]  /*7a50*/  LDGSTS.E [R218+0x33600], [R150.64], !P3 ;  /* 0x3360000096da7fae */ /* 0x0003e2000d921844 */
[----:B------:R-:W-:Y:S01]  /*7a60*/  ISETP.NE.U32.AND P3, PT, R7, RZ, PT ;  /* 0x000000ff0700720c */ /* 0x000fe20003f65070 */
[----:B------:R-:W-:Y:S01]  /*7a70*/  IMAD.WIDE R82, R216, 0x4, R82 ;  /* 0x00000004d8527825 */ /* 0x000fe200078e0252 */
[C---:B------:R-:W-:Y:S01]  /*7a80*/  IADD3 R212, R6.reuse, -0x75, RZ ;  /* 0xffffff8b06d47810 */ /* 0x040fe20007ffe0ff */
[----:B------:R1:W-:Y:S01]  /*7a90*/  LDGSTS.E [R218+0x33e00], [R148.64], !P6 ;  /* 0x33e0000094da7fae */ /* 0x0003e2000f121844 */
[----:B------:R-:W-:Y:S01]  /*7aa0*/  IADD3 R213, R6, -0x71, RZ ;  /* 0xffffff8f06d57810 */ /* 0x000fe20007ffe0ff */
[C---:B------:R-:W-:Y:S01]  /*7ab0*/  IMAD.WIDE R80, R216.reuse, 0x4, R80 ;  /* 0x00000004d8507825 */ /* 0x040fe200078e0250 */
[----:B------:R-:W-:Y:S01]  /*7ac0*/  SEL R7, RZ, 0x4, P1 ;  /* 0x00000004ff077807 */ /* 0x000fe20000800000 */
[----:B------:R-:W0:Y:S01]  /*7ad0*/  LDGDEPBAR ;  /* 0x00000000000079af */ /* 0x000e220000000000 */
[----:B------:R-:W-:Y:S01]  /*7ae0*/  ISETP.GE.U32.AND P1, PT, R213, 0x7fffff70, PT ;  /* 0x7fffff70d500780c */ /* 0x000fe20003f26070 */
[----:B------:R-:W-:Y:S01]  /*7af0*/  IMAD.WIDE R78, R216, 0x4, R78 ;  /* 0x00000004d84e7825 */ /* 0x000fe200078e024e */
[----:B------:R-:W-:Y:S01]  /*7b00*/  ISETP.GT.AND P6, PT, R220, 0x7f, PT ;  /* 0x0000007fdc00780c */ /* 0x000fe20003fc4270 */
[----:B------:R2:W-:Y:S01]  /*7b10*/  STL [R1+0x1a8], RZ ;  /* 0x0001a8ff01007387 */ /* 0x0005e20000100800 */
[----:B------:R-:W-:Y:S01]  /*7b20*/  IADD3 R213, R6, -0x7d, RZ ;  /* 0xffffff8306d57810 */ /* 0x000fe20007ffe0ff */
[----:B------:R-:W-:Y:S01]  /*7b30*/  IMAD.WIDE R76, R216, 0x4, R76 ;  /* 0x00000004d84c7825 */ /* 0x000fe200078e024c */
[----:B------:R-:W-:Y:S01]  /*7b40*/  SEL R7, R7, RZ, P6 ;  /* 0x000000ff07077207 */ /* 0x000fe20003000000 */
[----:B------:R1:W-:Y:S01]  /*7b50*/  LDGSTS.E [R217+0x10000], [R210.64], P3 ;  /* 0x10000000d2d97fae */ /* 0x0003e20009921844 */
[----:B------:R-:W-:Y:S01]  /*7b60*/  ISETP.GE.U32.AND P6, PT, R214, 0x7fffff68, PT ;  /* 0x7fffff68d600780c */ /* 0x000fe20003fc6070 */
[----:B------:R-:W-:Y:S01]  /*7b70*/  IMAD.WIDE R74, R216, 0x4, R74 ;  /* 0x00000004d84a7825 */ /* 0x000fe200078e024a */
        /* <DEDUP_REMOVED lines=44> */
[----:B---3--:R-:W-:-:S02]  /*7e40*/  IMAD.WIDE R22, R216, 0x4, R22 ;  /* 0x00000004d8167825 */ /* 0x008fc400078e0216 */
[----:B------:R3:W-:Y:S02]  /*7e50*/  LDGSTS.E [R217+0x15c00], [R104.64], P3 ;  /* 0x15c0000068d97fae */ /* 0x0007e40009921844 */
[C---:B----4-:R-:W-:Y:S02]  /*7e60*/  IMAD.WIDE R20, R216.reuse, 0x4, R20 ;  /* 0x00000004d8147825 */ /* 0x050fe400078e0214 */
[----:B------:R4:W-:Y:S02]  /*7e70*/  LDGSTS.E [R217+0x16000], [R102.64], P3 ;  /* 0x1600000066d97fae */ /* 0x0009e40009921844 */
[----:B-1----:R-:W-:Y:S02]  /*7e80*/  IMAD.WIDE R14, R216, 0x4, R14 ;  /* 0x00000004d80e7825 */ /* 0x002fe400078e020e */
[----:B------:R1:W-:Y:S02]  /*7e90*/  LDGSTS.E [R217+0x16400], [R100.64], P3 ;  /* 0x1640000064d97fae */ /* 0x0003e40009921844 */
[----:B-----5:R-:W-:-:S02]  /*7ea0*/  IMAD.WIDE R206, R219, 0x4, R206 ;  /* 0x00000004dbce7825 */ /* 0x020fc400078e02ce */
        /* <DEDUP_REMOVED lines=61> */
[----:B------:R-:W-:Y:S02]  /*8280*/  IMAD.WIDE R148, R219, 0x4, R148 ;  /* 0x00000004db947825 */ /* 0x000fe400078e0294 */
        /* <DEDUP_REMOVED lines=12> */
[----:B------:R1:W-:Y:S01]  /*8350*/  LDGSTS.E [R215+0x17e00], [R14.64], P3 ;  /* 0x17e000000ed77fae */ /* 0x0003e20009921844 */
[----:B------:R-:W-:Y:S01]  /*8360*/  ISETP.GE.U32.AND P3, PT, R212, 0x7fffff6c, PT ;  /* 0x7fffff6cd400780c */ /* 0x000fe20003f66070 */
[----:B------:R-:W-:Y:S01]  /*8370*/  IMAD.WIDE R138, R216, 0x4, R138 ;  /* 0x00000004d88a7825 */ /* 0x000fe200078e028a */
[----:B------:R-:W-:Y:S01]  /*8380*/  IADD3 R212, R6, -0x62, RZ ;  /* 0xffffff9e06d47810 */ /* 0x000fe20007ffe0ff */
[----:B------:R-:W0:Y:S02]  /*8390*/  LDGDEPBAR ;  /* 0x00000000000079af */ /* 0x000e240000000000 */
[----:B------:R-:W-:-:S02]  /*83a0*/  IMAD.WIDE R136, R216, 0x4, R136 ;  /* 0x00000004d8887825 */ /* 0x000fc400078e0288 */
[----:B------:R-:W-:Y:S02]  /*83b0*/  BAR.SYNC.DEFER_BLOCKING 0x0 ;  /* 0x0000000000007b1d */ /* 0x000fe40000010000 */
[----:B------:R-:W-:-:S04]  /*83c0*/  IMAD.WIDE R134, R216, 0x4, R134 ;  /* 0x00000004d8867825 */ /* 0x000fc800078e0286 */
        /* <DEDUP_REMOVED lines=46> */
[----:B--2---:R-:W-:Y:S01]  /*86b0*/  IMAD.WIDE R106, R216, 0x4, R106 ;  /* 0x00000004d86a7825 */ /* 0x004fe200078e026a */
[----:B------:R-:W-:Y:S01]  /*86c0*/  ISETP.GE.U32.AND P4, PT, R212, 0x7fffff63, PT ;  /* 0x7fffff63d400780c */ /* 0x000fe20003f86070 */
[----:B------:R2:W-:Y:S01]  /*86d0*/  LDGSTS.E [R223+0x34a00], [R186.64], !P5 ;  /* 0x34a00000badf7fae */ /* 0x0005e2000e921844 */
[----:B------:R-:W-:Y:S01]  /*86e0*/  IADD3 R212, R6, -0x67, RZ ;  /* 0xffffff9906d47810 */ /* 0x000fe20007ffe0ff */
[----:B---3--:R-:W-:Y:S01]  /*86f0*/  IMAD.WIDE R104, R216, 0x4, R104 ;  /* 0x00000004d8687825 */ /* 0x008fe200078e0268 */
[----:B------:R-:W-:Y:S01]  /*8700*/  ISETP.GE.U32.AND P5, PT, R213, 0x7fffff7e, PT ;  /* 0x7fffff7ed500780c */ /* 0x000fe20003fa6070 */
[----:B------:R3:W-:Y:S01]  /*8710*/  LDGSTS.E [R223+0x35200], [R190.64], !P2 ;  /* 0x35200000bedf7fae */ /* 0x0007e2000d121844 */
[----:B------:R-:W-:Y:S01]  /*8720*/  ISETP.GE.U32.AND P2, PT, R212, 0x7fffff7a, PT ;  /* 0x7fffff7ad400780c */ /* 0x000fe20003f46070 */
[----:B----4-:R-:W-:Y:S01]  /*8730*/  IMAD.WIDE R102, R216, 0x4, R102 ;  /* 0x00000004d8667825 */ /* 0x010fe200078e0266 */
[C---:B------:R-:W-:Y:S01]  /*8740*/  IADD3 R212, R6.reuse, -0x6b, RZ ;  /* 0xffffff9506d47810 */ /* 0x040fe20007ffe0ff */
[----:B------:R4:W-:Y:S01]  /*8750*/  LDGSTS.E [R223+0x35a00], [R192.64], !P1 ;  /* 0x35a00000c0df7fae */ /* 0x0009e2000c921844 */
[----:B------:R-:W-:Y:S01]  /*8760*/  IADD3 R213, R6, -0x6f, RZ ;  /* 0xffffff9106d57810 */ /* 0x000fe20007ffe0ff */
[----:B-1----:R-:W-:Y:S01]  /*8770*/  IMAD.WIDE R100, R216, 0x4, R100 ;  /* 0x00000004d8647825 */ /* 0x002fe200078e0264 */
[----:B------:R-:W-:Y:S01]  /*8780*/  ISETP.GE.U32.AND P1, PT, R212, 0x7fffff76, PT ;  /* 0x7fffff76d400780c */ /* 0x000fe20003f26070 */
[----:B------:R1:W-:Y:S01]  /*8790*/  LDGSTS.E [R223+0x36200], [R182.64], !P3 ;  /* 0x36200000b6df7fae */ /* 0x0003e2000d921844 */
[----:B------:R-:W-:Y:S01]  /*87a0*/  IADD3 R212, R6, -0x73, RZ ;  /* 0xffffff8d06d47810 */ /* 0x000fe20007ffe0ff */
[----:B-----5:R-:W-:Y:S01]  /*87b0*/  IMAD.WIDE R98, R216, 0x4, R98 ;  /* 0x00000004d8627825 */ /* 0x020fe200078e0262 */
        /* <DEDUP_REMOVED lines=60> */
[----:B------:R-:W-:Y:S01]  /*8b80*/  IADD3 R214, R6, -0x91, RZ ;  /* 0xffffff6f06d67810 */ /* 0x000fe20007ffe0ff */
[----:B------:R1:W-:Y:S01]  /*8b90*/  LDGSTS.E [R218+0x36600], [R154.64], !P0 ;  /* 0x366000009ada7fae */ /* 0x0003e2000c121844 */
[----:B------:R-:W-:Y:S01]  /*8ba0*/  ISETP.GE.U32.AND P0, PT, R213, 0x7fffff54, PT ;  /* 0x7fffff54d500780c */ /* 0x000fe20003f06070 */
[----:B------:R-:W-:Y:S01]  /*8bb0*/  IMAD.WIDE R68, R216, 0x4, R68 ;  /* 0x00000004d8447825 */ /* 0x000fe200078e0244 */
[----:B------:R-:W-:Y:S01]  /*8bc0*/  IADD3 R213, R6, -0x95, RZ ;  /* 0xffffff6b06d57810 */ /* 0x000fe20007ffe0ff */
[----:B------:R1:W-:Y:S01]  /*8bd0*/  LDGSTS.E [R218+0x36e00], [R156.64], !P4 ;  /* 0x36e000009cda7fae */ /* 0x0003e2000e121844 */
[----:B------:R-:W-:Y:S01]  /*8be0*/  ISETP.GE.U32.AND P4, PT, R214, 0x7fffff50, PT ;  /* 0x7fffff50d600780c */ /* 0x000fe20003f86070 */
[----:B------:R-:W-:-:S02]  /*8bf0*/  IMAD.WIDE R66, R216, 0x4, R66 ;  /* 0x00000004d8427825 */ /* 0x000fc400078e0242 */
[----:B------:R1:W-:Y:S01]  /*8c00*/  LDGSTS.E [R218+0x37600], [R150.64], !P5 ;  /* 0x3760000096da7fae */ /* 0x0003e2000e921844 */
[----:B------:R-:W-:Y:S01]  /*8c10*/  ISETP.GE.U32.AND P5, PT, R213, 0x7fffff4c, PT ;  /* 0x7fffff4cd500780c */ /* 0x000fe20003fa6070 */
[C---:B------:R-:W-:Y:S02]  /*8c20*/  IMAD.WIDE R64, R216.reuse, 0x4, R64 ;  /* 0x00000004d8407825 */ /* 0x040fe400078e0240 */
[----:B------:R1:W-:Y:S01]  /*8c30*/  LDGSTS.E [R218+0x37e00], [R148.64], !P3 ;  /* 0x37e0000094da7fae */ /* 0x0003e2000d921844 */
[----:B------:R-:W-:Y:S01]  /*8c40*/  ISETP.NE.U32.AND P3, PT, R7, RZ, PT ;  /* 0x000000ff0700720c */ /* 0x000fe20003f65070 */
[----:B------:R-:W-:Y:S01]  /*8c50*/  IMAD.WIDE R62, R216, 0x4, R62 ;  /* 0x00000004d83e7825 */ /* 0x000fe200078e023e */
[----:B------:R-:W-:Y:S01]  /*8c60*/  IADD3 R7, R6, -0x99, RZ ;  /* 0xffffff6706077810 */ /* 0x000fe20007ffe0ff */
[----:B------:R-:W0:Y:S02]  /*8c70*/  LDGDEPBAR ;  /* 0x00000000000079af */ /* 0x000e240000000000 */
[----:B------:R-:W-:-:S02]  /*8c80*/  IMAD.WIDE R60, R216, 0x4, R60 ;  /* 0x00000004d83c7825 */ /* 0x000fc400078e023c */
[----:B------:R1:W-:Y:S02]  /*8c90*/  STL [R1+0x180], RZ ;  /* 0x000180ff01007387 */ /* 0x0003e40000100800 */
[C---:B------:R-:W-:Y:S02]  /*8ca0*/  IMAD.WIDE R58, R216.reuse, 0x4, R58 ;  /* 0x00000004d83a7825 */ /* 0x040fe400078e023a */
[----:B------:R1:W-:Y:S02]  /*8cb0*/  STL [R1+0x184], RZ ;  /* 0x000184ff01007387 */ /* 0x0003e40000100800 */
        /* <DEDUP_REMOVED lines=50> */
[----:B--2---:R-:W-:-:S02]  /*8fe0*/  IMAD.WIDE R186, R219, 0x4, R186 ;  /* 0x00000004dbba7825 */ /* 0x004fc400078e02ba */
[----:B------:R2:W-:Y:S02]  /*8ff0*/  LDGSTS.E [R217+0x1e400], [R100.64], P3 ;  /* 0x1e40000064d97fae */ /* 0x0005e40009921844 */
[C---:B---3--:R-:W-:Y:S02]  /*9000*/  IMAD.WIDE R190, R219.reuse, 0x4, R190 ;  /* 0x00000004dbbe7825 */ /* 0x048fe400078e02be */
[----:B------:R3:W-:Y:S02]  /*9010*/  LDGSTS.E [R217+0x1e800], [R98.64], P3 ;  /* 0x1e80000062d97fae */ /* 0x0007e40009921844 */
[C---:B----4-:R-:W-:Y:S02]  /*9020*/  IMAD.WIDE R192, R219.reuse, 0x4, R192 ;  /* 0x00000004dbc07825 */ /* 0x050fe400078e02c0 */
[----:B------:R4:W-:Y:S02]  /*9030*/  LDGSTS.E [R217+0x1ec00], [R96.64], P3 ;  /* 0x1ec0000060d97fae */ /* 0x0009e40009921844 */
[----:B-1----:R-:W-:-:S02]  /*9040*/  IMAD.WIDE R182, R219, 0x4, R182 ;  /* 0x00000004dbb67825 */ /* 0x002fc400078e02b6 */
[----:B------:R1:W-:Y:S02]  /*9050*/  LDGSTS.E [R217+0x1f000], [R94.64], P3 ;  /* 0x1f0000005ed97fae */ /* 0x0003e40009921844 */
[C---:B-----5:R-:W-:Y:S02]  /*9060*/  IMAD.WIDE R184, R219.reuse, 0x4, R184 ;  /* 0x00000004dbb87825 */ /* 0x060fe400078e02b8 */
        /* <DEDUP_REMOVED lines=94> */
[----:B--2---:R-:W-:Y:S02]  /*9650*/  IMAD.WIDE R100, R216, 0x4, R100 ;  /* 0x00000004d8647825 */ /* 0x004fe400078e0264 */
[----:B------:R-:W-:Y:S01]  /*9660*/  ISETP.GE.U32.AND P1, PT, R7, 0x7fffff5f, PT ;  /* 0x7fffff5f0700780c */ /* 0x000fe20003f26070 */
[----:B------:R2:W-:Y:S01]  /*9670*/  LDGSTS.E [R224+0x39000], [R208.64], !P6 ;  /* 0x39000000d0e07fae */ /* 0x0005e2000f121844 */
[----:B------:R-:W-:Y:S01]  /*9680*/  IADD3 R7, R6, -0x8a, RZ ;  /* 0xffffff7606077810 */ /* 0x000fe20007ffe0ff */
[C---:B---3--:R-:W-:Y:S02]  /*9690*/  IMAD.WIDE R98, R216.reuse, 0x4, R98 ;  /* 0x00000004d8627825 */ /* 0x048fe400078e0262 */
[----:B------:R3:W-:Y:S01]  /*96a0*/  LDGSTS.E [R224+0x39800], [R200.64], !P0 ;  /* 0x39800000c8e07fae */ /* 0x0007e2000c121844 */
[----:B------:R-:W-:Y:S01]  /*96b0*/  ISETP.GE.U32.AND P0, PT, R7, 0x7fffff57, PT ;  /* 0x7fffff570700780c */ /* 0x000fe20003f06070 */
[----:B----4-:R-:W-:Y:S01]  /*96c0*/  IMAD.WIDE R96, R216, 0x4, R96 ;  /* 0x00000004d8607825 */ /* 0x010fe200078e0260 */
[C---:B------:R-:W-:Y:S01]  /*96d0*/  IADD3 R7, R6.reuse, -0x92, RZ ;  /* 0xffffff6e06077810 */ /* 0x040fe20007ffe0ff */
[----:B------:R4:W-:Y:S01]  /*96e0*/  LDGSTS.E [R224+0x3a000], [R202.64], !P4 ;  /* 0x3a000000cae07fae */ /* 0x0009e2000e121844 */
[----:B-1----:R-:W-:Y:S01]  /*96f0*/  IADD3 R164, R6, -0x86, RZ ;  /* 0xffffff7a06a47810 */ /* 0x002fe20007ffe0ff */
[----:B------:R-:W-:Y:S01]  /*9700*/  IMAD.WIDE R94, R216, 0x4, R94 ;  /* 0x00000004d85e7825 */ /* 0x000fe200078e025e */
[----:B------:R-:W-:Y:S01]  /*9710*/  CS2R R206, SRZ ;  /* 0x0000000000ce7805 */ /* 0x000fe2000001ff00 */
[----:B------:R1:W-:Y:S01]  /*9720*/  LDGSTS.E [R224+0x3a800], [R204.64], !P5 ;  /* 0x3a800000cce07fae */ /* 0x0003e2000e921844 */
[----:B------:R-:W-:Y:S01]  /*9730*/  ISETP.GE.U32.AND P6, PT, R164, 0x7fffff5b, PT ;  /* 0x7fffff5ba400780c */ /* 0x000fe20003fc6070 */
[----:B-----5:R-:W-:Y:S01]  /*9740*/  IMAD.WIDE R92, R216, 0x4, R92 ;  /* 0x00000004d85c7825 */ /* 0x020fe200078e025c */
[----:B------:R-:W-:Y:S01]  /*9750*/  IADD3 R164, R6, -0x8e, RZ ;  /* 0xffffff7206a47810 */ /* 0x000fe20007ffe0ff */
        /* <DEDUP_REMOVED lines=66> */
[C---:B------:R-:W-:Y:S01]  /*9b80*/  IMAD.WIDE R60, R216.reuse, 0x4, R60 ;  /* 0x00000004d83c7825 */ /* 0x040fe200078e023c */
[----:B------:R-:W-:Y:S01]  /*9b90*/  ISETP.GE.U32.AND P2, PT, R7, 0x7fffff4d, PT ;  /* 0x7fffff4d0700780c */ /* 0x000fe20003f46070 */
[----:B------:R3:W-:Y:S01]  /*9ba0*/  LDGSTS.E [R222+0x3bc00], [R166.64], !P6 ;  /* 0x3bc00000a6de7fae */ /* 0x0007e2000f121844 */
[----:B------:R-:W-:Y:S01]  /*9bb0*/  ISETP.GE.AND P6, PT, R221, R212, PT ;  /* 0x000000d4dd00720c */ /* 0x000fe20003fc6270 */
[----:B------:R-:W-:Y:S01]  /*9bc0*/  IMAD.WIDE R58, R216, 0x4, R58 ;  /* 0x00000004d83a7825 */ /* 0x000fe200078e023a */
[----:B-1----:R-:W-:Y:S01]  /*9bd0*/  CS2R R180, SRZ ;  /* 0x0000000000b47805 */ /* 0x002fe2000001ff00 */
[----:B--2---:R-:W-:Y:S01]  /*9be0*/  IADD3 R162, R6, -0x98, RZ ;  /* 0xffffff6806a27810 */ /* 0x004fe20007ffe0ff */
[----:B------:R1:W-:Y:S01]  /*9bf0*/  LDGSTS.E [R218+0x38600], [R8.64], !P0 ;  /* 0x3860000008da7fae */ /* 0x0003e2000c121844 */
[----:B------:R-:W-:Y:S01]  /*9c00*/  ISETP.GT.AND P0, PT, R220, 0x9f, PT ;  /* 0x0000009fdc00780c */ /* 0x000fe20003f04270 */
[----:B------:R-:W-:Y:S01]  /*9c10*/  IMAD.WIDE R56, R216, 0x4, R56 ;  /* 0x00000004d8387825 */ /* 0x000fe200078e0238 */
[----:B------:R-:W-:Y:S01]  /*9c20*/  SEL R7, RZ, 0x4, P6 ;  /* 0x00000004ff077807 */ /* 0x000fe20003000000 */
[----:B------:R2:W-:Y:S01]  /*9c30*/  LDGSTS.E [R218+0x38e00], [R158.64], !P4 ;  /* 0x38e000009eda7fae */ /* 0x0005e2000e121844 */
[----:B------:R-:W-:Y:S01]  /*9c40*/  ISETP.GE.U32.AND P1, PT, R162, 0x7fffff49, PT ;  /* 0x7fffff49a200780c */ /* 0x000fe20003f26070 */
[----:B------:R-:W-:Y:S01]  /*9c50*/  IMAD.WIDE R54, R216, 0x4, R54 ;  /* 0x00000004d8367825 */ /* 0x000fe200078e0236 */
[----:B------:R-:W-:Y:S01]  /*9c60*/  IADD3 R162, R6, -0xa0, RZ ;  /* 0xffffff6006a27810 */ /* 0x000fe20007ffe0ff */
[----:B------:R2:W-:Y:S01]  /*9c70*/  LDGSTS.E [R218+0x39600], [R160.64], !P5 ;  /* 0x39600000a0da7fae */ /* 0x0005e2000e921844 */
[----:B------:R-:W-:Y:S01]  /*9c80*/  SEL R7, R7, RZ, P0 ;  /* 0x000000ff07077207 */ /* 0x000fe20000000000 */
[----:B------:R-:W-:Y:S01]  /*9c90*/  IMAD.WIDE R52, R216, 0x4, R52 ;  /* 0x00000004d8347825 */ /* 0x000fe200078e0234 */
[----:B------:R-:W-:Y:S01]  /*9ca0*/  ISETP.GE.U32.AND P0, PT, R162, 0x7fffff41, PT ;  /* 0x7fffff41a200780c */ /* 0x000fe20003f06070 */
[----:B------:R2:W-:Y:S01]  /*9cb0*/  LDGSTS.E [R218+0x39e00], [R152.64], !P3 ;  /* 0x39e0000098da7fae */ /* 0x0005e2000d921844 */
[----:B-1----:R-:W-:Y:S01]  /*9cc0*/  IADD3 R8, R6, -0x9c, RZ ;  /* 0xffffff6406087810 */ /* 0x002fe20007ffe0ff */
[----:B------:R-:W-:Y:S01]  /*9cd0*/  IMAD.WIDE R50, R216, 0x4, R50 ;  /* 0x00000004d8327825 */ /* 0x000fe200078e0232 */
[----:B------:R-:W-:Y:S01]  /*9ce0*/  ISETP.NE.U32.AND P4, PT, R7, RZ, PT ;  /* 0x000000ff0700720c */ /* 0x000fe20003f85070 */
[----:B------:R2:W-:Y:S01]  /*9cf0*/  LDGSTS.E [R218+0x3a600], [R154.64], !P2 ;  /* 0x3a6000009ada7fae */ /* 0x0005e2000d121844 */
[----:B------:R-:W-:Y:S01]  /*9d00*/  ISETP.GE.U32.AND P6, PT, R8, 0x7fffff45, PT ;  /* 0x7fffff450800780c */ /* 0x000fe20003fc6070 */
[C---:B------:R-:W-:Y:S01]  /*9d10*/  IMAD.WIDE R48, R216.reuse, 0x4, R48 ;  /* 0x00000004d8307825 */ /* 0x040fe200078e0230 */
[----:B------:R-:W-:Y:S01]  /*9d20*/  CS2R R182, SRZ ;  /* 0x0000000000b67805 */ /* 0x000fe2000001ff00 */
[----:B------:R2:W-:Y:S01]  /*9d30*/  LDGSTS.E [R218+0x3ae00], [R156.64], !P1 ;  /* 0x3ae000009cda7fae */ /* 0x0005e2000c921844 */
[----:B------:R-:W-:Y:S01]  /*9d40*/  CS2R R208, SRZ ;  /* 0x0000000000d07805 */ /* 0x000fe2000001ff00 */
[C---:B------:R-:W-:Y:S01]  /*9d50*/  IMAD.WIDE R46, R216.reuse, 0x4, R46 ;  /* 0x00000004d82e7825 */ /* 0x040fe200078e022e */
[----:B------:R-:W-:Y:S01]  /*9d60*/  CS2R R204, SRZ ;  /* 0x0000000000cc7805 */ /* 0x000fe2000001ff00 */
[----:B------:R1:W-:Y:S01]  /*9d70*/  STL [R1+0x17c], RZ ;  /* 0x00017cff01007387 */ /* 0x0003e20000100800 */
[----:B---3--:R-:W-:Y:S01]  /*9d80*/  CS2R R200, SRZ ;  /* 0x0000000000c87805 */ /* 0x008fe2000001ff00 */
[C---:B------:R-:W-:Y:S01]  /*9d90*/  IMAD.WIDE R44, R216.reuse, 0x4, R44 ;  /* 0x00000004d82c7825 */ /* 0x040fe200078e022c */
[----:B----4-:R-:W-:Y:S01]  /*9da0*/  CS2R R202, SRZ ;  /* 0x0000000000ca7805 */ /* 0x010fe2000001ff00 */
[----:B------:R1:W-:Y:S01]  /*9db0*/  STL [R1+0x160], RZ ;  /* 0x000160ff01007387 */ /* 0x0003e20000100800 */
[----:B------:R-:W-:Y:S01]  /*9dc0*/  CS2R R196, SRZ ;  /* 0x0000000000c47805 */ /* 0x000fe2000001ff00 */
[C---:B------:R-:W-:Y:S01]  /*9dd0*/  IMAD.WIDE R42, R216.reuse, 0x4, R42 ;  /* 0x00000004d82a7825 */ /* 0x040fe200078e022a */
[----:B------:R-:W-:Y:S01]  /*9de0*/  CS2R R198, SRZ ;  /* 0x0000000000c67805 */ /* 0x000fe2000001ff00 */
[----:B------:R2:W-:Y:S01]  /*9df0*/  LDGSTS.E [R218+0x3b600], [R150.64], !P6 ;  /* 0x3b60000096da7fae */ /* 0x0005e2000f121844 */
[----:B------:R-:W-:Y:S01]  /*9e00*/  CS2R R192, SRZ ;  /* 0x0000000000c07805 */ /* 0x000fe2000001ff00 */
[----:B------:R-:W-:Y:S01]  /*9e10*/  IMAD.WIDE R40, R216, 0x4, R40 ;  /* 0x00000004d8287825 */ /* 0x000fe200078e0228 */
[----:B-----5:R-:W-:Y:S01]  /*9e20*/  CS2R R194, SRZ ;  /* 0x0000000000c27805 */ /* 0x020fe2000001ff00 */
[----:B------:R2:W-:Y:S01]  /*9e30*/  LDGSTS.E [R218+0x3be00], [R148.64], !P0 ;  /* 0x3be0000094da7fae */ /* 0x0005e2000c121844 */
[----:B------:R-:W-:Y:S01]  /*9e40*/  ISETP.GE.AND P0, PT, R220, 0x20, PT ;  /* 0x00000020dc00780c */ /* 0x000fe20003f06270 */
[C---:B------:R-:W-:Y:S01]  /*9e50*/  IMAD.WIDE R38, R216.reuse, 0x4, R38 ;  /* 0x00000004d8267825 */ /* 0x040fe200078e0226 */
[----:B------:R-:W-:Y:S01]  /*9e60*/  CS2R R188, SRZ ;  /* 0x0000000000bc7805 */ /* 0x000fe2000001ff00 */
[----:B------:R-:W0:Y:S01]  /*9e70*/  LDGDEPBAR ;  /* 0x00000000000079af */ /* 0x000e220000000000 */
[----:B------:R-:W-:Y:S01]  /*9e80*/  CS2R R190, SRZ ;  /* 0x0000000000be7805 */ /* 0x000fe2000001ff00 */
[C---:B------:R-:W-:Y:S01]  /*9e90*/  IMAD.WIDE R36, R216.reuse, 0x4, R36 ;  /* 0x00000004d8247825 */ /* 0x040fe200078e0224 */
[----:B------:R-:W-:Y:S01]  /*9ea0*/  CS2R R164, SRZ ;  /* 0x0000000000a47805 */ /* 0x000fe2000001ff00 */
[----:B------:R3:W-:Y:S01]  /*9eb0*/  LDGSTS.E [R217+0x20000], [R210.64], P4 ;  /* 0x20000000d2d97fae */ /* 0x0007e2000a121844 */
        /* <DEDUP_REMOVED lines=8> */
[----:B--2---:R-:W-:Y:S01]  /*9f40*/  CS2R R218, SRZ ;  /* 0x0000000000da7805 */ /* 0x004fe2000001ff00 */
[----:B------:R-:W-:-:S02]  /*9f50*/  IMAD.WIDE R22, R216, 0x4, R22 ;  /* 0x00000004d8167825 */ /* 0x000fc400078e0216 */
[----:B------:R4:W-:Y:S01]  /*9f60*/  LDGSTS.E [R217+0x20c00], [R10.64], P4 ;  /* 0x20c000000ad97fae */ /* 0x0009e2000a121844 */
[----:B---3--:R-:W-:Y:S01]  /*9f70*/  CS2R R210, SRZ ;  /* 0x0000000000d27805 */ /* 0x008fe2000001ff00 */
[C---:B------:R-:W-:Y:S02]  /*9f80*/  IMAD.WIDE R20, R216.reuse, 0x4, R20 ;  /* 0x00000004d8147825 */ /* 0x040fe400078e0214 */
[----:B------:R2:W-:Y:S02]  /*9f90*/  LDGSTS.E [R217+0x21000], [R142.64], P4 ;  /* 0x210000008ed97fae */ /* 0x0005e4000a121844 */
[----:B------:R-:W-:Y:S02]  /*9fa0*/  IMAD.WIDE R14, R216, 0x4, R14 ;  /* 0x00000004d80e7825 */ /* 0x000fe400078e020e */
[----:B------:R3:W-:Y:S04]  /*9fb0*/  LDGSTS.E [R217+0x21400], [R140.64], P4 ;  /* 0x214000008cd97fae */ /* 0x0007e8000a121844 */
[----:B------:R5:W-:Y:S04]  /*9fc0*/  LDGSTS.E [R217+0x21800], [R138.64], P4 ;  /* 0x218000008ad97fae */ /* 0x000be8000a121844 */
[----:B------:R1:W-:Y:S01]  /*9fd0*/  LDGSTS.E [R217+0x21c00], [R136.64], P4 ;  /* 0x21c0000088d97fae */ /* 0x0003e2000a121844 */
[----:B--2---:R-:W-:-:S03]  /*9fe0*/  CS2R R142, SRZ ;  /* 0x00000000008e7805 */ /* 0x004fc6000001ff00 */
[----:B------:R2:W-:Y:S01]  /*9ff0*/  LDGSTS.E [R217+0x22000], [R134.64], P4 ;  /* 0x2200000086d97fae */ /* 0x0005e2000a121844 */
[----:B---3--:R-:W-:-:S03]  /*a000*/  CS2R R140, SRZ ;  /* 0x00000000008c7805 */ /* 0x008fc6000001ff00 */
[----:B------:R3:W-:Y:S01]  /*a010*/  LDGSTS.E [R217+0x22400], [R132.64], P4 ;  /* 0x2240000084d97fae */ /* 0x0007e2000a121844 */
[----:B-----5:R-:W-:-:S03]  /*a020*/  CS2R R138, SRZ ;  /* 0x00000000008a7805 */ /* 0x020fc6000001ff00 */
[----:B------:R5:W-:Y:S01]  /*a030*/  LDGSTS.E [R217+0x22800], [R130.64], P4 ;  /* 0x2280000082d97fae */ /* 0x000be2000a121844 */
[----:B-1----:R-:W-:-:S03]  /*a040*/  CS2R R136, SRZ ;  /* 0x0000000000887805 */ /* 0x002fc6000001ff00 */
        /* <DEDUP_REMOVED lines=32> */
[----:B------:R1:W-:Y:S01]  /*a250*/  STL [R1+0x164], RZ ;  /* 0x000164ff01007387 */ /* 0x0003e20000100800 */
[----:B--2---:R-:W-:Y:S01]  /*a260*/  CS2R R88, SRZ ;  /* 0x0000000000587805 */ /* 0x004fe2000001ff00 */
[----:B----4-:R-:W-:Y:S02]  /*a270*/  CS2R R216, SRZ ;  /* 0x0000000000d87805 */ /* 0x010fe4000001ff00 */
[----:B------:R2:W-:Y:S01]  /*a280*/  LDGSTS.E [R215+0x20a00], [R84.64], P4 ;  /* 0x20a0000054d77fae */ /* 0x0005e2000a121844 */
[----:B---3--:R-:W-:-:S03]  /*a290*/  CS2R R12, SRZ ;  /* 0x00000000000c7805 */ /* 0x008fc6000001ff00 */
[----:B------:R1:W-:Y:S01]  /*a2a0*/  STL [R1+0x168], RZ ;  /* 0x000168ff01007387 */ /* 0x0003e20000100800 */
[----:B-----5:R-:W-:-:S03]  /*a2b0*/  CS2R R86, SRZ ;  /* 0x0000000000567805 */ /* 0x020fc6000001ff00 */
[----:B------:R3:W-:Y:S04]  /*a2c0*/  LDGSTS.E [R215+0x20e00], [R82.64], P4 ;  /* 0x20e0000052d77fae */ /* 0x0007e8000a121844 */
[----:B------:R1:W-:Y:S01]  /*a2d0*/  STL [R1+0x16c], RZ ;  /* 0x00016cff01007387 */ /* 0x0003e20000100800 */
[----:B--2---:R-:W-:-:S03]  /*a2e0*/  CS2R R84, SRZ ;  /* 0x0000000000547805 */ /* 0x004fc6000001ff00 */
[----:B------:R2:W-:Y:S04]  /*a2f0*/  LDGSTS.E [R215+0x21200], [R80.64], P4 ;  /* 0x2120000050d77fae */ /* 0x0005e8000a121844 */
[----:B------:R1:W-:Y:S01]  /*a300*/  STL [R1+0x40], RZ ;  /* 0x000040ff01007387 */ /* 0x0003e20000100800 */
[----:B---3--:R-:W-:-:S03]  /*a310*/  CS2R R82, SRZ ;  /* 0x0000000000527805 */ /* 0x008fc6000001ff00 */
        /* <DEDUP_REMOVED lines=22> */
[----:B------:R1:W-:Y:S01]  /*a480*/  STL [R1], RZ ;  /* 0x000000ff01007387 */ /* 0x0003e20000100800 */
        /* <DEDUP_REMOVED lines=11> */
[----:B------:R4:W-:Y:S01]  /*a540*/  LDGSTS.E [R215+0x24600], [R54.64], P4 ;  /* 0x2460000036d77fae */ /* 0x0009e2000a121844 */
[----:B---3--:R-:W-:-:S03]  /*a550*/  CS2R R58, SRZ ;  /* 0x00000000003a7805 */ /* 0x008fc6000001ff00 */
[----:B------:R3:W-:Y:S04]  /*a560*/  LDGSTS.E [R215+0x24a00], [R52.64], P4 ;  /* 0x24a0000034d77fae */ /* 0x0007e8000a121844 */
[----:B------:R5:W-:Y:S01]  /*a570*/  LDGSTS.E [R215+0x24e00], [R50.64], P4 ;  /* 0x24e0000032d77fae */ /* 0x000be2000a121844 */
[----:B--2---:R-:W-:-:S03]  /*a580*/  CS2R R56, SRZ ;  /* 0x0000000000387805 */ /* 0x004fc6000001ff00 */
[----:B------:R2:W-:Y:S01]  /*a590*/  LDGSTS.E [R215+0x25200], [R48.64], P4 ;  /* 0x2520000030d77fae */ /* 0x0005e2000a121844 */
[----:B----4-:R-:W-:-:S03]  /*a5a0*/  CS2R R54, SRZ ;  /* 0x0000000000367805 */ /* 0x010fc6000001ff00 */
[----:B------:R4:W-:Y:S01]  /*a5b0*/  LDGSTS.E [R215+0x25600], [R46.64], P4 ;  /* 0x256000002ed77fae */ /* 0x0009e2000a121844 */
[----:B---3--:R-:W-:-:S03]  /*a5c0*/  CS2R R52, SRZ ;  /* 0x0000000000347805 */ /* 0x008fc6000001ff00 */
[----:B------:R3:W-:Y:S01]  /*a5d0*/  LDGSTS.E [R215+0x25a00], [R44.64], P4 ;  /* 0x25a000002cd77fae */ /* 0x0007e2000a121844 */
[----:B-----5:R-:W-:-:S03]  /*a5e0*/  CS2R R50, SRZ ;  /* 0x0000000000327805 */ /* 0x020fc6000001ff00 */
        /* <DEDUP_REMOVED lines=10> */
[----:B------:R4:W-:Y:S04]  /*a690*/  LDGSTS.E [R215+0x27200], [R32.64], P4 ;  /* 0x2720000020d77fae */ /* 0x0009e8000a121844 */
[----:B------:R2:W-:Y:S04]  /*a6a0*/  LDGSTS.E [R215+0x27600], [R22.64], P4 ;  /* 0x2760000016d77fae */ /* 0x0005e8000a121844 */
[----:B------:R3:W-:Y:S04]  /*a6b0*/  LDGSTS.E [R215+0x27a00], [R20.64], P4 ;  /* 0x27a0000014d77fae */ /* 0x0007e8000a121844 */
[----:B------:R4:W-:Y:S04]  /*a6c0*/  LDGSTS.E [R215+0x27e00], [R14.64], P4 ;  /* 0x27e000000ed77fae */ /* 0x0009e8000a121844 */
[----:B------:R-:W0:Y:S01]  /*a6d0*/  LDGDEPBAR ;  /* 0x00000000000079af */ /* 0x000e220000000000 */
[----:B--2---:R-:W-:Y:S01]  /*a6e0*/  CS2R R22, SRZ ;  /* 0x0000000000167805 */ /* 0x004fe2000001ff00 */
[----:B---3--:R-:W-:Y:S01]  /*a6f0*/  CS2R R20, SRZ ;  /* 0x0000000000147805 */ /* 0x008fe2000001ff00 */
[----:B----4-:R-:W-:Y:S01]  /*a700*/  CS2R R214, SRZ ;  /* 0x0000000000d67805 */ /* 0x010fe2000001ff00 */
[----:B------:R-:W-:Y:S01]  /*a710*/  CS2R R14, SRZ ;  /* 0x00000000000e7805 */ /* 0x000fe2000001ff00 */
[----:B------:R-:W-:Y:S05]  /*a720*/  @!P0 BRA `(.L_x_0) ;  /* 0x0000a50000008947 */ /* 0x000fea0003800000 */
[----:B-1----:R-:W2:Y:S04]  /*a730*/  LDL.LU R168, [R1+0x20] ;  /* 0x0000200001a87983 */ /* 0x002ea80000300800 */
[----:B------:R-:W3:Y:S04]  /*a740*/  LDL.LU R169, [R1+0x24] ;  /* 0x0000240001a97983 */ /* 0x000ee80000300800 */
[----:B------:R-:W4:Y:S04]  /*a750*/  LDL.LU R163, [R1+0x28] ;  /* 0x0000280001a37983 */ /* 0x000f280000300800 */
[----:B------:R-:W5:Y:S04]  /*a760*/  LDL.LU R174, [R1+0x2c] ;  /* 0x00002c0001ae7983 */ /* 0x000f680000300800 */
[----:B------:R-:W5:Y:S04]  /*a770*/  LDL.LU R175, [R1+0x30] ;  /* 0x0000300001af7983 */ /* 0x000f680000300800 */
[----:B------:R-:W5:Y:S04]  /*a780*/  LDL.LU R172, [R1+0x34] ;  /* 0x0000340001ac7983 */ /* 0x000f680000300800 */
[----:B------:R-:W5:Y:S04]  /*a790*/  LDL.LU R173, [R1+0x38] ;  /* 0x0000380001ad7983 */ /* 0x000f680000300800 */
[----:B------:R-:W5:Y:S04]  /*a7a0*/  LDL.LU R170, [R1+0x3c] ;  /* 0x00003c0001aa7983 */ /* 0x000f680000300800 */
[----:B------:R-:W5:Y:S04]  /*a7b0*/  LDL.LU R171, [R1+0x50] ;  /* 0x0000500001ab7983 */ /* 0x000f680000300800 */
[----:B------:R-:W5:Y:S01]  /*a7c0*/  LDL.LU R176, [R1+0x54] ;  /* 0x0000540001b07983 */ /* 0x000f620000300800 */
[----:B------:R-:W-:-:S02]  /*a7d0*/  SHF.R.S32.HI R40, RZ, 0x1f, R0 ;  /* 0x0000001fff287819 */ /* 0x000fc40000011400 */
[C---:B------:R-:W-:Y:S01]  /*a7e0*/  IADD3 R8, P3, R0.reuse, R5, RZ ;  /* 0x0000000500087210 */ /* 0x040fe20007f7e0ff */
[----:B------:R-:W5:Y:S01]  /*a7f0*/  LDL.LU R178, [R1+0x58] ;  /* 0x0000580001b27983 */ /* 0x000f620000300800 */
[C---:B------:R-:W-:Y:S02]  /*a800*/  IADD3 R9, P2, R0.reuse, R16, RZ ;  /* 0x0000001000097210 */ /* 0x040fe40007f5e0ff */
[----:B------:R-:W-:Y:S01]  /*a810*/  LEA.HI.X.SX32 R221, R5, R40, 0x1, P3 ;  /* 0x0000002805dd7211 */ /* 0x000fe200018f0eff */
[----:B------:R-:W5:Y:S01]  /*a820*/  LDL.LU R177, [R1+0x5c] ;  /* 0x00005c0001b17983 */ /* 0x000f620000300800 */
[C---:B------:R-:W-:Y:S02]  /*a830*/  IADD3 R6, P6, R0.reuse, R3, RZ ;  /* 0x0000000300067210 */ /* 0x040fe40007fde0ff */
[C---:B------:R-:W-:Y:S01]  /*a840*/  IADD3 R10, P1, R0.reuse, R17, RZ ;  /* 0x00000011000a7210 */ /* 0x040fe20007f3e0ff */
[----:B------:R-:W5:Y:S01]  /*a850*/  LDL.LU R153, [R1+0x60] ;  /* 0x0000600001997983 */ /* 0x000f620000300800 */
[----:B------:R-:W-:-:S02]  /*a860*/  IADD3 R11, P0, R0, R18, RZ ;  /* 0x00000012000b7210 */ /* 0x000fc40007f1e0ff */
[C---:B------:R-:W-:Y:S01]  /*a870*/  IADD3 R15, P3, R0.reuse, R26, RZ ;  /* 0x0000001a000f7210 */ /* 0x040fe20007f7e0ff */
[----:B------:R-:W5:Y:S01]  /*a880*/  LDL.LU R160, [R1+0x64] ;  /* 0x0000640001a07983 */ /* 0x000f620000300800 */
[C---:B------:R-:W-:Y:S02]  /*a890*/  IADD3 R7, P5, R0.reuse, R4, RZ ;  /* 0x0000000400077210 */ /* 0x040fe40007fbe0ff */
[----:B------:R-:W-:Y:S01]  /*a8a0*/  IADD3 R12, P4, R0, R19, RZ ;  /* 0x00000013000c7210 */ /* 0x000fe20007f9e0ff */
[----:B------:R-:W5:Y:S01]  /*a8b0*/  LDL.LU R161, [R1+0x68] ;  /* 0x0000680001a17983 */ /* 0x000f620000300800 */
[-C--:B------:R-:W-:Y:S02]  /*a8c0*/  LEA.HI.X.SX32 R222, R16, R40.reuse, 0x1, P2 ;  /* 0x0000002810de7211 */ /* 0x080fe400010f0eff */
[----:B------:R-:W-:Y:S02]  /*a8d0*/  IADD3 R16, P2, R0, R27, RZ ;  /* 0x0000001b00107210 */ /* 0x000fe40007f5e0ff */
[----:B------:R-:W-:-:S02]  /*a8e0*/  LEA.HI.X.SX32 R179, R3, R40, 0x1, P6 ;  /* 0x0000002803b37211 */ /* 0x000fc400030f0eff */
[-C--:B------:R-:W-:Y:S02]  /*a8f0*/  LEA.HI.X.SX32 R223, R17, R40.reuse, 0x1, P1 ;  /* 0x0000002811df7211 */ /* 0x080fe400008f0eff */
[-C--:B------:R-:W-:Y:S02]  /*a900*/  LEA.HI.X.SX32 R224, R18, R40.reuse, 0x1, P0 ;  /* 0x0000002812e07211 */ /* 0x080fe400000f0eff */
[----:B------:R-:W-:Y:S02]  /*a910*/  LEA.HI.X.SX32 R228, R26, R40, 0x1, P3 ;  /* 0x000000281ae47211 */ /* 0x000fe400018f0eff */
[----:B------:R-:W-:Y:S02]  /*a920*/  IADD3 R13, P6, R0, R24, RZ ;  /* 0x00000018000d7210 */ /* 0x000fe40007fde0ff */
[----:B------:R-:W-:Y:S02]  /*a930*/  LEA.HI.X.SX32 R220, R4, R40, 0x1, P5 ;  /* 0x0000002804dc7211 */ /* 0x000fe400028f0eff */
[----:B------:R-:W-:-:S02]  /*a940*/  IADD3 R17, P1, R0, R28, RZ ;  /* 0x0000001c00117210 */ /* 0x000fc40007f3e0ff */
[C---:B------:R-:W-:Y:S02]  /*a950*/  IADD3 R18, P0, R0.reuse, R29, RZ ;  /* 0x0000001d00127210 */ /* 0x040fe40007f1e0ff */
[C---:B------:R-:W-:Y:S02]  /*a960*/  IADD3 R22, P3, R0.reuse, R235, RZ ;  /* 0x000000eb00167210 */ /* 0x040fe40007f7e0ff */
[C---:B------:R-:W-:Y:S02]  /*a970*/  IADD3 R14, P5, R0.reuse, R25, RZ ;  /* 0x00000019000e7210 */ /* 0x040fe40007fbe0ff */
[----:B------:R-:W-:Y:S02]  /*a980*/  LEA.HI.X.SX32 R225, R19, R40, 0x1, P4 ;  /* 0x0000002813e17211 */ /* 0x000fe400020f0eff */
[----:B------:R-:W-:Y:S02]  /*a990*/  IADD3 R19, P4, R0, R30, RZ ;  /* 0x0000001e00137210 */ /* 0x000fe40007f9e0ff */
[----:B------:R-:W-:-:S02]  /*a9a0*/  LEA.HI.X.SX32 R229, R27, R40, 0x1, P2 ;  /* 0x000000281be57211 */ /* 0x000fc400010f0eff */
[----:B------:R-:W-:Y:S02]  /*a9b0*/  IADD3 R23, P2, R0, R236, RZ ;  /* 0x000000ec00177210 */ /* 0x000fe40007f5e0ff */
[-C--:B------:R-:W-:Y:S02]  /*a9c0*/  LEA.HI.X.SX32 R226, R24, R40.reuse, 0x1, P6 ;  /* 0x0000002818e27211 */ /* 0x080fe400030f0eff */
[-C--:B------:R-:W-:Y:S02]  /*a9d0*/  LEA.HI.X.SX32 R230, R28, R40.reuse, 0x1, P1 ;  /* 0x000000281ce67211 */ /* 0x080fe400008f0eff */
[-C--:B------:R-:W-:Y:S02]  /*a9e0*/  LEA.HI.X.SX32 R231, R29, R40.reuse, 0x1, P0 ;  /* 0x000000281de77211 */ /* 0x080fe400000f0eff */
[----:B------:R-:W-:Y:S02]  /*a9f0*/  LEA.HI.X.SX32 R235, R235, R40, 0x1, P3 ;  /* 0x00000028ebeb7211 */ /* 0x000fe400018f0eff */
[----:B------:R-:W-:-:S02]  /*aa00*/  IADD3 R20, P6, R0, R31, RZ ;  /* 0x0000001f00147210 */ /* 0x000fc40007fde0ff */
[----:B------:R-:W-:Y:S02]  /*aa10*/  LEA.HI.X.SX32 R227, R25, R40, 0x1, P5 ;  /* 0x0000002819e37211 */ /* 0x000fe400028f0eff */
[C---:B------:R-:W-:Y:S02]  /*aa20*/  IADD3 R24, P1, R0.reuse, R237, RZ ;  /* 0x000000ed00187210 */ /* 0x040fe40007f3e0ff */
[C---:B------:R-:W-:Y:S02]  /*aa30*/  IADD3 R29, P3, R0.reuse, R242, RZ ;  /* 0x000000f2001d7210 */ /* 0x040fe40007f7e0ff */
[----:B------:R-:W-:Y:S02]  /*aa40*/  IADD3 R25, P0, R0, R238, RZ ;  /* 0x000000ee00197210 */ /* 0x000fe40007f1e0ff */
[----:B------:R-:W-:Y:S02]  /*aa50*/  LEA.HI.X.SX32 R232, R30, R40, 0x1, P4 ;  /* 0x000000281ee87211 */ /* 0x000fe400020f0eff */
[----:B------:R-:W-:-:S02]  /*aa60*/  IADD3 R26, P4, R0, R239, RZ ;  /* 0x000000ef001a7210 */ /* 0x000fc40007f9e0ff */
[----:B------:R-:W-:Y:S02]  /*aa70*/  LEA.HI.X.SX32 R236, R236, R40, 0x1, P2 ;  /* 0x00000028ecec7211 */ /* 0x000fe400010f0eff */
[C---:B------:R-:W-:Y:S02]  /*aa80*/  IADD3 R21, P5, R0.reuse, R234, RZ ;  /* 0x000000ea00157210 */ /* 0x040fe40007fbe0ff */
[----:B------:R-:W-:Y:S02]  /*aa90*/  IADD3 R30, P2, R0, R243, RZ ;  /* 0x000000f3001e7210 */ /* 0x000fe40007f5e0ff */
[-C--:B------:R-:W-:Y:S02]  /*aaa0*/  LEA.HI.X.SX32 R233, R31, R40.reuse, 0x1, P6 ;  /* 0x000000281fe97211 */ /* 0x080fe400030f0eff */
[-C--:B------:R-:W-:Y:S02]  /*aab0*/  LEA.HI.X.SX32 R237, R237, R40.reuse, 0x1, P1 ;  /* 0x00000028eded7211 */ /* 0x080fe400008f0eff */
[----:B------:R-:W-:-:S02]  /*aac0*/  LEA.HI.X.SX32 R242, R242, R40, 0x1, P3 ;  /* 0x00000028f2f27211 */ /* 0x000fc400018f0eff */
[C---:B------:R-:W-:Y:S02]  /*aad0*/  IADD3 R27, P6, R0.reuse, R240, RZ ;  /* 0x000000f0001b7210 */ /* 0x040fe40007fde0ff */
[----:B------:R-:W-:Y:S02]  /*aae0*/  IADD3 R31, P1, R0, R244, RZ ;  /* 0x000000f4001f7210 */ /* 0x000fe40007f3e0ff */
[-C--:B------:R-:W-:Y:S02]  /*aaf0*/  LEA.HI.X.SX32 R238, R238, R40.reuse, 0x1, P0 ;  /* 0x00000028eeee7211 */ /* 0x080fe400000f0eff */
[C---:B------:R-:W-:Y:S02]  /*ab00*/  IADD3 R36, P3, R0.reuse, R249, RZ ;  /* 0x000000f900247210 */ /* 0x040fe40007f7e0ff */
[----:B------:R-:W-:Y:S02]  /*ab10*/  IADD3 R32, P0, R0, R245, RZ ;  /* 0x000000f500207210 */ /* 0x000fe40007f1e0ff */
[----:B------:R-:W-:-:S02]  /*ab20*/  LEA.HI.X.SX32 R239, R239, R40, 0x1, P4 ;  /* 0x00000028efef7211 */ /* 0x000fc400020f0eff */
[----:B------:R-:W-:Y:S02]  /*ab30*/  LEA.HI.X.SX32 R234, R234, R40, 0x1, P5 ;  /* 0x00000028eaea7211 */ /* 0x000fe400028f0eff */
[C---:B------:R-:W-:Y:S02]  /*ab40*/  IADD3 R33, P4, R0.reuse, R246, RZ ;  /* 0x000000f600217210 */ /* 0x040fe40007f9e0ff */
[----:B------:R-:W-:Y:S02]  /*ab50*/  LEA.HI.X.SX32 R243, R243, R40, 0x1, P2 ;  /* 0x00000028f3f37211 */ /* 0x000fe400010f0eff */
[C---:B------:R-:W-:Y:S02]  /*ab60*/  IADD3 R28, P5, R0.reuse, R241, RZ ;  /* 0x000000f1001c7210 */ /* 0x040fe40007fbe0ff */
[----:B------:R-:W-:Y:S02]  /*ab70*/  IADD3 R37, P2, R0, R250, RZ ;  /* 0x000000fa00257210 */ /* 0x000fe40007f5e0ff */
[----:B------:R-:W-:-:S02]  /*ab80*/  LEA.HI.X.SX32 R240, R240, R40, 0x1, P6 ;  /* 0x00000028f0f07211 */ /* 0x000fc400030f0eff */
[-C--:B------:R-:W-:Y:S02]  /*ab90*/  LEA.HI.X.SX32 R244, R244, R40.reuse, 0x1, P1 ;  /* 0x00000028f4f47211 */ /* 0x080fe400008f0eff */
[-C--:B------:R-:W-:Y:S02]  /*aba0*/  LEA.HI.X.SX32 R249, R249, R40.reuse, 0x1, P3 ;  /* 0x00000028f9f97211 */ /* 0x080fe400018f0eff */
[C---:B------:R-:W-:Y:S02]  /*abb0*/  IADD3 R34, P6, R0.reuse, R247, RZ ;  /* 0x000000f700227210 */ /* 0x040fe40007fde0ff */
[C---:B------:R-:W-:Y:S02]  /*abc0*/  IADD3 R38, P1, R0.reuse, R251, RZ ;  /* 0x000000fb00267210 */ /* 0x040fe40007f3e0ff */
[----:B------:R-:W-:Y:S02]  /*abd0*/  LEA.HI.X.SX32 R245, R245, R40, 0x1, P0 ;  /* 0x00000028f5f57211 */ /* 0x000fe400000f0eff */
[----:B------:R-:W-:-:S02]  /*abe0*/  IADD3 R39, P0, R0, R252, RZ ;  /* 0x000000fc00277210 */ /* 0x000fc40007f1e0ff */
[-C--:B------:R-:W-:Y:S02]  /*abf0*/  LEA.HI.X.SX32 R246, R246, R40.reuse, 0x1, P4 ;  /* 0x00000028f6f67211 */ /* 0x080fe400020f0eff */
[-C--:B------:R-:W-:Y:S02]  /*ac00*/  LEA.HI.X.SX32 R241, R241, R40.reuse, 0x1, P5 ;  /* 0x00000028f1f17211 */ /* 0x080fe400028f0eff */
[----:B------:R-:W-:Y:S02]  /*ac10*/  LEA.HI.X.SX32 R250, R250, R40, 0x1, P2 ;  /* 0x00000028fafa7211 */ /* 0x000fe400010f0eff */
[----:B------:R-:W-:Y:S02]  /*ac20*/  IADD3 R35, P5, R0, R248, RZ ;  /* 0x000000f800237210 */ /* 0x000fe40007fbe0ff */
[-C--:B------:R-:W-:Y:S02]  /*ac30*/  LEA.HI.X.SX32 R247, R247, R40.reuse, 0x1, P6 ;  /* 0x00000028f7f77211 */ /* 0x080fe400030f0eff */
[----:B------:R-:W-:-:S02]  /*ac40*/  LEA.HI.X.SX32 R251, R251, R40, 0x1, P1 ;  /* 0x00000028fbfb7211 */ /* 0x000fc400008f0eff */
[-C--:B------:R-:W-:Y:S02]  /*ac50*/  LEA.HI.X.SX32 R252, R252, R40.reuse, 0x1, P0 ;  /* 0x00000028fcfc7211 */ /* 0x080fe400000f0eff */
[----:B------:R-:W-:Y:S02]  /*ac60*/  LEA.HI.X.SX32 R248, R248, R40, 0x1, P5 ;  /* 0x00000028f8f87211 */ /* 0x000fe400028f0eff */
[C---:B--2---:R-:W-:Y:S02]  /*ac70*/  IADD3 R100, P4, R0.reuse, R168, RZ ;  /* 0x000000a800647210 */ /* 0x044fe40007f9e0ff */
[C---:B---3--:R-:W-:Y:S02]  /*ac80*/  IADD3 R101, P6, R0.reuse, R169, RZ ;  /* 0x000000a900657210 */ /* 0x048fe40007fde0ff */
[C---:B----4-:R-:W-:Y:S02]  /*ac90*/  IADD3 R102, P5, R0.reuse, R163, RZ ;  /* 0x000000a300667210 */ /* 0x050fe40007fbe0ff */
[----:B-----5:R-:W-:-:S02]  /*aca0*/  IADD3 R103, P3, R0, R174, RZ ;  /* 0x000000ae00677210 */ /* 0x020fc40007f7e0ff */
[----:B------:R-:W-:-:S03]  /*acb0*/  IADD3 R104, P2, R0, R175, RZ ;  /* 0x000000af00687210 */ /* 0x000fc60007f5e0ff */
[----:B------:R1:W-:Y:S01]  /*acc0*/  STL [R1+0x678], R103 ;  /* 0x0006786701007387 */ /* 0x0003e20000100800 */
[----:B------:R-:W-:-:S03]  /*acd0*/  IADD3 R105, P1, R0, R172, RZ ;  /* 0x000000ac00697210 */ /* 0x000fc60007f3e0ff */
[----:B------:R2:W-:Y:S01]  /*ace0*/  STL [R1+0x674], R104 ;  /* 0x0006746801007387 */ /* 0x0005e20000100800 */
[----:B------:R-:W-:-:S03]  /*acf0*/  IADD3 R106, P0, R0, R173, RZ ;  /* 0x000000ad006a7210 */ /* 0x000fc60007f1e0ff */
[----:B------:R3:W-:Y:S01]  /*ad00*/  STL [R1+0x670], R105 ;  /* 0x0006706901007387 */ /* 0x0007e20000100800 */
[----:B-1----:R-:W-:Y:S02]  /*ad10*/  LEA.HI.X.SX32 R103, R168, R40, 0x1, P4 ;  /* 0x00000028a8677211 */ /* 0x002fe400020f0eff */
[C---:B------:R-:W-:Y:S01]  /*ad20*/  IADD3 R107, P4, R0.reuse, R170, RZ ;  /* 0x000000aa006b7210 */ /* 0x040fe20007f9e0ff */
[----:B------:R1:W-:Y:S01]  /*ad30*/  STL [R1+0x66c], R106 ;  /* 0x00066c6a01007387 */ /* 0x0003e20000100800 */
[-C--:B--2---:R-:W-:Y:S02]  /*ad40*/  LEA.HI.X.SX32 R104, R169, R40.reuse, 0x1, P6 ;  /* 0x00000028a9687211 */ /* 0x084fe400030f0eff */
[C---:B------:R-:W-:Y:S01]  /*ad50*/  IADD3 R108, P6, R0.reuse, R171, RZ ;  /* 0x000000ab006c7210 */ /* 0x040fe20007fde0ff */
[----:B------:R2:W-:Y:S01]  /*ad60*/  STL [R1+0x668], R107 ;  /* 0x0006686b01007387 */ /* 0x0005e20000100800 */
[----:B---3--:R-:W-:Y:S02]  /*ad70*/  LEA.HI.X.SX32 R105, R163, R40, 0x1, P5 ;  /* 0x00000028a3697211 */ /* 0x008fe400028f0eff */
[----:B------:R-:W-:Y:S01]  /*ad80*/  IADD3 R109, P5, R0, R176, RZ ;  /* 0x000000b0006d7210 */ /* 0x000fe20007fbe0ff */
[----:B------:R-:W3:Y:S04]  /*ad90*/  LDL.LU R158, [R1+0x6c] ;  /* 0x00006c00019e7983 */ /* 0x000ee80000300800 */
[----:B------:R4:W-:Y:S04]  /*ada0*/  STL [R1+0x664], R108 ;  /* 0x0006646c01007387 */ /* 0x0009e80000100800 */
[----:B------:R-:W5:Y:S01]  /*adb0*/  LDL.LU R159, [R1+0xd0] ;  /* 0x0000d000019f7983 */ /* 0x000f620000300800 */
[----:B-1----:R-:W-:-:S03]  /*adc0*/  LEA.HI.X.SX32 R106, R174, R40, 0x1, P3 ;  /* 0x00000028ae6a7211 */ /* 0x002fc600018f0eff */
[----:B------:R1:W-:Y:S04]  /*add0*/  STL [R1+0x660], R109 ;  /* 0x0006606d01007387 */ /* 0x0003e80000100800 */
[----:B------:R-:W5:Y:S01]  /*ade0*/  LDL.LU R162, [R1+0xd4] ;  /* 0x0000d40001a27983 */ /* 0x000f620000300800 */
[C---:B------:R-:W-:Y:S02]  /*adf0*/  IADD3 R110, P3, R0.reuse, R178, RZ ;  /* 0x000000b2006e7210 */ /* 0x040fe40007f7e0ff */
[-C--:B--2---:R-:W-:Y:S02]  /*ae00*/  LEA.HI.X.SX32 R107, R175, R40.reuse, 0x1, P2 ;  /* 0x00000028af6b7211 */ /* 0x084fe400010f0eff */
[----:B------:R-:W-:Y:S01]  /*ae10*/  IADD3 R111, P2, R0, R177, RZ ;  /* 0x000000b1006f7210 */ /* 0x000fe20007f5e0ff */
[----:B------:R2:W-:Y:S01]  /*ae20*/  STL [R1+0x65c], R110 ;  /* 0x00065c6e01007387 */ /* 0x0005e20000100800 */
[----:B----4-:R-:W-:-:S02]  /*ae30*/  LEA.HI.X.SX32 R108, R172, R40, 0x1, P1 ;  /* 0x00000028ac6c7211 */ /* 0x010fc400008f0eff */
[C---:B------:R-:W-:Y:S01]  /*ae40*/  IADD3 R112, P1, R0.reuse, R153, RZ ;  /* 0x0000009900707210 */ /* 0x040fe20007f3e0ff */
[----:B------:R-:W4:Y:S01]  /*ae50*/  LDL.LU R168, [R1+0xd8] ;  /* 0x0000d80001a87983 */ /* 0x000f220000300800 */
[----:B-1----:R-:W-:Y:S02]  /*ae60*/  LEA.HI.X.SX32 R109, R173, R40, 0x1, P0 ;  /* 0x00000028ad6d7211 */ /* 0x002fe400000f0eff */
[----:B------:R-:W-:Y:S01]  /*ae70*/  IADD3 R113, P0, R0, R160, RZ ;  /* 0x000000a000717210 */ /* 0x000fe20007f1e0ff */
[----:B------:R1:W-:Y:S01]  /*ae80*/  STL [R1+0x658], R111 ;  /* 0x0006586f01007387 */ /* 0x0003e20000100800 */
[----:B--2---:R-:W-:-:S03]  /*ae90*/  LEA.HI.X.SX32 R110, R170, R40, 0x1, P4 ;  /* 0x00000028aa6e7211 */ /* 0x004fc600020f0eff */
[----:B------:R-:W2:Y:S01]  /*aea0*/  LDL.LU R169, [R1+0xdc] ;  /* 0x0000dc0001a97983 */ /* 0x000ea20000300800 */
[----:B------:R-:W-:-:S03]  /*aeb0*/  IADD3 R114, P4, R0, R161, RZ ;  /* 0x000000a100727210 */ /* 0x000fc60007f9e0ff */
[----:B------:R1:W-:Y:S02]  /*aec0*/  STL [R1+0x654], R112 ;  /* 0x0006547001007387 */ /* 0x0003e40000100800 */
[-C--:B-1----:R-:W-:Y:S02]  /*aed0*/  LEA.HI.X.SX32 R111, R171, R40.reuse, 0x1, P6 ;  /* 0x00000028ab6f7211 */ /* 0x082fe400030f0eff */
[----:B------:R-:W2:Y:S04]  /*aee0*/  LDL.LU R163, [R1+0xf0] ;  /* 0x0000f00001a37983 */ /* 0x000ea80000300800 */
[----:B------:R-:W2:Y:S01]  /*aef0*/  LDL.LU R174, [R1+0xf4] ;  /* 0x0000f40001ae7983 */ /* 0x000ea20000300800 */
[----:B------:R-:W-:-:S03]  /*af00*/  LEA.HI.X.SX32 R112, R176, R40, 0x1, P5 ;  /* 0x00000028b0707211 */ /* 0x000fc600028f0eff */
[----:B------:R1:W-:Y:S04]  /*af10*/  STL [R1+0x650], R113 ;  /* 0x0006507101007387 */ /* 0x0003e80000100800 */
[----:B------:R-:W2:Y:S04]  /*af20*/  LDL.LU R175, [R1+0xf8] ;  /* 0x0000f80001af7983 */ /* 0x000ea80000300800 */
[----:B------:R-:W-:Y:S01]  /*af30*/  STL [R1+0x648], R114 ;  /* 0x0006487201007387 */ /* 0x000fe20000100800 */
[----:B-1----:R-:W-:-:S03]  /*af40*/  LEA.HI.X.SX32 R113, R178, R40, 0x1, P3 ;  /* 0x00000028b2717211 */ /* 0x002fc600018f0eff */
[----:B------:R-:W2:Y:S04]  /*af50*/  LDL.LU R172, [R1+0xfc] ;  /* 0x0000fc0001ac7983 */ /* 0x000ea80000300800 */
[----:B------:R-:W2:Y:S01]  /*af60*/  LDL.LU R173, [R1+0x250] ;  /* 0x0002500001ad7983 */ /* 0x000ea20000300800 */
[----:B---3--:R-:W-:-:S05]  /*af70*/  IADD3 R115, P6, R0, R158, RZ ;  /* 0x0000009e00737210 */ /* 0x008fca0007fde0ff */
[----:B------:R1:W-:Y:S01]  /*af80*/  STL [R1+0x64c], R115 ;  /* 0x00064c7301007387 */ /* 0x0003e20000100800 */
[----:B-----5:R-:W-:-:S03]  /*af90*/  IADD3 R116, P5, R0, R159, RZ ;  /* 0x0000009f00747210 */ /* 0x020fc60007fbe0ff */
[----:B------:R-:W3:Y:S04]  /*afa0*/  LDL.LU R170, [R1+0x254] ;  /* 0x0002540001aa7983 */ /* 0x000ee80000300800 */
[----:B------:R5:W-:Y:S01]  /*afb0*/  STL [R1+0x644], R116 ;  /* 0x0006447401007387 */ /* 0x000be20000100800 */
[----:B------:R-:W-:-:S03]  /*afc0*/  IADD3 R117, P3, R0, R162, RZ ;  /* 0x000000a200757210 */ /* 0x000fc60007f7e0ff */
[----:B------:R-:W3:Y:S01]  /*afd0*/  LDL.LU R171, [R1+0x25c] ;  /* 0x00025c0001ab7983 */ /* 0x000ee20000300800 */
[----:B-1----:R-:W-:-:S03]  /*afe0*/  LEA.HI.X.SX32 R115, R177, R40, 0x1, P2 ;  /* 0x00000028b1737211 */ /* 0x002fc600010f0eff */
[----:B------:R-:W3:Y:S04]  /*aff0*/  LDL.LU R178, [R1+0x260] ;  /* 0x0002600001b27983 */ /* 0x000ee80000300800 */
[----:B------:R1:W-:Y:S04]  /*b000*/  STL [R1+0x640], R117 ;  /* 0x0006407501007387 */ /* 0x0003e80000100800 */
[----:B------:R-:W3:Y:S04]  /*b010*/  LDL.LU R176, [R1+0x264] ;  /* 0x0002640001b07983 */ /* 0x000ee80000300800 */
[----:B------:R-:W3:Y:S01]  /*b020*/  LDL.LU R177, [R1+0x268] ;  /* 0x0002680001b17983 */ /* 0x000ee20000300800 */
[C---:B----4-:R-:W-:Y:S01]  /*b030*/  IADD3 R118, P2, R0.reuse, R168, RZ ;  /* 0x000000a800767210 */ /* 0x050fe20007f5e0ff */
[----:B------:R-:W-:Y:S01]  /*b040*/  IMAD.MOV.U32 R139, RZ, RZ, 0x1f ;  /* 0x0000001fff8b7424 */ /* 0x000fe200078e00ff */
[-C--:B------:R-:W-:Y:S01]  /*b050*/  LEA.HI.X.SX32 R114, R153, R40.reuse, 0x1, P1 ;  /* 0x0000002899727211 */ /* 0x080fe200008f0eff */
[----:B------:R-:W-:Y:S01]  /*b060*/  CS2R R180, SRZ ;  /* 0x0000000000b47805 */ /* 0x000fe2000001ff00 */
[----:B--2---:R-:W-:Y:S01]  /*b070*/  IADD3 R119, P1, R0, R169, RZ ;  /* 0x000000a900777210 */ /* 0x004fe20007f3e0ff */
[----:B------:R2:W-:Y:S01]  /*b080*/  STL [R1+0x63c], R118 ;  /* 0x00063c7601007387 */ /* 0x0005e20000100800 */
[-C--:B-----5:R-:W-:Y:S01]  /*b090*/  LEA.HI.X.SX32 R116, R160, R40.reuse, 0x1, P0 ;  /* 0x00000028a0747211 */ /* 0x0a0fe200000f0eff */
[----:B------:R-:W-:Y:S01]  /*b0a0*/  CS2R R182, SRZ ;  /* 0x0000000000b67805 */ /* 0x000fe2000001ff00 */
[C---:B------:R-:W-:Y:S01]  /*b0b0*/  IADD3 R120, P0, R0.reuse, R163, RZ ;  /* 0x000000a300787210 */ /* 0x040fe20007f1e0ff */
[----:B------:R4:W-:Y:S01]  /*b0c0*/  STL [R1+0x638], R119 ;  /* 0x0006387701007387 */ /* 0x0009e20000100800 */
[----:B-1----:R-:W-:Y:S01]  /*b0d0*/  LEA.HI.X.SX32 R117, R161, R40, 0x1, P4 ;  /* 0x00000028a1757211 */ /* 0x002fe200020f0eff */
[----:B------:R-:W-:Y:S01]  /*b0e0*/  CS2R R208, SRZ ;  /* 0x0000000000d07805 */ /* 0x000fe2000001ff00 */
[----:B------:R-:W-:Y:S01]  /*b0f0*/  IADD3 R121, P4, R0, R174, RZ ;  /* 0x000000ae00797210 */ /* 0x000fe20007f9e0ff */
[----:B------:R1:W-:Y:S01]  /*b100*/  STL [R1+0x634], R120 ;  /* 0x0006347801007387 */ /* 0x0003e20000100800 */
[----:B------:R-:W-:Y:S01]  /*b110*/  SHF.R.S32.HI R5, RZ, 0x1f, R2 ;  /* 0x0000001fff057819 */ /* 0x000fe20000011402 */
[----:B------:R-:W-:Y:S01]  /*b120*/  CS2R R210, SRZ ;  /* 0x0000000000d27805 */ /* 0x000fe2000001ff00 */
[-C--:B--2---:R-:W-:Y:S01]  /*b130*/  LEA.HI.X.SX32 R118, R158, R40.reuse, 0x1, P6 ;  /* 0x000000289e767211 */ /* 0x084fe200030f0eff */
[----:B------:R2:W-:Y:S01]  /*b140*/  STL [R1+0x630], R121 ;  /* 0x0006307901007387 */ /* 0x0005e20000100800 */
[----:B------:R-:W-:Y:S01]  /*b150*/  IADD3 R139, R139, c[0x0][0x180], RZ ;  /* 0x000060008b8b7a10 */ /* 0x000fe20007ffe0ff */
[----:B------:R-:W-:Y:S01]  /*b160*/  CS2R R204, SRZ ;  /* 0x0000000000cc7805 */ /* 0x000fe2000001ff00 */
[----:B------:R-:W-:Y:S01]  /*b170*/  IADD3 R122, P6, R0, R175, RZ ;  /* 0x000000af007a7210 */ /* 0x000fe20007fde0ff */
[----:B------:R-:W-:Y:S01]  /*b180*/  CS2R R206, SRZ ;  /* 0x0000000000ce7805 */ /* 0x000fe2000001ff00 */
[-C--:B----4-:R-:W-:Y:S01]  /*b190*/  LEA.HI.X.SX32 R119, R159, R40.reuse, 0x1, P5 ;  /* 0x000000289f777211 */ /* 0x090fe200028f0eff */
[----:B------:R-:W-:Y:S01]  /*b1a0*/  CS2R R200, SRZ ;  /* 0x0000000000c87805 */ /* 0x000fe2000001ff00 */
[----:B-1----:R-:W-:Y:S01]  /*b1b0*/  LEA.HI.X.SX32 R120, R162, R40, 0x1, P3 ;  /* 0x00000028a2787211 */ /* 0x002fe200018f0eff */
[----:B------:R1:W-:Y:S01]  /*b1c0*/  STL [R1+0x62c], R122 ;  /* 0x00062c7a01007387 */ /* 0x0003e20000100800 */
[C---:B------:R-:W-:Y:S01]  /*b1d0*/  SHF.L.U64.HI R179, R6.reuse, 0x2, R179 ;  /* 0x0000000206b37819 */ /* 0x040fe200000102b3 */
[----:B------:R-:W-:Y:S01]  /*b1e0*/  IMAD.SHL.U32 R6, R6, 0x4, RZ ;  /* 0x0000000406067824 */ /* 0x000fe200078e00ff */
[----:B------:R-:W-:Y:S01]  /*b1f0*/  IADD3 R123, P5, R0, R172, RZ ;  /* 0x000000ac007b7210 */ /* 0x000fe20007fbe0ff */
[----:B------:R-:W-:Y:S01]  /*b200*/  CS2R R202, SRZ ;  /* 0x0000000000ca7805 */ /* 0x000fe2000001ff00 */
[-C--:B--2---:R-:W-:Y:S01]  /*b210*/  LEA.HI.X.SX32 R121, R168, R40.reuse, 0x1, P2 ;  /* 0x00000028a8797211 */ /* 0x084fe200010f0eff */
[----:B------:R-:W-:Y:S01]  /*b220*/  CS2R R196, SRZ ;  /* 0x0000000000c47805 */ /* 0x000fe2000001ff00 */
[----:B------:R-:W-:Y:S01]  /*b230*/  IADD3 R124, P3, R0, R173, RZ ;  /* 0x000000ad007c7210 */ /* 0x000fe20007f7e0ff */
[----:B------:R2:W-:Y:S01]  /*b240*/  STL [R1+0x628], R123 ;  /* 0x0006287b01007387 */ /* 0x0005e20000100800 */
[----:B------:R-:W-:Y:S01]  /*b250*/  CS2R R198, SRZ ;  /* 0x0000000000c67805 */ /* 0x000fe2000001ff00 */
[-C--:B-1----:R-:W-:Y:S01]  /*b260*/  LEA.HI.X.SX32 R122, R169, R40.reuse, 0x1, P1 ;  /* 0x00000028a97a7211 */ /* 0x082fe200008f0eff */
[----:B------:R-:W-:Y:S01]  /*b270*/  CS2R R192, SRZ ;  /* 0x0000000000c07805 */ /* 0x000fe2000001ff00 */
[----:B------:R1:W-:Y:S01]  /*b280*/  STL [R1+0x624], R124 ;  /* 0x0006247c01007387 */ /* 0x0003e20000100800 */
[----:B------:R-:W-:Y:S01]  /*b290*/  CS2R R194, SRZ ;  /* 0x0000000000c27805 */ /* 0x000fe2000001ff00 */
[----:B------:R-:W-:Y:S01]  /*b2a0*/  CS2R R188, SRZ ;  /* 0x0000000000bc7805 */ /* 0x000fe2000001ff00 */
[----:B------:R-:W-:Y:S01]  /*b2b0*/  CS2R R190, SRZ ;  /* 0x0000000000be7805 */ /* 0x000fe2000001ff00 */
[----:B------:R-:W-:Y:S01]  /*b2c0*/  CS2R R164, SRZ ;  /* 0x0000000000a47805 */ /* 0x000fe2000001ff00 */
[----:B------:R-:W-:Y:S01]  /*b2d0*/  CS2R R166, SRZ ;  /* 0x0000000000a67805 */ /* 0x000fe2000001ff00 */
[-C--:B--2---:R-:W-:Y:S01]  /*b2e0*/  LEA.HI.X.SX32 R123, R163, R40.reuse, 0x1, P0 ;  /* 0x00000028a37b7211 */ /* 0x084fe200000f0eff */
[----:B------:R-:W-:Y:S01]  /*b2f0*/  CS2R R64, SRZ ;  /* 0x0000000000407805 */ /* 0x000fe2000001ff00 */
[----:B------:R-:W-:Y:S01]  /*b300*/  CS2R R66, SRZ ;  /* 0x0000000000427805 */ /* 0x000fe2000001ff00 */
[----:B------:R-:W-:Y:S01]  /*b310*/  CS2R R60, SRZ ;  /* 0x00000000003c7805 */ /* 0x000fe2000001ff00 */
[----:B-1----:R-:W-:Y:S01]  /*b320*/  LEA.HI.X.SX32 R124, R174, R40, 0x1, P4 ;  /* 0x00000028ae7c7211 */ /* 0x002fe200020f0eff */
[----:B------:R-:W-:Y:S01]  /*b330*/  CS2R R62, SRZ ;  /* 0x00000000003e7805 */ /* 0x000fe2000001ff00 */
        /* <DEDUP_REMOVED lines=31> */
[----:B---3--:R-:W-:-:S05]  /*b530*/  IADD3 R125, P2, R0, R170, RZ ;  /* 0x000000aa007d7210 */ /* 0x008fca0007f5e0ff */
[----:B------:R1:W-:Y:S01]  /*b540*/  STL [R1+0x620], R125 ;  /* 0x0006207d01007387 */ /* 0x0003e20000100800 */
[C---:B------:R-:W-:Y:S02]  /*b550*/  IADD3 R126, P1, R0.reuse, R171, RZ ;  /* 0x000000ab007e7210 */ /* 0x040fe40007f3e0ff */
[----:B------:R-:W-:-:S03]  /*b560*/  IADD3 R127, P0, R0, R178, RZ ;  /* 0x000000b2007f7210 */ /* 0x000fc60007f1e0ff */
[----:B------:R2:W-:Y:S01]  /*b570*/  STL [R1+0x61c], R126 ;  /* 0x00061c7e01007387 */ /* 0x0005e20000100800 */
[-C--:B------:R-:W-:Y:S02]  /*b580*/  LEA.HI.X.SX32 R3, R171, R40.reuse, 0x1, P1 ;  /* 0x00000028ab037211 */ /* 0x080fe400008f0eff */
[----:B-1----:R-:W-:Y:S01]  /*b590*/  LEA.HI.X.SX32 R125, R175, R40, 0x1, P6 ;  /* 0x00000028af7d7211 */ /* 0x002fe200030f0eff */
[----:B------:R1:W-:Y:S01]  /*b5a0*/  STL [R1+0x618], R127 ;  /* 0x0006187f01007387 */ /* 0x0003e20000100800 */
[----:B------:R-:W-:Y:S02]  /*b5b0*/  IADD3 R142, P4, R0, R176, RZ ;  /* 0x000000b0008e7210 */ /* 0x000fe40007f9e0ff */
[-C--:B--2---:R-:W-:Y:S02]  /*b5c0*/  LEA.HI.X.SX32 R126, R172, R40.reuse, 0x1, P5 ;  /* 0x00000028ac7e7211 */ /* 0x084fe400028f0eff */
[----:B------:R-:W-:Y:S02]  /*b5d0*/  IADD3 R143, P6, R0, R177, RZ ;  /* 0x000000b1008f7210 */ /* 0x000fe40007fde0ff */
[-C--:B------:R-:W-:Y:S01]  /*b5e0*/  LEA.HI.X.SX32 R0, R178, R40.reuse, 0x1, P0 ;  /* 0x00000028b2007211 */ /* 0x080fe200000f0eff */
[----:B------:R-:W-:Y:S01]  /*b5f0*/  IMAD.MOV.U32 R178, RZ, RZ, c[0x0][0x188] ;  /* 0x00006200ffb27624 */ /* 0x000fe200078e00ff */
[----:B-1----:R-:W-:Y:S01]  /*b600*/  LEA.HI.X.SX32 R127, R173, R40, 0x1, P3 ;  /* 0x00000028ad7f7211 */ /* 0x002fe200018f0eff */
[----:B------:R1:W-:Y:S02]  /*b610*/  STL [R1+0x614], R143 ;  /* 0x0006148f01007387 */ /* 0x0003e40000100800 */
[----:B------:R-:W-:-:S02]  /*b620*/  IMAD R174, R178, 0x1c, RZ ;  /* 0x0000001cb2ae7824 */ /* 0x000fc400078e02ff */
[----:B------:R2:W-:Y:S01]  /*b630*/  STL [R1+0x6c], R3 ;  /* 0x00006c0301007387 */ /* 0x0005e20000100800 */
[C---:B------:R-:W-:Y:S02]  /*b640*/  IMAD R171, R178.reuse, 0x1f, RZ ;  /* 0x0000001fb2ab7824 */ /* 0x040fe400078e02ff */
[----:B------:R-:W-:Y:S01]  /*b650*/  IMAD R175, R178, 0x1b, RZ ;  /* 0x0000001bb2af7824 */ /* 0x000fe200078e02ff */
[----:B------:R3:W-:Y:S01]  /*b660*/  STL [R1+0xd0], R0 ;  /* 0x0000d00001007387 */ /* 0x0007e20000100800 */
[----:B------:R-:W-:Y:S01]  /*b670*/  IADD3 R147, P5, R2, R174, RZ ;  /* 0x000000ae02937210 */ /* 0x000fe20007fbe0ff */
[----:B------:R-:W-:Y:S01]  /*b680*/  IMAD R172, R178, 0x1e, RZ ;  /* 0x0000001eb2ac7824 */ /* 0x000fe200078e02ff */
[-C--:B-1----:R-:W-:Y:S01]  /*b690*/  LEA.HI.X.SX32 R143, R170, R40.reuse, 0x1, P2 ;  /* 0x00000028aa8f7211 */ /* 0x082fe200010f0eff */
[----:B------:R-:W-:Y:S01]  /*b6a0*/  IMAD.MOV.U32 R170, RZ, RZ, c[0x0][0x188] ;  /* 0x00006200ffaa7624 */ /* 0x000fe200078e00ff */
[----:B------:R-:W-:Y:S01]  /*b6b0*/  IADD3 R144, P2, R2, R171, RZ ;  /* 0x000000ab02907210 */ /* 0x000fe20007f5e0ff */
[----:B------:R-:W-:Y:S01]  /*b6c0*/  IMAD R173, R178, 0x1d, RZ ;  /* 0x0000001db2ad7824 */ /* 0x000fe200078e02ff */
[----:B--2---:R-:W-:Y:S01]  /*b6d0*/  LEA.HI.X.SX32 R3, R176, R40, 0x1, P4 ;  /* 0x00000028b0037211 */ /* 0x004fe200020f0eff */
[----:B------:R-:W-:Y:S01]  /*b6e0*/  IMAD R176, R178, 0x1a, RZ ;  /* 0x0000001ab2b07824 */ /* 0x000fe200078e02ff */
[----:B------:R-:W-:Y:S01]  /*b6f0*/  IADD3 R145, P3, R2, R172, RZ ;  /* 0x000000ac02917210 */ /* 0x000fe20007f7e0ff */
[----:B------:R-:W-:Y:S01]  /*b700*/  IMAD R178, R170, 0x18, RZ ;  /* 0x00000018aab27824 */ /* 0x000fe200078e02ff */
[----:B---3--:R-:W-:Y:S01]  /*b710*/  LEA.HI.X.SX32 R0, R177, R40, 0x1, P6 ;  /* 0x00000028b1007211 */ /* 0x008fe200030f0eff */
[----:B------:R-:W-:Y:S01]  /*b720*/  STL [R1+0xd4], R3 ;  /* 0x0000d40301007387 */ /* 0x000fe20000100800 */
[----:B------:R-:W-:Y:S01]  /*b730*/  IADD3 R148, P6, R2, R175, RZ ;  /* 0x000000af02947210 */ /* 0x000fe20007fde0ff */
[----:B------:R-:W-:Y:S01]  /*b740*/  IMAD R177, R170, 0x19, RZ ;  /* 0x00000019aab17824 */ /* 0x000fe200078e02ff */
[C---:B------:R-:W-:Y:S01]  /*b750*/  IADD3 R149, P0, R2.reuse, R176, RZ ;  /* 0x000000b002957210 */ /* 0x040fe20007f1e0ff */
[----:B------:R1:W-:Y:S01]  /*b760*/  STL [R1+0xd8], R0 ;  /* 0x0000d80001007387 */ /* 0x0003e20000100800 */
[----:B------:R-:W-:-:S02]  /*b770*/  IADD3 R146, P4, R2, R173, RZ ;  /* 0x000000ad02927210 */ /* 0x000fc40007f9e0ff */
[----:B------:R-:W-:Y:S01]  /*b780*/  IADD3 R150, P1, R2, R177, RZ ;  /* 0x000000b102967210 */ /* 0x000fe20007f3e0ff */
[----:B------:R2:W-:Y:S04]  /*b790*/  STL [R1+0x610], R147 ;  /* 0x0006109301007387 */ /* 0x0005e80000100800 */
[----:B------:R3:W-:Y:S01]  /*b7a0*/  STL [R1+0x60c], R148 ;  /* 0x00060c9401007387 */ /* 0x0007e20000100800 */
[----:B-1----:R-:W-:-:S03]  /*b7b0*/  SHF.R.S32.HI R0, RZ, 0x1f, R139 ;  /* 0x0000001fff007819 */ /* 0x002fc6000001148b */
[----:B------:R1:W-:Y:S01]  /*b7c0*/  STL [R1+0x608], R149 ;  /* 0x0006089501007387 */ /* 0x0003e20000100800 */
[-C--:B--2---:R-:W-:Y:S01]  /*b7d0*/  LEA.HI.X.SX32 R147, R171, R5.reuse, 0x1, P2 ;  /* 0x00000005ab937211 */ /* 0x084fe200010f0eff */
[----:B------:R-:W-:Y:S01]  /*b7e0*/  IMAD R171, R170, 0x17, RZ ;  /* 0x00000017aaab7824 */ /* 0x000fe200078e02ff */
[----:B------:R-:W-:Y:S01]  /*b7f0*/  IADD3 R151, P2, R2, R178, RZ ;  /* 0x000000b202977210 */ /* 0x000fe20007f5e0ff */
[----:B------:R2:W-:Y:S01]  /*b800*/  STL [R1+0x604], R150 ;  /* 0x0006049601007387 */ /* 0x0005e20000100800 */
[----:B---3--:R-:W-:Y:S01]  /*b810*/  LEA.HI.X.SX32 R148, R172, R5, 0x1, P3 ;  /* 0x00000005ac947211 */ /* 0x008fe200018f0eff */
[----:B------:R-:W-:Y:S01]  /*b820*/  IMAD R172, R170, 0x16, RZ ;  /* 0x00000016aaac7824 */ /* 0x000fe200078e02ff */
[----:B------:R-:W-:Y:S01]  /*b830*/  IADD3 R152, P3, R2, R171, RZ ;  /* 0x000000ab02987210 */ /* 0x000fe20007f7e0ff */
[----:B------:R3:W-:Y:S01]  /*b840*/  STL [R1+0x600], R151 ;  /* 0x0006009701007387 */ /* 0x0007e20000100800 */
[----:B-1----:R-:W-:Y:S01]  /*b850*/  LEA.HI.X.SX32 R149, R173, R5, 0x1, P4 ;  /* 0x00000005ad957211 */ /* 0x002fe200020f0eff */
[----:B------:R-:W-:Y:S01]  /*b860*/  IMAD R173, R170, 0x15, RZ ;  /* 0x00000015aaad7824 */ /* 0x000fe200078e02ff */
[----:B------:R-:W-:Y:S01]  /*b870*/  IADD3 R153, P4, R2, R172, RZ ;  /* 0x000000ac02997210 */ /* 0x000fe20007f9e0ff */
[----:B------:R1:W-:Y:S01]  /*b880*/  STL [R1+0x5fc], R152 ;  /* 0x0005fc9801007387 */ /* 0x0003e20000100800 */
[----:B------:R-:W-:Y:S01]  /*b890*/  LEA.HI R0, R0, R139, RZ, 0x5 ;  /* 0x0000008b00007211 */ /* 0x000fe200078f28ff */
[----:B------:R-:W-:Y:S01]  /*b8a0*/  IMAD.MOV.U32 R139, RZ, RZ, c[0x0][0x18c] ;  /* 0x00006300ff8b7624 */ /* 0x000fe200078e00ff */
[----:B--2---:R-:W-:Y:S01]  /*b8b0*/  LEA.HI.X.SX32 R150, R174, R5, 0x1, P5 ;  /* 0x00000005ae967211 */ /* 0x004fe200028f0eff */
[----:B------:R-:W-:Y:S01]  /*b8c0*/  IMAD R174, R170, 0x14, RZ ;  /* 0x00000014aaae7824 */ /* 0x000fe200078e02ff */
[----:B------:R-:W-:Y:S01]  /*b8d0*/  IADD3 R154, P5, R2, R173, RZ ;  /* 0x000000ad029a7210 */ /* 0x000fe20007fbe0ff */
[----:B------:R2:W-:Y:S01]  /*b8e0*/  STL [R1+0x5f8], R153 ;  /* 0x0005f89901007387 */ /* 0x0005e20000100800 */
[-C--:B---3--:R-:W-:Y:S01]  /*b8f0*/  LEA.HI.X.SX32 R151, R175, R5.reuse, 0x1, P6 ;  /* 0x00000005af977211 */ /* 0x088fe200030f0eff */
[----:B------:R-:W-:Y:S01]  /*b900*/  IMAD R175, R170, 0x13, RZ ;  /* 0x00000013aaaf7824 */ /* 0x000fe200078e02ff */
[----:B------:R-:W-:Y:S01]  /*b910*/  IADD3 R155, P6, R2, R174, RZ ;  /* 0x000000ae029b7210 */ /* 0x000fe20007fde0ff */
[----:B------:R-:W-:Y:S01]  /*b920*/  IMAD R170, R170, 0x12, RZ ;  /* 0x00000012aaaa7824 */ /* 0x000fe200078e02ff */
[----:B-1----:R-:W-:Y:S01]  /*b930*/  LEA.HI.X.SX32 R152, R176, R5, 0x1, P0 ;  /* 0x00000005b0987211 */ /* 0x002fe200000f0eff */
[----:B------:R-:W-:Y:S01]  /*b940*/  IMAD.MOV.U32 R176, RZ, RZ, c[0x0][0x188] ;  /* 0x00006200ffb07624 */ /* 0x000fe200078e00ff */
[----:B------:R1:W-:Y:S01]  /*b950*/  STL [R1+0x5f4], R154 ;  /* 0x0005f49a01007387 */ /* 0x0003e20000100800 */
[----:B------:R-:W-:Y:S01]  /*b960*/  IADD3 R156, P0, R2, R175, RZ ;  /* 0x000000af029c7210 */ /* 0x000fe20007f1e0ff */
[----:B------:R-:W-:Y:S01]  /*b970*/  IMAD.SHL.U32 R139, R139, 0x20, RZ ;  /* 0x000000208b8b7824 */ /* 0x000fe200078e00ff */
[----:B--2---:R-:W-:Y:S01]  /*b980*/  LEA.HI.X.SX32 R153, R177, R5, 0x1, P1 ;  /* 0x00000005b1997211 */ /* 0x004fe200008f0eff */
[----:B------:R-:W-:Y:S01]  /*b990*/  IMAD R177, R176, 0x11, RZ ;  /* 0x00000011b0b17824 */ /* 0x000fe200078e02ff */
[----:B------:R-:W-:Y:S01]  /*b9a0*/  IADD3 R157, P1, R2, R170, RZ ;  /* 0x000000aa029d7210 */ /* 0x000fe20007f3e0ff */
[----:B------:R2:W-:Y:S01]  /*b9b0*/  STL [R1+0x5f0], R155 ;  /* 0x0005f09b01007387 */ /* 0x0005e20000100800 */
[----:B------:R-:W-:-:S02]  /*b9c0*/  IMAD R141, R176, 0xa, RZ ;  /* 0x0000000ab08d7824 */ /* 0x000fc400078e02ff */
[----:B------:R-:W-:Y:S01]  /*b9d0*/  IMAD R218, R176, 0x7, RZ ;  /* 0x00000007b0da7824 */ /* 0x000fe200078e02ff */
[----:B-1----:R-:W-:Y:S01]  /*b9e0*/  LEA.HI.X.SX32 R154, R178, R5, 0x1, P2 ;  /* 0x00000005b29a7211 */ /* 0x002fe200010f0eff */
[----:B------:R-:W-:Y:S01]  /*b9f0*/  IMAD.SHL.U32 R178, R176, 0x10, RZ ;  /* 0x00000010b0b27824 */ /* 0x000fe200078e00ff */
[----:B------:R1:W-:Y:S01]  /*ba00*/  STL [R1+0x5ec], R156 ;  /* 0x0005ec9c01007387 */ /* 0x0003e20000100800 */
[----:B------:R-:W-:Y:S01]  /*ba10*/  IADD3 R158, P2, R2, R177, RZ ;  /* 0x000000b1029e7210 */ /* 0x000fe20007f5e0ff */
[C---:B------:R-:W-:Y:S01]  /*ba20*/  IMAD R219, R176.reuse, 0x6, RZ ;  /* 0x00000006b0db7824 */ /* 0x040fe200078e02ff */
[-C--:B--2---:R-:W-:Y:S01]  /*ba30*/  LEA.HI.X.SX32 R155, R171, R5.reuse, 0x1, P3 ;  /* 0x00000005ab9b7211 */ /* 0x084fe200018f0eff */
[----:B------:R2:W-:Y:S01]  /*ba40*/  STL [R1+0x5e8], R157 ;  /* 0x0005e89d01007387 */ /* 0x0005e20000100800 */
[----:B------:R-:W-:Y:S01]  /*ba50*/  IMAD R171, R176, 0xf, RZ ;  /* 0x0000000fb0ab7824 */ /* 0x000fe200078e02ff */
[----:B------:R-:W-:Y:S01]  /*ba60*/  IADD3 R159, P3, R2, R178, RZ ;  /* 0x000000b2029f7210 */ /* 0x000fe20007f7e0ff */
[----:B------:R-:W-:Y:S01]  /*ba70*/  IMAD R140, R176, 0x5, RZ ;  /* 0x00000005b08c7824 */ /* 0x000fe200078e02ff */
[----:B------:R3:W-:Y:S01]  /*ba80*/  STL [R1+0x5e4], R158 ;  /* 0x0005e49e01007387 */ /* 0x0007e20000100800 */
[----:B-1----:R-:W-:Y:S01]  /*ba90*/  LEA.HI.X.SX32 R156, R172, R5, 0x1, P4 ;  /* 0x00000005ac9c7211 */ /* 0x002fe200020f0eff */
[----:B------:R-:W-:Y:S01]  /*baa0*/  IMAD R172, R176, 0xe, RZ ;  /* 0x0000000eb0ac7824 */ /* 0x000fe200078e02ff */
[----:B------:R-:W-:Y:S01]  /*bab0*/  IADD3 R160, P4, R2, R171, RZ ;  /* 0x000000ab02a07210 */ /* 0x000fe20007f9e0ff */
[----:B------:R1:W-:Y:S01]  /*bac0*/  STL [R1+0x5e0], R159 ;  /* 0x0005e09f01007387 */ /* 0x0003e20000100800 */
[C---:B------:R-:W-:Y:S01]  /*bad0*/  IMAD.SHL.U32 R136, R176.reuse, 0x4, RZ ;  /* 0x00000004b0887824 */ /* 0x040fe200078e00ff */
        /* <DEDUP_REMOVED lines=8> */
[-C--:B-1----:R-:W-:Y:S01]  /*bb60*/  LEA.HI.X.SX32 R159, R175, R5.reuse, 0x1, P0 ;  /* 0x00000005af9f7211 */ /* 0x082fe200000f0eff */
[----:B------:R-:W-:Y:S01]  /*bb70*/  IMAD R175, R176, 0xb, RZ ;  /* 0x0000000bb0af7824 */ /* 0x000fe200078e02ff */
[----:B------:R-:W-:Y:S01]  /*bb80*/  IADD3 R163, P0, R2, R174, RZ ;  /* 0x000000ae02a37210 */ /* 0x000fe20007f1e0ff */
[----:B------:R1:W-:Y:S01]  /*bb90*/  STL [R1+0x5d4], R162 ;  /* 0x0005d4a201007387 */ /* 0x0003e20000100800 */
[----:B------:R-:W-:Y:S01]  /*bba0*/  IMAD R137, R176, 0x3, RZ ;  /* 0x00000003b0897824 */ /* 0x000fe200078e02ff */
[----:B--2---:R-:W-:Y:S01]  /*bbb0*/  LEA.HI.X.SX32 R160, R170, R5, 0x1, P1 ;  /* 0x00000005aaa07211 */ /* 0x004fe200008f0eff */
[----:B------:R-:W-:Y:S01]  /*bbc0*/  IMAD.SHL.U32 R138, R176, 0x2, RZ ;  /* 0x00000002b08a7824 */ /* 0x000fe200078e00ff */
[----:B------:R-:W-:Y:S01]  /*bbd0*/  IADD3 R168, P1, R2, R175, RZ ;  /* 0x000000af02a87210 */ /* 0x000fe20007f3e0ff */
[----:B------:R2:W-:Y:S01]  /*bbe0*/  STL [R1+0x5d0], R163 ;  /* 0x0005d0a301007387 */ /* 0x0005e20000100800 */
[----:B---3--:R-:W-:Y:S01]  /*bbf0*/  LEA.HI.X.SX32 R161, R177, R5, 0x1, P2 ;  /* 0x00000005b1a17211 */ /* 0x008fe200010f0eff */
[----:B------:R-:W-:Y:S01]  /*bc00*/  IMAD R177, R176, 0x9, RZ ;  /* 0x00000009b0b17824 */ /* 0x000fe200078e02ff */
[----:B------:R-:W-:Y:S01]  /*bc10*/  IADD3 R169, P2, R2, R141, RZ ;  /* 0x0000008d02a97210 */ /* 0x000fe20007f5e0ff */
[----:B------:R3:W-:Y:S01]  /*bc20*/  STL [R1+0x5cc], R168 ;  /* 0x0005cca801007387 */ /* 0x0007e20000100800 */
[----:B-1----:R-:W-:Y:S01]  /*bc30*/  LEA.HI.X.SX32 R162, R178, R5, 0x1, P3 ;  /* 0x00000005b2a27211 */ /* 0x002fe200018f0eff */
[----:B------:R-:W-:Y:S01]  /*bc40*/  IMAD.SHL.U32 R178, R176, 0x8, RZ ;  /* 0x00000008b0b27824 */ /* 0x000fe200078e00ff */
[----:B------:R-:W-:Y:S01]  /*bc50*/  IADD3 R170, P3, R2, R177, RZ ;  /* 0x000000b102aa7210 */ /* 0x000fe20007f7e0ff */
[----:B------:R1:W-:Y:S01]  /*bc60*/  STL [R1+0x5c8], R169 ;  /* 0x0005c8a901007387 */ /* 0x0003e20000100800 */
[----:B--2---:R-:W-:-:S02]  /*bc70*/  LEA.HI.X.SX32 R163, R171, R5, 0x1, P4 ;  /* 0x00000005aba37211 */ /* 0x004fc400020f0eff */
[----:B------:R-:W-:Y:S01]  /*bc80*/  IADD3 R171, P4, R2, R178, RZ ;  /* 0x000000b202ab7210 */ /* 0x000fe20007f9e0ff */
[----:B------:R2:W-:Y:S01]  /*bc90*/  STL [R1+0x5c4], R170 ;  /* 0x0005c4aa01007387 */ /* 0x0005e20000100800 */
[-C--:B---3--:R-:W-:Y:S02]  /*bca0*/  LEA.HI.X.SX32 R168, R172, R5.reuse, 0x1, P5 ;  /* 0x00000005aca87211 */ /* 0x088fe400028f0eff */
[C---:B------:R-:W-:Y:S01]  /*bcb0*/  IADD3 R172, P5, R2.reuse, R218, RZ ;  /* 0x000000da02ac7210 */ /* 0x040fe20007fbe0ff */
[----:B------:R3:W-:Y:S01]  /*bcc0*/  STL [R1+0x5c0], R171 ;  /* 0x0005c0ab01007387 */ /* 0x0007e20000100800 */
[----:B-1----:R-:W-:Y:S02]  /*bcd0*/  LEA.HI.X.SX32 R169, R173, R5, 0x1, P6 ;  /* 0x00000005ada97211 */ /* 0x002fe400030f0eff */
[----:B------:R-:W-:Y:S01]  /*bce0*/  IADD3 R173, P6, R2, R219, RZ ;  /* 0x000000db02ad7210 */ /* 0x000fe20007fde0ff */
[----:B------:R1:W-:Y:S01]  /*bcf0*/  STL [R1+0x5bc], R172 ;  /* 0x0005bcac01007387 */ /* 0x0003e20000100800 */
[----:B--2---:R-:W-:-:S02]  /*bd00*/  LEA.HI.X.SX32 R170, R174, R5, 0x1, P0 ;  /* 0x00000005aeaa7211 */ /* 0x004fc400000f0eff */
[C---:B------:R-:W-:Y:S01]  /*bd10*/  IADD3 R174, P0, R2.reuse, R140, RZ ;  /* 0x0000008c02ae7210 */ /* 0x040fe20007f1e0ff */
[----:B------:R2:W-:Y:S01]  /*bd20*/  STL [R1+0x5b8], R173 ;  /* 0x0005b8ad01007387 */ /* 0x0005e20000100800 */
[-C--:B---3--:R-:W-:Y:S02]  /*bd30*/  LEA.HI.X.SX32 R171, R175, R5.reuse, 0x1, P1 ;  /* 0x00000005afab7211 */ /* 0x088fe400008f0eff */
[C---:B------:R-:W-:Y:S01]  /*bd40*/  IADD3 R175, P1, R2.reuse, R136, RZ ;  /* 0x0000008802af7210 */ /* 0x040fe20007f3e0ff */
[----:B------:R3:W-:Y:S01]  /*bd50*/  STL [R1+0x5b4], R174 ;  /* 0x0005b4ae01007387 */ /* 0x0007e20000100800 */
[----:B-1----:R-:W-:Y:S02]  /*bd60*/  LEA.HI.X.SX32 R172, R141, R5, 0x1, P2 ;  /* 0x000000058dac7211 */ /* 0x002fe400010f0eff */
[----:B------:R-:W-:Y:S01]  /*bd70*/  IADD3 R176, P2, R2, R137, RZ ;  /* 0x0000008902b07210 */ /* 0x000fe20007f5e0ff */
[----:B------:R-:W1:Y:S01]  /*bd80*/  S2R R141, SR_TID.X ;  /* 0x00000000008d7919 */ /* 0x000e620000002100 */
[----:B--2---:R-:W-:-:S02]  /*bd90*/  LEA.HI.X.SX32 R173, R177, R5, 0x1, P3 ;  /* 0x00000005b1ad7211 */ /* 0x004fc400018f0eff */
[----:B------:R-:W-:Y:S01]  /*bda0*/  IADD3 R177, P3, R2, R138, RZ ;  /* 0x0000008a02b17210 */ /* 0x000fe20007f7e0ff */
[----:B------:R2:W-:Y:S01]  /*bdb0*/  STL [R1+0x5b0], R175 ;  /* 0x0005b0af01007387 */ /* 0x0005e20000100800 */
[-C--:B---3--:R-:W-:Y:S02]  /*bdc0*/  LEA.HI.X.SX32 R174, R178, R5.reuse, 0x1, P4 ;  /* 0x00000005b2ae7211 */ /* 0x088fe400020f0eff */
[----:B------:R-:W-:Y:S01]  /*bdd0*/  IADD3 R178, P4, R2, c[0x0][0x188], RZ ;  /* 0x0000620002b27a10 */ /* 0x000fe20007f9e0ff */
[----:B------:R3:W-:Y:S01]  /*bde0*/  STL [R1+0x5ac], R176 ;  /* 0x0005acb001007387 */ /* 0x0007e20000100800 */
[-C--:B------:R-:W-:Y:S02]  /*bdf0*/  LEA.HI.X.SX32 R42, R137, R5.reuse, 0x1, P2 ;  /* 0x00000005892a7211 */ /* 0x080fe400010f0eff */
[----:B------:R-:W-:Y:S01]  /*be00*/  LEA.HI.X.SX32 R41, R138, R5, 0x1, P3 ;  /* 0x000000058a297211 */ /* 0x000fe200018f0eff */
[----:B------:R4:W-:Y:S01]  /*be10*/  STL [R1+0x5a8], R177 ;  /* 0x0005a8b101007387 */ /* 0x0009e20000100800 */
[----:B------:R-:W-:-:S02]  /*be20*/  SHF.L.U64.HI R2, R2, 0x2, R5 ;  /* 0x0000000202027819 */ /* 0x000fc40000010205 */
[-C--:B--2---:R-:W-:Y:S01]  /*be30*/  LEA.HI.X.SX32 R175, R218, R5.reuse, 0x1, P5 ;  /* 0x00000005daaf7211 */ /* 0x084fe200028f0eff */
[----:B------:R2:W-:Y:S01]  /*be40*/  STL [R1+0x5a4], R178 ;  /* 0x0005a4b201007387 */ /* 0x0005e20000100800 */
[----:B---3--:R-:W-:-:S03]  /*be50*/  LEA.HI.X.SX32 R176, R219, R5, 0x1, P6 ;  /* 0x00000005dbb07211 */ /* 0x008fc600030f0eff */
[----:B------:R3:W-:Y:S01]  /*be60*/  STL [R1+0x594], R42 ;  /* 0x0005942a01007387 */ /* 0x0007e20000100800 */
[----:B------:R-:W-:Y:S01]  /*be70*/  CS2R R218, SRZ ;  /* 0x0000000000da7805 */ /* 0x000fe2000001ff00 */
[-C--:B----4-:R-:W-:Y:S01]  /*be80*/  LEA.HI.X.SX32 R177, R140, R5.reuse, 0x1, P0 ;  /* 0x000000058cb17211 */ /* 0x090fe200000f0eff */
[----:B------:R-:W-:Y:S01]  /*be90*/  IMAD.MOV.U32 R140, RZ, RZ, c[0x0][0x188] ;  /* 0x00006200ff8c7624 */ /* 0x000fe200078e00ff */
[C---:B-1----:R-:W-:Y:S01]  /*bea0*/  LOP3.LUT R3, R141.reuse, 0x3, RZ, 0xc0, !PT ;  /* 0x000000038d037812 */ /* 0x042fe200078ec0ff */
[----:B------:R-:W-:Y:S01]  /*beb0*/  STL [R1+0x598], R41 ;  /* 0x0005982901007387 */ /* 0x000fe20000100800 */
[C---:B------:R-:W-:Y:S02]  /*bec0*/  LOP3.LUT R4, R141.reuse, 0x1c, RZ, 0xc0, !PT ;  /* 0x0000001c8d047812 */ /* 0x040fe400078ec0ff */
[C---:B------:R-:W-:Y:S01]  /*bed0*/  LEA.HI.X.SX32 R40, R140.reuse, R5, 0x1, P4 ;  /* 0x000000058c287211 */ /* 0x040fe200020f0eff */
[----:B------:R-:W-:Y:S01]  /*bee0*/  IMAD.SHL.U32 R140, R140, 0x20, RZ ;  /* 0x000000208c8c7824 */ /* 0x000fe200078e00ff */
[----:B------:R-:W-:-:S02]  /*bef0*/  LOP3.LUT R0, R141, 0x7, RZ, 0xc0, !PT ;  /* 0x000000078d007812 */ /* 0x000fc400078ec0ff */
[----:B--2---:R-:W-:Y:S01]  /*bf00*/  LEA.HI.X.SX32 R178, R136, R5, 0x1, P1 ;  /* 0x0000000588b27211 */ /* 0x004fe200008f0eff */
[----:B------:R-:W-:Y:S01]  /*bf10*/  STL [R1+0x59c], R40 ;  /* 0x00059c2801007387 */ /* 0x000fe20000100800 */
[----:B---3--:R-:W-:Y:S01]  /*bf20*/  SHF.R.S32.HI R42, RZ, 0x1f, R140 ;  /* 0x0000001fff2a7819 */ /* 0x008fe2000001148c */
[C---:B------:R-:W-:Y:S01]  /*bf30*/  IMAD.SHL.U32 R5, R141.reuse, 0x2, RZ ;  /* 0x000000028d057824 */ /* 0x040fe200078e00ff */
[----:B------:R-:W-:Y:S01]  /*bf40*/  LOP3.LUT R141, R141, 0x60, RZ, 0xc0, !PT ;  /* 0x000000608d8d7812 */ /* 0x000fe200078ec0ff */
[----:B------:R1:W-:Y:S01]  /*bf50*/  STL [R1+0x574], R2 ;  /* 0x0005740201007387 */ /* 0x0003e20000100800 */
[----:B------:R-:W-:Y:S01]  /*bf60*/  CS2R R136, SRZ ;  /* 0x0000000000887805 */ /* 0x000fe2000001ff00 */
[----:B------:R-:W-:Y:S02]  /*bf70*/  IMAD R47, R42, 0x14, RZ ;  /* 0x000000142a2f7824 */ /* 0x000fe400078e02ff */
[----:B------:R-:W-:Y:S02]  /*bf80*/  IMAD R43, R0, 0x4, R141 ;  /* 0x00000004002b7824 */ /* 0x000fe400078e028d */
[----:B------:R-:W-:-:S02]  /*bf90*/  IMAD.MOV.U32 R141, RZ, RZ, c[0x0][0x180] ;  /* 0x00006000ff8d7624 */ /* 0x000fc400078e00ff */
[----:B-1----:R-:W-:Y:S01]  /*bfa0*/  IMAD R2, R3, 0x220, R4 ;  /* 0x0000022003027824 */ /* 0x002fe200078e0204 */
[----:B------:R-:W-:Y:S01]  /*bfb0*/  SHF.R.S32.HI R3, RZ, 0x1f, R139 ;  /* 0x0000001fff037819 */ /* 0x000fe2000001148b */
[----:B------:R-:W-:Y:S01]  /*bfc0*/  IMAD.SHL.U32 R4, R0, 0x10, RZ ;  /* 0x0000001000047824 */ /* 0x000fe200078e00ff */
[----:B------:R-:W-:Y:S02]  /*bfd0*/  IADD3 R141, R141, -0xa0, RZ ;  /* 0xffffff608d8d7810 */ /* 0x000fe40007ffe0ff */
[----:B------:R1:W-:Y:S01]  /*bfe0*/  STL [R1+0x268], R2 ;  /* 0x0002680201007387 */ /* 0x0003e20000100800 */
[----:B------:R-:W-:Y:S01]  /*bff0*/  IMAD R45, R3, 0x14, RZ ;  /* 0x00000014032d7824 */ /* 0x000fe200078e02ff */
[----:B------:R-:W-:Y:S01]  /*c000*/  LOP3.LUT R42, R4, 0x30, R5, 0x78, !PT ;  /* 0x00000030042a7812 */ /* 0x000fe200078e7805 */
[----:B-1----:R-:W-:-:S04]  /*c010*/  IMAD.MOV.U32 R2, RZ, RZ, 0x14 ;  /* 0x00000014ff027424 */ /* 0x002fc800078e00ff */
[-C--:B------:R-:W-:Y:S02]  /*c020*/  IMAD.WIDE.U32 R40, R139, R2.reuse, c[0x0][0x168] ;  /* 0x00005a008b287625 */ /* 0x080fe400078e0002 */
[----:B------:R-:W-:Y:S02]  /*c030*/  CS2R R138, SRZ ;  /* 0x00000000008a7805 */ /* 0x000fe4000001ff00 */
[----:B------:R-:W-:Y:S02]  /*c040*/  IMAD.MOV.U32 R5, RZ, RZ, R40 ;  /* 0x000000ffff057224 */ /* 0x000fe400078e0028 */
[----:B------:R-:W-:Y:S02]  /*c050*/  IMAD.U32 R40, R43, 0x20, R42 ;  /* 0x000000202b287824 */ /* 0x000fe400078e002a */
[----:B------:R-:W-:Y:S01]  /*c060*/  IMAD.IADD R4, R41, 0x1, R45 ;  /* 0x0000000129047824 */ /* 0x000fe200078e022d */
[----:B------:R-:W-:Y:S01]  /*c070*/  CS2R R42, SRZ ;  /* 0x00000000002a7805 */ /* 0x000fe2000001ff00 */
[----:B------:R-:W-:Y:S01]  /*c080*/  IMAD.MOV.U32 R41, RZ, RZ, 0x4 ;  /* 0x00000004ff297424 */ /* 0x000fe200078e00ff */
[----:B------:R1:W-:Y:S01]  /*c090*/  STL [R1+0x26c], R40 ;  /* 0x00026c2801007387 */ /* 0x0003e20000100800 */
[----:B------:R-:W-:Y:S01]  /*c0a0*/  IMAD.WIDE.U32 R2, R140, R2, c[0x0][0x160] ;  /* 0x000058008c027625 */ /* 0x000fe200078e0002 */
[----:B------:R-:W-:-:S02]  /*c0b0*/  CS2R R44, SRZ ;  /* 0x00000000002c7805 */ /* 0x000fc4000001ff00 */
[----:B------:R-:W-:Y:S01]  /*c0c0*/  STL [R1+0x264], RZ ;  /* 0x000264ff01007387 */ /* 0x000fe20000100800 */
[----:B------:R-:W-:Y:S02]  /*c0d0*/  IMAD.IADD R0, R3, 0x1, R47 ;  /* 0x0000000103007824 */ /* 0x000fe400078e022f */
[----:B------:R-:W-:Y:S01]  /*c0e0*/  IMAD.MOV.U32 R3, RZ, RZ, R141 ;  /* 0x000000ffff037224 */ /* 0x000fe200078e008d */
[----:B------:R-:W-:Y:S01]  /*c0f0*/  STL [R1+0x260], R41 ;  /* 0x0002602901007387 */ /* 0x000fe20000100800 */
[----:B------:R-:W-:Y:S01]  /*c100*/  CS2R R46, SRZ ;  /* 0x00000000002e7805 */ /* 0x000fe2000001ff00 */
[----:B-1----:R-:W-:Y:S01]  /*c110*/  IMAD.MOV.U32 R40, RZ, RZ, -0x1 ;  /* 0xffffffffff287424 */ /* 0x002fe200078e00ff */
[----:B------:R-:W-:-:S04]  /*c120*/  CS2R R140, SRZ ;  /* 0x00000000008c7805 */ /* 0x000fc8000001ff00 */
[----:B------:R1:W-:Y:S04]  /*c130*/  STL [R1+0x25c], R40 ;  /* 0x00025c2801007387 */ /* 0x0003e80000100800 */
[----:B------:R-:W-:Y:S04]  /*c140*/  STL [R1+0x150], RZ ;  /* 0x000150ff01007387 */ /* 0x000fe80000100800 */
[----:B------:R-:W-:Y:S01]  /*c150*/  STL [R1+0x154], RZ ;  /* 0x000154ff01007387 */ /* 0x000fe20000100800 */
[----:B-1----:R-:W-:-:S03]  /*c160*/  CS2R R40, SRZ ;  /* 0x0000000000287805 */ /* 0x002fc6000001ff00 */
[----:B------:R-:W-:Y:S04]  /*c170*/  STL [R1+0x158], RZ ;  /* 0x000158ff01007387 */ /* 0x000fe80000100800 */
        /* <DEDUP_REMOVED lines=109> */
[----:B------:R1:W-:Y:S04]  /*c850*/  STL [R1+0x578], R179 ;  /* 0x000578b301007387 */ /* 0x0003e80000100800 */
[----:B------:R2:W-:Y:S01]  /*c860*/  STL [R1+0x570], R6 ;  /* 0x0005700601007387 */ /* 0x0005e20000100800 */
[C---:B-1----:R-:W-:Y:S01]  /*c870*/  SHF.L.U64.HI R179, R7.reuse, 0x2, R220 ;  /* 0x0000000207b37819 */ /* 0x042fe200000102dc */
[----:B------:R-:W-:Y:S01]  /*c880*/  IMAD.SHL.U32 R7, R7, 0x4, RZ ;  /* 0x0000000407077824 */ /* 0x000fe200078e00ff */
[----:B--2---:R-:W-:-:S03]  /*c890*/  SHF.L.U64.HI R6, R8, 0x2, R221 ;  /* 0x0000000208067819 */ /* 0x004fc600000102dd */
[----:B------:R-:W-:Y:S01]  /*c8a0*/  STL [R1+0x56c], R179 ;  /* 0x00056cb301007387 */ /* 0x000fe20000100800 */
[----:B------:R-:W-:-:S03]  /*c8b0*/  IMAD.SHL.U32 R8, R8, 0x4, RZ ;  /* 0x0000000408087824 */ /* 0x000fc600078e00ff */
[----:B------:R1:W-:Y:S04]  /*c8c0*/  STL [R1+0x568], R7 ;  /* 0x0005680701007387 */ /* 0x0003e80000100800 */
[----:B------:R2:W-:Y:S04]  /*c8d0*/  STL [R1+0x564], R6 ;  /* 0x0005640601007387 */ /* 0x0005e80000100800 */
[----:B------:R3:W-:Y:S01]  /*c8e0*/  STL [R1+0x560], R8 ;  /* 0x0005600801007387 */ /* 0x0007e20000100800 */
[C---:B-1----:R-:W-:Y:S01]  /*c8f0*/  SHF.L.U64.HI R7, R9.reuse, 0x2, R222 ;  /* 0x0000000209077819 */ /* 0x042fe200000102de */
[----:B--2---:R-:W-:-:S04]  /*c900*/  IMAD.SHL.U32 R6, R9, 0x4, RZ ;  /* 0x0000000409067824 */ /* 0x004fc800078e00ff */
[----:B------:R1:W-:Y:S01]  /*c910*/  STL [R1+0x55c], R7 ;  /* 0x00055c0701007387 */ /* 0x0003e20000100800 */
[----:B---3--:R-:W-:-:S03]  /*c920*/  SHF.L.U64.HI R8, R10, 0x2, R223 ;  /* 0x000000020a087819 */ /* 0x008fc600000102df */
[----:B------:R2:W-:Y:S04]  /*c930*/  STL [R1+0x558], R6 ;  /* 0x0005580601007387 */ /* 0x0005e80000100800 */
[----:B------:R3:W-:Y:S01]  /*c940*/  STL [R1+0x554], R8 ;  /* 0x0005540801007387 */ /* 0x0007e20000100800 */
[----:B-1----:R-:W-:Y:S01]  /*c950*/  IMAD.SHL.U32 R7, R10, 0x4, RZ ;  /* 0x000000040a077824 */ /* 0x002fe200078e00ff */
[----:B--2---:R-:W-:-:S04]  /*c960*/  SHF.L.U64.HI R6, R11, 0x2, R224 ;  /* 0x000000020b067819 */ /* 0x004fc800000102e0 */
[----:B------:R1:W-:Y:S01]  /*c970*/  STL [R1+0x550], R7 ;  /* 0x0005500701007387 */ /* 0x0003e20000100800 */
[----:B---3--:R-:W-:-:S03]  /*c980*/  IMAD.SHL.U32 R8, R11, 0x4, RZ ;  /* 0x000000040b087824 */ /* 0x008fc600078e00ff */
        /* <DEDUP_REMOVED lines=114> */
[----:B------:R-:W2:Y:S04]  /*d0b0*/  LDL.LU R103, [R1+0x678] ;  /* 0x0006780001677983 */ /* 0x000ea80000300800 */
[----:B------:R3:W-:Y:S01]  /*d0c0*/  STL [R1+0x460], R6 ;  /* 0x0004600601007387 */ /* 0x0007e20000100800 */
[----:B-1----:R-:W-:-:S03]  /*d0d0*/  SHF.L.U64.HI R7, R101, 0x2, R104 ;  /* 0x0000000265077819 */ /* 0x002fc60000010268 */
[----:B------:R1:W-:Y:S04]  /*d0e0*/  STL [R1+0x45c], R8 ;  /* 0x00045c0801007387 */ /* 0x0003e80000100800 */
[----:B------:R-:W4:Y:S01]  /*d0f0*/  LDL.LU R104, [R1+0x674] ;  /* 0x0006740001687983 */ /* 0x000f220000300800 */
[----:B---3--:R-:W-:-:S05]  /*d100*/  IMAD.SHL.U32 R6, R100, 0x4, RZ ;  /* 0x0000000464067824 */ /* 0x008fca00078e00ff */
[----:B------:R3:W-:Y:S01]  /*d110*/  STL [R1+0x458], R6 ;  /* 0x0004580601007387 */ /* 0x0007e20000100800 */
[----:B-1----:R-:W-:-:S03]  /*d120*/  SHF.L.U64.HI R8, R102, 0x2, R105 ;  /* 0x0000000266087819 */ /* 0x002fc60000010269 */
[----:B------:R-:W-:Y:S04]  /*d130*/  STL [R1+0x454], R7 ;  /* 0x0004540701007387 */ /* 0x000fe80000100800 */
[----:B------:R-:W5:Y:S01]  /*d140*/  LDL.LU R105, [R1+0x670] ;  /* 0x0006700001697983 */ /* 0x000f620000300800 */
[----:B---3--:R-:W-:-:S05]  /*d150*/  IMAD.SHL.U32 R6, R101, 0x4, RZ ;  /* 0x0000000465067824 */ /* 0x008fca00078e00ff */
[----:B------:R1:W-:Y:S04]  /*d160*/  STL [R1+0x450], R6 ;  /* 0x0004500601007387 */ /* 0x0003e80000100800 */
[----:B------:R4:W-:Y:S01]  /*d170*/  STL [R1+0x44c], R8 ;  /* 0x00044c0801007387 */ /* 0x0009e20000100800 */
[----:B-1----:R-:W-:Y:S01]  /*d180*/  IMAD.SHL.U32 R6, R102, 0x4, RZ ;  /* 0x0000000466067824 */ /* 0x002fe200078e00ff */
[----:B--2---:R-:W-:Y:S02]  /*d190*/  SHF.L.U64.HI R7, R103, 0x2, R106 ;  /* 0x0000000267077819 */ /* 0x004fe4000001026a */
[----:B------:R-:W2:Y:S04]  /*d1a0*/  LDL.LU R106, [R1+0x66c] ;  /* 0x00066c00016a7983 */ /* 0x000ea80000300800 */
[----:B------:R1:W-:Y:S04]  /*d1b0*/  STL [R1+0x448], R6 ;  /* 0x0004480601007387 */ /* 0x0003e80000100800 */
[----:B------:R5:W-:Y:S01]  /*d1c0*/  STL [R1+0x444], R7 ;  /* 0x0004440701007387 */ /* 0x000be20000100800 */
[----:B----4-:R-:W-:-:S03]  /*d1d0*/  SHF.L.U64.HI R8, R104, 0x2, R107 ;  /* 0x0000000268087819 */ /* 0x010fc6000001026b */
[----:B------:R-:W3:Y:S01]  /*d1e0*/  LDL.LU R107, [R1+0x668] ;  /* 0x00066800016b7983 */ /* 0x000ee20000300800 */
[----:B-1----:R-:W-:-:S05]  /*d1f0*/  IMAD.SHL.U32 R6, R103, 0x4, RZ ;  /* 0x0000000467067824 */ /* 0x002fca00078e00ff */
[----:B------:R1:W-:Y:S04]  /*d200*/  STL [R1+0x440], R6 ;  /* 0x0004400601007387 */ /* 0x0003e80000100800 */
[----:B------:R-:W-:Y:S01]  /*d210*/  STL [R1+0x43c], R8 ;  /* 0x00043c0801007387 */ /* 0x000fe20000100800 */
[----:B-----5:R-:W-:-:S03]  /*d220*/  SHF.L.U64.HI R7, R105, 0x2, R108 ;  /* 0x0000000269077819 */ /* 0x020fc6000001026c */
[----:B------:R-:W4:Y:S01]  /*d230*/  LDL.LU R108, [R1+0x664] ;  /* 0x00066400016c7983 */ /* 0x000f220000300800 */
[----:B-1----:R-:W-:-:S05]  /*d240*/  IMAD.SHL.U32 R6, R104, 0x4, RZ ;  /* 0x0000000468067824 */ /* 0x002fca00078e00ff */
[----:B------:R1:W-:Y:S04]  /*d250*/  STL [R1+0x438], R6 ;  /* 0x0004380601007387 */ /* 0x0003e80000100800 */
[----:B------:R3:W-:Y:S01]  /*d260*/  STL [R1+0x434], R7 ;  /* 0x0004340701007387 */ /* 0x0007e20000100800 */
[----:B-1----:R-:W-:Y:S01]  /*d270*/  IMAD.SHL.U32 R6, R105, 0x4, RZ ;  /* 0x0000000469067824 */ /* 0x002fe200078e00ff */
[----:B--2---:R-:W-:Y:S02]  /*d280*/  SHF.L.U64.HI R8, R106, 0x2, R109 ;  /* 0x000000026a087819 */ /* 0x004fe4000001026d */
[----:B------:R-:W2:Y:S04]  /*d290*/  LDL.LU R109, [R1+0x660] ;  /* 0x00066000016d7983 */ /* 0x000ea80000300800 */
[----:B------:R1:W-:Y:S04]  /*d2a0*/  STL [R1+0x430], R6 ;  /* 0x0004300601007387 */ /* 0x0003e80000100800 */
[----:B------:R4:W-:Y:S01]  /*d2b0*/  STL [R1+0x42c], R8 ;  /* 0x00042c0801007387 */ /* 0x0009e20000100800 */
[----:B---3--:R-:W-:-:S03]  /*d2c0*/  SHF.L.U64.HI R7, R107, 0x2, R110 ;  /* 0x000000026b077819 */ /* 0x008fc6000001026e */
[----:B------:R-:W3:Y:S01]  /*d2d0*/  LDL.LU R110, [R1+0x65c] ;  /* 0x00065c00016e7983 */ /* 0x000ee20000300800 */
[----:B-1----:R-:W-:-:S05]  /*d2e0*/  IMAD.SHL.U32 R6, R106, 0x4, RZ ;  /* 0x000000046a067824 */ /* 0x002fca00078e00ff */
[----:B------:R1:W-:Y:S04]  /*d2f0*/  STL [R1+0x428], R6 ;  /* 0x0004280601007387 */ /* 0x0003e80000100800 */
[----:B------:R-:W-:Y:S01]  /*d300*/  STL [R1+0x424], R7 ;  /* 0x0004240701007387 */ /* 0x000fe20000100800 */
[----:B----4-:R-:W-:-:S03]  /*d310*/  SHF.L.U64.HI R8, R108, 0x2, R111 ;  /* 0x000000026c087819 */ /* 0x010fc6000001026f */
        /* <DEDUP_REMOVED lines=20> */
[C---:B--2---:R-:W-:Y:S02]  /*d460*/  SHF.L.U64.HI R8, R112.reuse, 0x2, R114 ;  /* 0x0000000270087819 */ /* 0x044fe40000010272 */
[----:B------:R-:W2:Y:S04]  /*d470*/  LDL.LU R114, [R1+0x648] ;  /* 0x0006480001727983 */ /* 0x000ea80000300800 */
[----:B------:R1:W-:Y:S04]  /*d480*/  STL [R1+0x400], R6 ;  /* 0x0004000601007387 */ /* 0x0003e80000100800 */
[----:B-----5:R-:W5:Y:S01]  /*d490*/  LDL.LU R7, [R1+0x6c] ;  /* 0x00006c0001077983 */ /* 0x020f620000300800 */
[----:B-1----:R-:W-:-:S03]  /*d4a0*/  IMAD.SHL.U32 R6, R112, 0x4, RZ ;  /* 0x0000000470067824 */ /* 0x002fc600078e00ff */
[----:B------:R1:W-:Y:S01]  /*d4b0*/  STL [R1+0x3fc], R8 ;  /* 0x0003fc0801007387 */ /* 0x0003e20000100800 */
[----:B---3--:R-:W-:-:S03]  /*d4c0*/  SHF.L.U64.HI R9, R113, 0x2, R116 ;  /* 0x0000000271097819 */ /* 0x008fc60000010274 */
[----:B------:R-:W3:Y:S04]  /*d4d0*/  LDL.LU R220, [R1+0xd0] ;  /* 0x0000d00001dc7983 */ /* 0x000ee80000300800 */
[----:B------:R4:W-:Y:S04]  /*d4e0*/  STL [R1+0x3f8], R6 ;  /* 0x0003f80601007387 */ /* 0x0009e80000100800 */
[----:B------:R-:W3:Y:S01]  /*d4f0*/  LDL.LU R116, [R1+0x644] ;  /* 0x0006440001747983 */ /* 0x000ee20000300800 */
[----:B-1----:R-:W-:-:S03]  /*d500*/  IMAD.SHL.U32 R8, R113, 0x4, RZ ;  /* 0x0000000471087824 */ /* 0x002fc600078e00ff */
[----:B----4-:R-:W4:Y:S04]  /*d510*/  LDL.LU R6, [R1+0xd4] ;  /* 0x0000d40001067983 */ /* 0x010f280000300800 */
[----:B------:R1:W-:Y:S04]  /*d520*/  STL [R1+0x3f4], R9 ;  /* 0x0003f40901007387 */ /* 0x0003e80000100800 */
[----:B------:R-:W4:Y:S04]  /*d530*/  LDL.LU R179, [R1+0xd8] ;  /* 0x0000d80001b37983 */ /* 0x000f280000300800 */
[----:B------:R2:W-:Y:S01]  /*d540*/  STL [R1+0x3f0], R8 ;  /* 0x0003f00801007387 */ /* 0x0005e20000100800 */
[----:B-1----:R-:W-:-:S02]  /*d550*/  SHF.L.U64.HI R9, R115, 0x2, R118 ;  /* 0x0000000273097819 */ /* 0x002fc40000010276 */
[C---:B--2---:R-:W-:Y:S02]  /*d560*/  SHF.L.U64.HI R10, R114.reuse, 0x2, R117 ;  /* 0x00000002720a7819 */ /* 0x044fe40000010275 */
[----:B------:R-:W2:Y:S01]  /*d570*/  LDL.LU R117, [R1+0x640] ;  /* 0x0006400001757983 */ /* 0x000ea20000300800 */
[----:B------:R-:W-:-:S03]  /*d580*/  IMAD.SHL.U32 R8, R114, 0x4, RZ ;  /* 0x0000000472087824 */ /* 0x000fc600078e00ff */
[----:B------:R3:W-:Y:S04]  /*d590*/  STL [R1+0x3e8], R10 ;  /* 0x0003e80a01007387 */ /* 0x0007e80000100800 */
[----:B------:R-:W4:Y:S04]  /*d5a0*/  LDL.LU R118, [R1+0x63c] ;  /* 0x00063c0001767983 */ /* 0x000f280000300800 */
[----:B------:R1:W-:Y:S04]  /*d5b0*/  STL [R1+0x3e4], R8 ;  /* 0x0003e40801007387 */ /* 0x0003e80000100800 */
[----:B------:R-:W-:Y:S01]  /*d5c0*/  STL [R1+0x3e0], R9 ;  /* 0x0003e00901007387 */ /* 0x000fe20000100800 */
[----:B---3--:R-:W-:-:S03]  /*d5d0*/  SHF.L.U64.HI R10, R116, 0x2, R119 ;  /* 0x00000002740a7819 */ /* 0x008fc60000010277 */
[----:B------:R-:W3:Y:S01]  /*d5e0*/  LDL.LU R119, [R1+0x638] ;  /* 0x0006380001777983 */ /* 0x000ee20000300800 */
[----:B-1----:R-:W-:-:S05]  /*d5f0*/  IMAD.SHL.U32 R8, R115, 0x4, RZ ;  /* 0x0000000473087824 */ /* 0x002fca00078e00ff */
[----:B------:R1:W-:Y:S04]  /*d600*/  STL [R1+0x3dc], R8 ;  /* 0x0003dc0801007387 */ /* 0x0003e80000100800 */
[----:B------:R4:W-:Y:S01]  /*d610*/  STL [R1+0x3d8], R10 ;  /* 0x0003d80a01007387 */ /* 0x0009e20000100800 */
[----:B-1----:R-:W-:Y:S01]  /*d620*/  IMAD.SHL.U32 R8, R116, 0x4, RZ ;  /* 0x0000000474087824 */ /* 0x002fe200078e00ff */
[----:B--2---:R-:W-:Y:S02]  /*d630*/  SHF.L.U64.HI R9, R117, 0x2, R120 ;  /* 0x0000000275097819 */ /* 0x004fe40000010278 */
[----:B------:R-:W2:Y:S04]  /*d640*/  LDL.LU R120, [R1+0x634] ;  /* 0x0006340001787983 */ /* 0x000ea80000300800 */
[----:B------:R1:W-:Y:S01]  /*d650*/  STL [R1+0x3d4], R8 ;  /* 0x0003d40801007387 */ /* 0x0003e20000100800 */
[----:B----4-:R-:W-:-:S03]  /*d660*/  SHF.L.U64.HI R10, R118, 0x2, R121 ;  /* 0x00000002760a7819 */ /* 0x010fc60000010279 */
[----:B------:R3:W-:Y:S04]  /*d670*/  STL [R1+0x3d0], R9 ;  /* 0x0003d00901007387 */ /* 0x0007e80000100800 */
[----:B------:R-:W4:Y:S01]  /*d680*/  LDL.LU R121, [R1+0x630] ;  /* 0x0006300001797983 */ /* 0x000f220000300800 */
[----:B-1----:R-:W-:-:S05]  /*d690*/  IMAD.SHL.U32 R8, R117, 0x4, RZ ;  /* 0x0000000475087824 */ /* 0x002fca00078e00ff */
        /* <DEDUP_REMOVED lines=24> */
[----:B------:R-:W5:Y:S04]  /*d820*/  LDL.LU R126, [R1+0x61c] ;  /* 0x00061c00017e7983 */ /* 0x000f680000300800 */
[----:B------:R1:W-:Y:S04]  /*d830*/  STL [R1+0x3a4], R8 ;  /* 0x0003a40801007387 */ /* 0x0003e80000100800 */
[----:B------:R3:W-:Y:S01]  /*d840*/  STL [R1+0x3a0], R9 ;  /* 0x0003a00901007387 */ /* 0x0007e20000100800 */
[----:B----4-:R-:W-:-:S03]  /*d850*/  SHF.L.U64.HI R10, R124, 0x2, R127 ;  /* 0x000000027c0a7819 */ /* 0x010fc6000001027f */
[----:B------:R-:W2:Y:S01]  /*d860*/  LDL.LU R127, [R1+0x618] ;  /* 0x00061800017f7983 */ /* 0x000ea20000300800 */
        /* <DEDUP_REMOVED lines=8> */
[----:B-1----:R-:W-:-:S05]  /*d8f0*/  IMAD.SHL.U32 R8, R125, 0x4, RZ ;  /* 0x000000047d087824 */ /* 0x002fca00078e00ff */
[----:B------:R2:W-:Y:S01]  /*d900*/  STL [R1+0x38c], R8 ;  /* 0x00038c0801007387 */ /* 0x0005e20000100800 */
[----:B------:R-:W-:Y:S02]  /*d910*/  SHF.L.U64.HI R6, R142, 0x2, R6 ;  /* 0x000000028e067819 */ /* 0x000fe40000010206 */
[C---:B-----5:R-:W-:Y:S01]  /*d920*/  SHF.L.U64.HI R7, R126.reuse, 0x2, R7 ;  /* 0x000000027e077819 */ /* 0x060fe20000010207 */
[----:B----4-:R-:W-:-:S04]  /*d930*/  IMAD.SHL.U32 R9, R126, 0x4, RZ ;  /* 0x000000047e097824 */ /* 0x010fc800078e00ff */
[----:B------:R1:W-:Y:S01]  /*d940*/  STL [R1+0x388], R7 ;  /* 0x0003880701007387 */ /* 0x0003e20000100800 */
[C---:B--2---:R-:W-:Y:S01]  /*d950*/  SHF.L.U64.HI R8, R127.reuse, 0x2, R220 ;  /* 0x000000027f087819 */ /* 0x044fe200000102dc */
[----:B-1----:R-:W-:Y:S02]  /*d960*/  IMAD.SHL.U32 R7, R127, 0x4, RZ ;  /* 0x000000047f077824 */ /* 0x002fe400078e00ff */
[----:B------:R-:W-:Y:S04]  /*d970*/  STL [R1+0x384], R9 ;  /* 0x0003840901007387 */ /* 0x000fe80000100800 */
[----:B------:R1:W-:Y:S04]  /*d980*/  STL [R1+0x380], R8 ;  /* 0x0003800801007387 */ /* 0x0003e80000100800 */
[----:B------:R3:W-:Y:S01]  /*d990*/  STL [R1+0x37c], R7 ;  /* 0x00037c0701007387 */ /* 0x0007e20000100800 */
[----:B-1----:R-:W-:-:S03]  /*d9a0*/  IMAD.SHL.U32 R8, R142, 0x4, RZ ;  /* 0x000000048e087824 */ /* 0x002fc600078e00ff */
[----:B------:R-:W-:Y:S01]  /*d9b0*/  STL [R1+0x378], R6 ;  /* 0x0003780601007387 */ /* 0x000fe20000100800 */
[----:B---3--:R-:W-:-:S03]  /*d9c0*/  SHF.L.U64.HI R7, R143, 0x2, R179 ;  /* 0x000000028f077819 */ /* 0x008fc600000102b3 */
[----:B------:R1:W-:Y:S04]  /*d9d0*/  STL [R1+0x374], R8 ;  /* 0x0003740801007387 */ /* 0x0003e80000100800 */
[----:B------:R2:W-:Y:S01]  /*d9e0*/  STL [R1+0x370], R7 ;  /* 0x0003700701007387 */ /* 0x0005e20000100800 */
[----:B-1----:R-:W-:-:S03]  /*d9f0*/  SHF.L.U64.HI R8, R144, 0x2, R147 ;  /* 0x0000000290087819 */ /* 0x002fc60000010293 */
[----:B------:R-:W3:Y:S01]  /*da00*/  LDL.LU R147, [R1+0x610] ;  /* 0x0006100001937983 */ /* 0x000ee20000300800 */
[----:B------:R-:W-:Y:S01]  /*da10*/  IMAD.SHL.U32 R6, R143, 0x4, RZ ;  /* 0x000000048f067824 */ /* 0x000fe200078e00ff */
[----:B--2---:R-:W-:-:S04]  /*da20*/  SHF.L.U64.HI R7, R145, 0x2, R148 ;  /* 0x0000000291077819 */ /* 0x004fc80000010294 */
[----:B------:R1:W-:Y:S04]  /*da30*/  STL [R1+0x36c], R6 ;  /* 0x00036c0601007387 */ /* 0x0003e80000100800 */
[----:B------:R2:W-:Y:S04]  /*da40*/  STL [R1+0x368], R8 ;  /* 0x0003680801007387 */ /* 0x0005e80000100800 */
[----:B------:R-:W4:Y:S01]  /*da50*/  LDL.LU R148, [R1+0x60c] ;  /* 0x00060c0001947983 */ /* 0x000f220000300800 */
[----:B-1----:R-:W-:Y:S01]  /*da60*/  IMAD.SHL.U32 R6, R144, 0x4, RZ ;  /* 0x0000000490067824 */ /* 0x002fe200078e00ff */
[----:B--2---:R-:W-:-:S04]  /*da70*/  SHF.L.U64.HI R8, R146, 0x2, R149 ;  /* 0x0000000292087819 */ /* 0x004fc80000010295 */
[----:B------:R1:W-:Y:S04]  /*da80*/  STL [R1+0x364], R6 ;  /* 0x0003640601007387 */ /* 0x0003e80000100800 */
[----:B------:R3:W-:Y:S04]  /*da90*/  STL [R1+0x360], R7 ;  /* 0x0003600701007387 */ /* 0x0007e80000100800 */
[----:B------:R-:W2:Y:S01]  /*daa0*/  LDL.LU R149, [R1+0x608] ;  /* 0x0006080001957983 */ /* 0x000ea20000300800 */
[----:B-1----:R-:W-:-:S05]  /*dab0*/  IMAD.SHL.U32 R6, R145, 0x4, RZ ;  /* 0x0000000491067824 */ /* 0x002fca00078e00ff */
[----:B------:R1:W-:Y:S04]  /*dac0*/  STL [R1+0x35c], R6 ;  /* 0x00035c0601007387 */ /* 0x0003e80000100800 */
[----:B------:R4:W-:Y:S01]  /*dad0*/  STL [R1+0x358], R8 ;  /* 0x0003580801007387 */ /* 0x0009e20000100800 */
[----:B---3--:R-:W-:-:S03]  /*dae0*/  SHF.L.U64.HI R7, R147, 0x2, R150 ;  /* 0x0000000293077819 */ /* 0x008fc60000010296 */
[----:B------:R-:W3:Y:S01]  /*daf0*/  LDL.LU R150, [R1+0x604] ;  /* 0x0006040001967983 */ /* 0x000ee20000300800 */
[----:B-1----:R-:W-:-:S05]  /*db00*/  IMAD.SHL.U32 R6, R146, 0x4, RZ ;  /* 0x0000000492067824 */ /* 0x002fca00078e00ff */
[----:B------:R1:W-:Y:S04]  /*db10*/  STL [R1+0x354], R6 ;  /* 0x0003540601007387 */ /* 0x0003e80000100800 */
[----:B------:R2:W-:Y:S01]  /*db20*/  STL [R1+0x350], R7 ;  /* 0x0003500701007387 */ /* 0x0005e20000100800 */
[----:B----4-:R-:W-:-:S03]  /*db30*/  SHF.L.U64.HI R8, R148, 0x2, R151 ;  /* 0x0000000294087819 */ /* 0x010fc60000010297 */
[----:B------:R-:W4:Y:S01]  /*db40*/  LDL.LU R151, [R1+0x600] ;  /* 0x0006000001977983 */ /* 0x000f220000300800 */
[----:B-1----:R-:W-:-:S05]  /*db50*/  IMAD.SHL.U32 R6, R147, 0x4, RZ ;  /* 0x0000000493067824 */ /* 0x002fca00078e00ff */
[----:B------:R1:W-:Y:S04]  /*db60*/  STL [R1+0x34c], R6 ;  /* 0x00034c0601007387 */ /* 0x0003e80000100800 */
[----:B------:R3:W-:Y:S01]  /*db70*/  STL [R1+0x348], R8 ;  /* 0x0003480801007387 */ /* 0x0007e20000100800 */
[----:B--2---:R-:W-:-:S03]  /*db80*/  SHF.L.U64.HI R7, R149, 0x2, R152 ;  /* 0x0000000295077819 */ /* 0x004fc60000010298 */
        /* <DEDUP_REMOVED lines=43> */
[----:B------:R-:W5:Y:S01]  /*de40*/  LDL R220, [R1+0x594] ;  /* 0x0005940001dc7983 */ /* 0x000f620000100800 */
[----:B-1----:R-:W-:-:S03]  /*de50*/  IMAD.SHL.U32 R6, R157, 0x4, RZ ;  /* 0x000000049d067824 */ /* 0x002fc600078e00ff */
[----:B------:R-:W-:Y:S01]  /*de60*/  STL [R1+0x300], R7 ;  /* 0x0003000701007387 */ /* 0x000fe20000100800 */
[----:B--2---:R-:W-:-:S03]  /*de70*/  SHF.L.U64.HI R8, R158, 0x2, R161 ;  /* 0x000000029e087819 */ /* 0x004fc600000102a1 */
[----:B------:R1:W-:Y:S04]  /*de80*/  STL [R1+0x2fc], R6 ;  /* 0x0002fc0601007387 */ /* 0x0003e80000100800 */
[----:B------:R-:W2:Y:S04]  /*de90*/  LDL.LU R161, [R1+0x5d8] ;  /* 0x0005d80001a17983 */ /* 0x000ea80000300800 */
[----:B-1----:R-:W5:Y:S04]  /*dea0*/  LDL R6, [R1+0x598] ;  /* 0x0005980001067983 */ /* 0x002f680000100800 */
[----:B------:R3:W-:Y:S02]  /*deb0*/  STL [R1+0x2f8], R8 ;  /* 0x0002f80801007387 */ /* 0x0007e40000100800 */
[----:B---3--:R-:W-:-:S02]  /*dec0*/  SHF.L.U64.HI R8, R159, 0x2, R162 ;  /* 0x000000029f087819 */ /* 0x008fc400000102a2 */
[----:B------:R-:W3:Y:S01]  /*ded0*/  LDL.LU R162, [R1+0x5d4] ;  /* 0x0005d40001a27983 */ /* 0x000ee20000300800 */
[----:B------:R-:W-:-:S05]  /*dee0*/  IMAD.SHL.U32 R7, R158, 0x4, RZ ;  /* 0x000000049e077824 */ /* 0x000fca00078e00ff */
[----:B------:R1:W-:Y:S04]  /*def0*/  STL [R1+0x2f4], R7 ;  /* 0x0002f40701007387 */ /* 0x0003e80000100800 */
[----:B------:R-:W5:Y:S01]  /*df00*/  LDL R179, [R1+0x59c] ;  /* 0x00059c0001b37983 */ /* 0x000f620000100800 */
[----:B-1----:R-:W-:-:S03]  /*df10*/  IMAD.SHL.U32 R7, R159, 0x4, RZ ;  /* 0x000000049f077824 */ /* 0x002fc600078e00ff */
[----:B------:R-:W-:Y:S01]  /*df20*/  STL [R1+0x2f0], R8 ;  /* 0x0002f00801007387 */ /* 0x000fe20000100800 */
[----:B----4-:R-:W-:-:S03]  /*df30*/  SHF.L.U64.HI R9, R160, 0x2, R163 ;  /* 0x00000002a0097819 */ /* 0x010fc600000102a3 */
[----:B------:R1:W-:Y:S04]  /*df40*/  STL [R1+0x2ec], R7 ;  /* 0x0002ec0701007387 */ /* 0x0003e80000100800 */
[----:B------:R-:W4:Y:S04]  /*df50*/  LDL.LU R163, [R1+0x5d0] ;  /* 0x0005d00001a37983 */ /* 0x000f280000300800 */
[----:B------:R3:W-:Y:S01]  /*df60*/  STL [R1+0x2e8], R9 ;  /* 0x0002e80901007387 */ /* 0x0007e20000100800 */
[----:B-1----:R-:W-:Y:S01]  /*df70*/  IMAD.SHL.U32 R7, R160, 0x4, RZ ;  /* 0x00000004a0077824 */ /* 0x002fe200078e00ff */
[----:B--2---:R-:W-:-:S02]  /*df80*/  SHF.L.U64.HI R8, R161, 0x2, R168 ;  /* 0x00000002a1087819 */ /* 0x004fc400000102a8 */
[----:B------:R-:W2:Y:S04]  /*df90*/  LDL.LU R168, [R1+0x5cc] ;  /* 0x0005cc0001a87983 */ /* 0x000ea80000300800 */
        /* <DEDUP_REMOVED lines=8> */
[C---:B----4-:R-:W-:Y:S02]  /*e020*/  SHF.L.U64.HI R8, R163.reuse, 0x2, R170 ;  /* 0x00000002a3087819 */ /* 0x050fe400000102aa */
[----:B------:R-:W4:Y:S04]  /*e030*/  LDL.LU R170, [R1+0x5c4] ;  /* 0x0005c40001aa7983 */ /* 0x000f280000300800 */
[----:B------:R1:W-:Y:S04]  /*e040*/  STL [R1+0x2d4], R7 ;  /* 0x0002d40701007387 */ /* 0x0003e80000100800 */
[----:B------:R3:W-:Y:S01]  /*e050*/  STL [R1+0x2d0], R8 ;  /* 0x0002d00801007387 */ /* 0x0007e20000100800 */
[----:B--2---:R-:W-:Y:S01]  /*e060*/  SHF.L.U64.HI R9, R168, 0x2, R171 ;  /* 0x00000002a8097819 */ /* 0x004fe200000102ab */
[----:B-1----:R-:W-:-:S02]  /*e070*/  IMAD.SHL.U32 R7, R163, 0x4, RZ ;  /* 0x00000004a3077824 */ /* 0x002fc400078e00ff */
        /* <DEDUP_REMOVED lines=25> */
[----:B------:R-:W5:Y:S04]  /*e210*/  LDL.LU R176, [R1+0x5ac] ;  /* 0x0005ac0001b07983 */ /* 0x000f680000300800 */
[----:B------:R1:W-:Y:S04]  /*e220*/  STL [R1+0x2a4], R7 ;  /* 0x0002a40701007387 */ /* 0x0003e80000100800 */
[----:B------:R-:W-:Y:S01]  /*e230*/  STL [R1+0x2a0], R8 ;  /* 0x0002a00801007387 */ /* 0x000fe20000100800 */
[----:B--2---:R-:W-:Y:S01]  /*e240*/  SHF.L.U64.HI R9, R174, 0x2, R177 ;  /* 0x00000002ae097819 */ /* 0x004fe200000102b1 */
[----:B-1----:R-:W-:-:S02]  /*e250*/  IMAD.SHL.U32 R7, R173, 0x4, RZ ;  /* 0x00000004ad077824 */ /* 0x002fc400078e00ff */
[----:B------:R-:W2:Y:S04]  /*e260*/  LDL.LU R177, [R1+0x5a8] ;  /* 0x0005a80001b17983 */ /* 0x000ea80000300800 */
[----:B------:R3:W-:Y:S04]  /*e270*/  STL [R1+0x29c], R7 ;  /* 0x00029c0701007387 */ /* 0x0007e80000100800 */
[----:B------:R1:W-:Y:S01]  /*e280*/  STL [R1+0x298], R9 ;  /* 0x0002980901007387 */ /* 0x0003e20000100800 */
[----:B---3--:R-:W-:-:S03]  /*e290*/  SHF.L.U64.HI R7, R175, 0x2, R178 ;  /* 0x00000002af077819 */ /* 0x008fc600000102b2 */
[----:B------:R-:W3:Y:S01]  /*e2a0*/  LDL.LU R178, [R1+0x5a4] ;  /* 0x0005a40001b27983 */ /* 0x000ee20000300800 */
[----:B------:R-:W-:Y:S02]  /*e2b0*/  IMAD.SHL.U32 R8, R174, 0x4, RZ ;  /* 0x00000004ae087824 */ /* 0x000fe400078e00ff */
[----:B-1----:R-:W-:-:S03]  /*e2c0*/  IMAD.SHL.U32 R9, R175, 0x4, RZ ;  /* 0x00000004af097824 */ /* 0x002fc600078e00ff */
[----:B------:R5:W-:Y:S04]  /*e2d0*/  STL [R1+0x294], R8 ;  /* 0x0002940801007387 */ /* 0x000be80000100800 */
[----:B------:R1:W-:Y:S04]  /*e2e0*/  STL [R1+0x290], R7 ;  /* 0x0002900701007387 */ /* 0x0003e80000100800 */
[----:B------:R-:W-:Y:S01]  /*e2f0*/  STL [R1+0x28c], R9 ;  /* 0x00028c0901007387 */ /* 0x000fe20000100800 */
[C---:B-----5:R-:W-:Y:S01]  /*e300*/  SHF.L.U64.HI R8, R176.reuse, 0x2, R220 ;  /* 0x00000002b0087819 */ /* 0x060fe200000102dc */
[----:B-1----:R-:W-:-:S04]  /*e310*/  IMAD.SHL.U32 R7, R176, 0x4, RZ ;  /* 0x00000004b0077824 */ /* 0x002fc800078e00ff */
[----:B------:R-:W-:Y:S04]  /*e320*/  STL [R1+0x288], R8 ;  /* 0x0002880801007387 */ /* 0x000fe80000100800 */
[----:B------:R1:W-:Y:S01]  /*e330*/  STL [R1+0x284], R7 ;  /* 0x0002840701007387 */ /* 0x0003e20000100800 */
[C---:B--2---:R-:W-:Y:S01]  /*e340*/  SHF.L.U64.HI R6, R177.reuse, 0x2, R6 ;  /* 0x00000002b1067819 */ /* 0x044fe20000010206 */
[----:B-1----:R-:W-:-:S04]  /*e350*/  IMAD.SHL.U32 R7, R177, 0x4, RZ ;  /* 0x00000004b1077824 */ /* 0x002fc800078e00ff */
[----:B------:R1:W-:Y:S01]  /*e360*/  STL [R1+0x280], R6 ;  /* 0x0002800601007387 */ /* 0x0003e20000100800 */
[----:B------:R-:W-:-:S03]  /*e370*/  IMAD.MOV.U32 R8, RZ, RZ, 0x1f ;  /* 0x0000001fff087424 */ /* 0x000fc600078e00ff */
[----:B------:R2:W-:Y:S01]  /*e380*/  STL [R1+0x27c], R7 ;  /* 0x00027c0701007387 */ /* 0x0005e20000100800 */
[----:B------:R-:W-:Y:S01]  /*e390*/  IMAD.MOV.U32 R221, RZ, RZ, c[0x0][0x18c] ;  /* 0x00006300ffdd7624 */ /* 0x000fe200078e00ff */
[----:B------:R-:W-:Y:S01]  /*e3a0*/  IADD3 R8, R8, c[0x0][0x180], RZ ;  /* 0x0000600008087a10 */ /* 0x000fe20007ffe0ff */
[----:B------:R-:W-:Y:S02]  /*e3b0*/  IMAD.MOV.U32 R220, RZ, RZ, c[0x0][0x18c] ;  /* 0x00006300ffdc7624 */ /* 0x000fe400078e00ff */
[----:B-1----:R-:W-:Y:S02]  /*e3c0*/  IMAD.MOV.U32 R6, RZ, RZ, c[0x0][0x188] ;  /* 0x00006200ff067624 */ /* 0x002fe400078e00ff */
[----:B------:R-:W-:Y:S02]  /*e3d0*/  IMAD.SHL.U32 R221, R221, 0x20, RZ ;  /* 0x00000020dddd7824 */ /* 0x000fe400078e00ff */
[----:B------:R-:W-:-:S03]  /*e3e0*/  IMAD.SHL.U32 R220, R220, 0x20, RZ ;  /* 0x00000020dcdc7824 */ /* 0x000fc600078e00ff */
[----:B------:R-:W-:Y:S02]  /*e3f0*/  SHF.R.S32.HI R221, RZ, 0x1f, R221 ;  /* 0x0000001fffdd7819 */ /* 0x000fe400000114dd */
[C---:B---3--:R-:W-:Y:S01]  /*e400*/  SHF.L.U64.HI R9, R178.reuse, 0x2, R179 ;  /* 0x00000002b2097819 */ /* 0x048fe200000102b3 */
[----:B--2---:R-:W-:Y:S01]  /*e410*/  IMAD.SHL.U32 R7, R178, 0x4, RZ ;  /* 0x00000004b2077824 */ /* 0x004fe200078e00ff */
[----:B------:R-:W-:-:S03]  /*e420*/  SHF.R.S32.HI R179, RZ, 0x1f, R8 ;  /* 0x0000001fffb37819 */ /* 0x000fc60000011408 */
[----:B------:R-:W-:Y:S04]  /*e430*/  STL [R1+0x278], R9 ;  /* 0x0002780901007387 */ /* 0x000fe80000100800 */
[----:B------:R1:W-:Y:S01]  /*e440*/  STL [R1+0x274], R7 ;  /* 0x0002740701007387 */ /* 0x0003e20000100800 */
[----:B------:R-:W-:Y:S01]  /*e450*/  LEA.HI R179, R179, R8, RZ, 0x5 ;  /* 0x00000008b3b37211 */ /* 0x000fe200078f28ff */
[C---:B-1----:R-:W-:Y:S02]  /*e460*/  IMAD.SHL.U32 R7, R6.reuse, 0x20, RZ ;  /* 0x0000002006077824 */ /* 0x042fe400078e00ff */
[----:B------:R-:W-:-:S03]  /*e470*/  IMAD.SHL.U32 R6, R6, 0x20, RZ ;  /* 0x0000002006067824 */ /* 0x000fc600078e00ff */
[----:B------:R-:W-:Y:S02]  /*e480*/  SHF.R.S32.HI R7, RZ, 0x1f, R7 ;  /* 0x0000001fff077819 */ /* 0x000fe40000011407 */
[----:B------:R-:W-:Y:S02]  /*e490*/  SHF.L.U64.HI R8, R220, 0x2, R221 ;  /* 0x00000002dc087819 */ /* 0x000fe400000102dd */
[----:B------:R-:W2:Y:S01]  /*e4a0*/  LDL R220, [R1+0x268] ;  /* 0x0002680001dc7983 */ /* 0x000ea20000100800 */
[----:B------:R-:W-:Y:S02]  /*e4b0*/  SHF.L.U64.HI R7, R6, 0x2, R7 ;  /* 0x0000000206077819 */ /* 0x000fe40000010207 */
[----:B------:R-:W-:Y:S02]  /*e4c0*/  SHF.R.S32.HI R6, RZ, 0x5, R179 ;  /* 0x00000005ff067819 */ /* 0x000fe400000114b3 */
[----:B------:R-:W3:Y:S04]  /*e4d0*/  LDL R179, [R1+0x26c] ;  /* 0x00026c0001b37983 */ /* 0x000ee80000100800 */
[----:B------:R1:W-:Y:S04]  /*e4e0*/  STL [R1+0x40], RZ ;  /* 0x000040ff01007387 */ /* 0x0003e80000100800 */
[----:B------:R1:W-:Y:S04]  /*e4f0*/  STL [R1+0x44], RZ ;  /* 0x000044ff01007387 */ /* 0x0003e80000100800 */
[----:B------:R1:W-:Y:S04]  /*e500*/  STL [R1+0x48], RZ ;  /* 0x000048ff01007387 */ /* 0x0003e80000100800 */
[----:B------:R1:W-:Y:S04]  /*e510*/  STL [R1+0x4c], RZ ;  /* 0x00004cff01007387 */ /* 0x0003e80000100800 */
[----:B------:R1:W-:Y:S04]  /*e520*/  STL [R1+0x10], RZ ;  /* 0x000010ff01007387 */ /* 0x0003e80000100800 */
[----:B------:R1:W-:Y:S04]  /*e530*/  STL [R1+0x14], RZ ;  /* 0x000014ff01007387 */ /* 0x0003e80000100800 */
[----:B------:R1:W-:Y:S04]  /*e540*/  STL [R1+0x18], RZ ;  /* 0x000018ff01007387 */ /* 0x0003e80000100800 */
[----:B------:R1:W-:Y:S04]  /*e550*/  STL [R1+0x1c], RZ ;  /* 0x00001cff01007387 */ /* 0x0003e80000100800 */
[----:B------:R1:W-:Y:S04]  /*e560*/  STL [R1], RZ ;  /* 0x000000ff01007387 */ /* 0x0003e80000100800 */
[----:B------:R1:W-:Y:S04]  /*e570*/  STL [R1+0x4], RZ ;  /* 0x000004ff01007387 */ /* 0x0003e80000100800 */
[----:B------:R1:W-:Y:S04]  /*e580*/  STL [R1+0x8], RZ ;  /* 0x000008ff01007387 */ /* 0x0003e80000100800 */
[----:B------:R1:W-:Y:S01]  /*e590*/  STL [R1+0xc], RZ ;  /* 0x00000cff01007387 */ /* 0x0003e20000100800 */
[----:B------:R-:W-:Y:S01]  /*e5a0*/  CS2R R142, SRZ ;  /* 0x00000000008e7805 */ /* 0x000fe2000001ff00 */
[----:B------:R-:W-:Y:S01]  /*e5b0*/  CS2R R228, SRZ ;  /* 0x0000000000e47805 */ /* 0x000fe2000001ff00 */
[----:B------:R-:W-:Y:S01]  /*e5c0*/  CS2R R230, SRZ ;  /* 0x0000000000e67805 */ /* 0x000fe2000001ff00 */
[----:B------:R-:W-:Y:S01]  /*e5d0*/  CS2R R20, SRZ ;  /* 0x0000000000147805 */ /* 0x000fe2000001ff00 */
[----:B------:R-:W-:Y:S01]  /*e5e0*/  CS2R R22, SRZ ;  /* 0x0000000000167805 */ /* 0x000fe2000001ff00 */
[----:B------:R-:W-:Y:S01]  /*e5f0*/  CS2R R12, SRZ ;  /* 0x00000000000c7805 */ /* 0x000fe2000001ff00 */
[----:B------:R-:W-:Y:S01]  /*e600*/  CS2R R14, SRZ ;  /* 0x00000000000e7805 */ /* 0x000fe2000001ff00 */
[----:B--2---:R-:W-:-:S02]  /*e610*/  LOP3.LUT R7, R220, 0x20, RZ, 0x3c, !PT ;  /* 0x00000020dc077812 */ /* 0x004fc400078e3cff */
[----:B------:R-:W-:Y:S02]  /*e620*/  IADD3 R7, R6, -0x5, RZ ;  /* 0xfffffffb06077810 */ /* 0x000fe40007ffe0ff */
[----:B---3--:R-:W-:-:S05]  /*e630*/  LOP3.LUT R6, R179, 0x40, RZ, 0x3c, !PT ;  /* 0x00000040b3067812 */ /* 0x008fca00078e3cff */
[----:B------:R1:W-:Y:S01]  /*e640*/  STL [R1+0x58c], R6 ;  /* 0x00058c0601007387 */ /* 0x0003e20000100800 */
[C---:B------:R-:W-:Y:S02]  /*e650*/  LOP3.LUT R9, R220.reuse, 0x40, RZ, 0x3c, !PT ;  /* 0x00000040dc097812 */ /* 0x040fe400078e3cff */
[----:B------:R-:W-:Y:S02]  /*e660*/  LOP3.LUT R8, R220, 0x60, RZ, 0x3c, !PT ;  /* 0x00000060dc087812 */ /* 0x000fe400078e3cff */
.L_x_1:
[----:B-1----:R-:W2:Y:S01]  /*e670*/  LDL.LU R6, [R1+0x25c] ;  /* 0x00025c0001067983 */ /* 0x002ea20000300800 */
[----:B------:R-:W-:-:S04]  /*e680*/  DEPBAR.LE SB0, 0x8 ;  /* 0x000082000000791a */ /* 0x000fc80000000000 */
[----:B------:R-:W3:Y:S04]  /*e690*/  LDL R16, [R1+0x26c] ;  /* 0x00026c0001107983 */ /* 0x000ee80000100800 */
[----:B------:R-:W1:Y:S04]  /*e6a0*/  S2R R7, SR_TID.X ;  /* 0x0000000000077919 */ /* 0x000e680000002100 */
[----:B------:R-:W-:Y:S04]  /*e6b0*/  STL.64 [R1+0x668], R22 ;  /* 0x0006681601007387 */ /* 0x000fe80000100a00 */
[----:B------:R-:W-:Y:S04]  /*e6c0*/  STL.64 [R1+0x660], R20 ;  /* 0x0006601401007387 */ /* 0x000fe80000100a00 */
[----:B------:R-:W-:Y:S04]  /*e6d0*/  STL.64 [R1+0x658], R14 ;  /* 0x0006580e01007387 */ /* 0x000fe80000100a00 */
[----:B------:R-:W-:Y:S04]  /*e6e0*/  STL.64 [R1+0x650], R12 ;  /* 0x0006500c01007387 */ /* 0x000fe80000100a00 */
[----:B------:R-:W-:Y:S01]  /*e6f0*/  STL [R1+0x5b4], R3 ;  /* 0x0005b40301007387 */ /* 0x000fe20000100800 */
[----:B-1----:R-:W-:-:S03]  /*e700*/  LOP3.LUT R9, R7, 0x1c, RZ, 0xc0, !PT ;  /* 0x0000001c07097812 */ /* 0x002fc600078ec0ff */
[----:B------:R-:W-:Y:S01]  /*e710*/  STL [R1+0x5b0], R2 ;  /* 0x0005b00201007387 */ /* 0x000fe20000100800 */
[C---:B------:R-:W-:Y:S02]  /*e720*/  LOP3.LUT R8, R7.reuse, 0x3, RZ, 0xc0, !PT ;  /* 0x0000000307087812 */ /* 0x040fe400078ec0ff */
[C---:B------:R-:W-:Y:S01]  /*e730*/  LOP3.LUT R11, R7.reuse, 0x1c, RZ, 0xc0, !PT ;  /* 0x0000001c070b7812 */ /* 0x040fe200078ec0ff */
[----:B------:R1:W-:Y:S01]  /*e740*/  STL [R1+0x5ac], R0 ;  /* 0x0005ac0001007387 */ /* 0x0003e20000100800 */
[C---:B------:R-:W-:Y:S01]  /*e750*/  LOP3.LUT R10, R7.reuse, 0x3, RZ, 0xc0, !PT ;  /* 0x00000003070a7812 */ /* 0x040fe200078ec0ff */
[----:B------:R-:W-:Y:S01]  /*e760*/  IMAD R8, R8, 0x220, R9 ;  /* 0x0000022008087824 */ /* 0x000fe200078e0209 */
[----:B------:R-:W-:Y:S01]  /*e770*/  LOP3.LUT R17, R7, 0x1c, RZ, 0xc0, !PT ;  /* 0x0000001c07117812 */ /* 0x000fe200078ec0ff */
[----:B------:R4:W-:Y:S02]  /*e780*/  STL [R1+0x5a8], R5 ;  /* 0x0005a80501007387 */ /* 0x0009e40000100800 */
[----:B------:R-:W-:-:S02]  /*e790*/  IMAD R10, R10, 0x220, R11 ;  /* 0x000002200a0a7824 */ /* 0x000fc400078e020b */
[----:B------:R-:W-:Y:S03]  /*e7a0*/  STL [R1+0x5a4], R4 ;  /* 0x0005a40401007387 */ /* 0x000fe60000100800 */
[----:B------:R-:W-:Y:S01]  /*e7b0*/  LOP3.LUT R10, R10, 0x40, RZ, 0x3c, !PT ;  /* 0x000000400a0a7812 */ /* 0x000fe200078e3cff */
[----:B------:R-:W-:Y:S01]  /*e7c0*/  BAR.SYNC.DEFER_BLOCKING 0x0 ;  /* 0x0000000000007b1d */ /* 0x000fe20000010000 */
[----:B--2---:R-:W-:-:S04]  /*e7d0*/  IADD3 R6, R6, 0x1, RZ ;  /* 0x0000000106067810 */ /* 0x004fc80007ffe0ff */
[----:B------:R-:W-:-:S04]  /*e7e0*/  ISETP.GT.AND P0, PT, R6, 0x4, PT ;  /* 0x000000040600780c */ /* 0x000fc80003f04270 */
[----:B-1----:R-:W-:-:S05]  /*e7f0*/  SEL R0, R6, RZ, !P0 ;  /* 0x000000ff06007207 */ /* 0x002fca0004000000 */
[C---:B----4-:R-:W-:Y:S01]  /*e800*/  IMAD R5, R0.reuse, 0x4000, R8 ;  /* 0x0000400000057824 */ /* 0x050fe200078e0208 */
[C---:B------:R-:W-:Y:S01]  /*e810*/  LOP3.LUT R8, R7.reuse, 0x3, RZ, 0xc0, !PT ;  /* 0x0000000307087812 */ /* 0x040fe200078ec0ff */
[----:B------:R1:W-:Y:S01]  /*e820*/  STL [R1+0x25c], R0 ;  /* 0x00025c0001007387 */ /* 0x0003e20000100800 */
[----:B------:R-:W-:Y:S01]  /*e830*/  LOP3.LUT R7, R7, 0x3, RZ, 0xc0, !PT ;  /* 0x0000000307077812 */ /* 0x000fe200078ec0ff */
[----:B---3--:R-:W-:Y:S02]  /*e840*/  IMAD R6, R0, 0x8000, R16 ;  /* 0x0000800000067824 */ /* 0x008fe400078e0210 */
[----:B------:R-:W-:Y:S01]  /*e850*/  IMAD R8, R8, 0x220, R9 ;  /* 0x0000022008087824 */ /* 0x000fe200078e0209 */
[----:B------:R-:W-:Y:S01]  /*e860*/  LDS R116, [R5+0x28080] ;  /* 0x0280800005747984 */ /* 0x000fe20000000800 */
[----:B------:R-:W-:Y:S02]  /*e870*/  IMAD R7, R7, 0x220, R17 ;  /* 0x0000022007077824 */ /* 0x000fe400078e0211 */
[----:B------:R-:W-:Y:S01]  /*e880*/  IMAD R252, R0, 0x4000, R10 ;  /* 0x0000400000fc7824 */ /* 0x000fe200078e020a */
[----:B------:R-:W-:Y:S01]  /*e890*/  LOP3.LUT R8, R8, 0x60, RZ, 0x3c, !PT ;  /* 0x0000006008087812 */ /* 0x000fe200078e3cff */
[----:B------:R-:W-:Y:S01]  /*e8a0*/  LDSM.16.M88.4 R148, [R6+0x1000] ;  /* 0x001000000694783b */ /* 0x000fe20000000200 */
[----:B------:R-:W-:-:S03]  /*e8b0*/  LOP3.LUT R7, R7, 0x20, RZ, 0x3c, !PT ;  /* 0x0000002007077812 */ /* 0x000fc600078e3cff */
[----:B------:R-:W-:Y:S02]  /*e8c0*/  LDSM.16.M88.4 R152, [R6+0x2000] ;  /* 0x002000000698783b */ /* 0x000fe40000000200 */
[C---:B------:R-:W-:Y:S02]  /*e8d0*/  IMAD R7, R0.reuse, 0x4000, R7 ;  /* 0x0000400000077824 */ /* 0x040fe400078e0207 */
[----:B-1----:R-:W-:Y:S01]  /*e8e0*/  IMAD R0, R0, 0x4000, R8 ;  /* 0x0000400000007824 */ /* 0x002fe200078e0208 */
[----:B------:R-:W-:Y:S04]  /*e8f0*/  LDSM.16.M88.4 R156, [R6+0x3000] ;  /* 0x00300000069c783b */ /* 0x000fe80000000200 */
[----:B------:R-:W-:Y:S04]  /*e900*/  STL [R1+0x250], R0 ;  /* 0x0002500001007387 */ /* 0x000fe80000100800 */
[----:B------:R-:W2:Y:S04]  /*e910*/  LDL.LU.64 R24, [R1+0x150] ;  /* 0x0001500001187983 */ /* 0x000ea80000300a00 */
[----:B------:R-:W2:Y:S04]  /*e920*/  LDL.LU.64 R26, [R1+0x158] ;  /* 0x00015800011a7983 */ /* 0x000ea80000300a00 */
[----:B------:R-:W3:Y:S04]  /*e930*/  LDL.LU.64 R28, [R1+0x140] ;  /* 0x00014000011c7983 */ /* 0x000ee80000300a00 */
[----:B------:R-:W3:Y:S04]  /*e940*/  LDL.LU.64 R30, [R1+0x148] ;  /* 0x00014800011e7983 */ /* 0x000ee80000300a00 */
[----:B------:R-:W4:Y:S04]  /*e950*/  LDL.LU.64 R32, [R1+0x130] ;  /* 0x0001300001207983 */ /* 0x000f280000300a00 */
        /* <DEDUP_REMOVED lines=9> */
[----:B------:R-:W-:Y:S04]  /*e9f0*/  LDSM.16.M88.4 R8, [R6] ;  /* 0x000000000608783b */ /* 0x000fe80000000200 */
[----:B------:R-:W-:Y:S04]  /*ea00*/  LDSM.16.M88.4 R160, [R6+0x4000] ;  /* 0x0040000006a0783b */ /* 0x000fe80000000200 */
[----:B------:R-:W-:Y:S04]  /*ea10*/  LDSM.16.M88.4 R168, [R6+0x5000] ;  /* 0x0050000006a8783b */ /* 0x000fe80000000200 */
[----:B------:R-:W-:Y:S04]  /*ea20*/  LDSM.16.M88.4 R172, [R6+0x6000] ;  /* 0x0060000006ac783b */ /* 0x000fe80000000200 */
[----:B------:R1:W-:Y:S04]  /*ea30*/  LDSM.16.M88.4 R176, [R6+0x7000] ;  /* 0x0070000006b0783b */ /* 0x0003e80000000200 */
[----:B------:R-:W-:Y:S04]  /*ea40*/  LDS R236, [R252+0x28000] ;  /* 0x02800000fcec7984 */ /* 0x000fe80000000800 */
[----:B-1----:R-:W4:Y:S04]  /*ea50*/  LDL R6, [R1+0x250] ;  /* 0x0002500001067983 */ /* 0x002f280000100800 */
[----:B------:R-:W-:Y:S04]  /*ea60*/  LDS R238, [R252+0x28800] ;  /* 0x02880000fcee7984 */ /* 0x000fe80000000800 */
[----:B------:R-:W-:Y:S04]  /*ea70*/  LDS R237, [R0+0x28000] ;  /* 0x0280000000ed7984 */ /* 0x000fe80000000800 */
[----:B------:R-:W1:Y:S04]  /*ea80*/  LDS R239, [R0+0x28800] ;  /* 0x0288000000ef7984 */ /* 0x000e680000000800 */
[----:B------:R-:W-:Y:S04]  /*ea90*/  LDS R118, [R5+0x28880] ;  /* 0x0288800005767984 */ /* 0x000fe80000000800 */
[----:B------:R-:W-:Y:S04]  /*eaa0*/  LDS R117, [R7+0x28080] ;  /* 0x0280800007757984 */ /* 0x000fe80000000800 */
[----:B------:R-:W-:Y:S04]  /*eab0*/  LDS R119, [R7+0x28880] ;  /* 0x0288800007777984 */ /* 0x000fe80000000800 */
[----:B------:R-:W-:Y:S04]  /*eac0*/  LDS R144, [R252+0x28080] ;  /* 0x02808000fc907984 */ /* 0x000fe80000000800 */
[----:B------:R-:W-:Y:S04]  /*ead0*/  LDS R146, [R252+0x28880] ;  /* 0x02888000fc927984 */ /* 0x000fe80000000800 */
[----:B------:R-:W-:Y:S04]  /*eae0*/  LDS R16, [R5+0x28000] ;  /* 0x0280000005107984 */ /* 0x000fe80000000800 */
[----:B------:R-:W-:Y:S04]  /*eaf0*/  LDS R18, [R5+0x28800] ;  /* 0x0288000005127984 */ /* 0x000fe80000000800 */
[----:B------:R-:W-:Y:S04]  /*eb00*/  LDS R17, [R7+0x28000] ;  /* 0x0280000007117984 */ /* 0x000fe80000000800 */
[----:B------:R-:W1:Y:S02]  /*eb10*/  LDS R19, [R7+0x28800] ;  /* 0x0288000007137984 */ /* 0x000e640000000800 */
[C---:B-1----:R-:W-:Y:S02]  /*eb20*/  HMMA.1688.F32.TF32 R40, R236.reuse, R8, R40 ;  /* 0x00000008ec28723c */ /* 0x042fe40000081028 */
[----:B------:R-:W-:Y:S04]  /*eb30*/  LDS R120, [R5+0x29000] ;  /* 0x0290000005787984 */ /* 0x000fe80000000800 */
[----:B------:R-:W-:Y:S02]  /*eb40*/  LDS R122, [R5+0x29800] ;  /* 0x02980000057a7984 */ /* 0x000fe40000000800 */
[C---:B------:R-:W-:Y:S02]  /*eb50*/  HMMA.1688.F32.TF32 R64, R236.reuse, R148, R64 ;  /* 0x00000094ec40723c */ /* 0x040fe40000081040 */
[----:B------:R-:W-:Y:S04]  /*eb60*/  LDS R121, [R7+0x29000] ;  /* 0x0290000007797984 */ /* 0x000fe80000000800 */
[----:B------:R-:W-:Y:S02]  /*eb70*/  LDS R123, [R7+0x29800] ;  /* 0x02980000077b7984 */ /* 0x000fe40000000800 */
[C---:B------:R-:W-:Y:S02]  /*eb80*/  HMMA.1688.F32.TF32 R44, R236.reuse, R152, R44 ;  /* 0x00000098ec2c723c */ /* 0x040fe4000008102c */
[----:B------:R-:W-:Y:S04]  /*eb90*/  LDS R224, [R5+0x28180] ;  /* 0x0281800005e07984 */ /* 0x000fe80000000800 */
[----:B------:R-:W-:Y:S04]  /*eba0*/  LDS R226, [R5+0x28980] ;  /* 0x0289800005e27984 */ /* 0x000fe80000000800 */
[----:B------:R-:W-:Y:S04]  /*ebb0*/  STL.64 [R1+0x60], R40 ;  /* 0x0000602801007387 */ /* 0x000fe80000100a00 */
[----:B------:R1:W-:Y:S04]  /*ebc0*/  STL.64 [R1+0x68], R42 ;  /* 0x0000682a01007387 */ /* 0x0003e80000100a00 */
[----:B------:R-:W-:Y:S04]  /*ebd0*/  LDS R225, [R7+0x28180] ;  /* 0x0281800007e17984 */ /* 0x000fe80000000800 */
[----:B------:R-:W-:Y:S01]  /*ebe0*/  LDS R227, [R7+0x28980] ;  /* 0x0289800007e37984 */ /* 0x000fe20000000800 */
[C---:B-1----:R-:W-:Y:S03]  /*ebf0*/  HMMA.1688.F32.TF32 R40, R236.reuse, R156, R60 ;  /* 0x0000009cec28723c */ /* 0x042fe6000008103c */
[----:B------:R-:W-:Y:S04]  /*ec00*/  STL.64 [R1+0x50], R64 ;  /* 0x0000504001007387 */ /* 0x000fe80000100a00 */
[----:B------:R-:W-:Y:S04]  /*ec10*/  STL.64 [R1+0x58], R66 ;  /* 0x0000584201007387 */ /* 0x000fe80000100a00 */
[----:B------:R-:W-:Y:S04]  /*ec20*/  STL.64 [R1+0x30], R44 ;  /* 0x0000302c01007387 */ /* 0x000fe80000100a00 */
[----:B------:R-:W-:Y:S01]  /*ec30*/  STL.64 [R1+0x38], R46 ;  /* 0x0000382e01007387 */ /* 0x000fe20000100a00 */
[C---:B------:R-:W-:Y:S03]  /*ec40*/  HMMA.1688.F32.TF32 R248, R236.reuse, R160, R48 ;  /* 0x000000a0ecf8723c */ /* 0x040fe60000081030 */
[----:B------:R-:W-:Y:S04]  /*ec50*/  LDS R124, [R5+0x29080] ;  /* 0x02908000057c7984 */ /* 0x000fe80000000800 */
[----:B------:R-:W-:Y:S04]  /*ec60*/  LDS R126, [R5+0x29880] ;  /* 0x02988000057e7984 */ /* 0x000fe80000000800 */
[----:B------:R1:W-:Y:S04]  /*ec70*/  STL.64 [R1+0x20], R40 ;  /* 0x0000202801007387 */ /* 0x0003e80000100a00 */
[----:B------:R1:W-:Y:S01]  /*ec80*/  STL.64 [R1+0x28], R42 ;  /* 0x0000282a01007387 */ /* 0x0003e20000100a00 */
[C---:B------:R-:W-:Y:S03]  /*ec90*/  HMMA.1688.F32.TF32 R244, R236.reuse, R168, R52 ;  /* 0x000000a8ecf4723c */ /* 0x040fe60000081034 */
[----:B------:R-:W-:Y:S04]  /*eca0*/  LDS R125, [R7+0x29080] ;  /* 0x02908000077d7984 */ /* 0x000fe80000000800 */
[----:B-1----:R-:W5:Y:S04]  /*ecb0*/  LDL.LU.64 R40, [R1+0x240] ;  /* 0x0002400001287983 */ /* 0x002f680000300a00 */
[----:B------:R-:W5:Y:S04]  /*ecc0*/  LDL.LU.64 R42, [R1+0x248] ;  /* 0x00024800012a7983 */ /* 0x000f680000300a00 */
[----:B------:R-:W5:Y:S04]  /*ecd0*/  LDL.LU.64 R44, [R1+0x230] ;  /* 0x00023000012c7983 */ /* 0x000f680000300a00 */
[----:B------:R-:W5:Y:S01]  /*ece0*/  LDL.LU.64 R46, [R1+0x238] ;  /* 0x00023800012e7983 */ /* 0x000f620000300a00 */
[C---:B------:R-:W-:Y:S03]  /*ecf0*/  HMMA.1688.F32.TF32 R240, R236.reuse, R172, R56 ;  /* 0x000000acecf0723c */ /* 0x040fe60000081038 */
[----:B------:R-:W5:Y:S04]  /*ed00*/  LDL.LU.64 R48, [R1+0x220] ;  /* 0x0002200001307983 */ /* 0x000f680000300a00 */
[----:B------:R-:W5:Y:S04]  /*ed10*/  LDL.LU.64 R50, [R1+0x228] ;  /* 0x0002280001327983 */ /* 0x000f680000300a00 */
[----:B------:R-:W5:Y:S04]  /*ed20*/  LDL.LU.64 R52, [R1+0x210] ;  /* 0x0002100001347983 */ /* 0x000f680000300a00 */
[----:B------:R-:W5:Y:S04]  /*ed30*/  LDL.LU.64 R54, [R1+0x218] ;  /* 0x0002180001367983 */ /* 0x000f680000300a00 */
[----:B------:R-:W5:Y:S04]  /*ed40*/  LDL.LU.64 R56, [R1+0x200] ;  /* 0x0002000001387983 */ /* 0x000f680000300a00 */
[----:B------:R-:W5:Y:S04]  /*ed50*/  LDL.LU.64 R58, [R1+0x208] ;  /* 0x00020800013a7983 */ /* 0x000f680000300a00 */
[----:B------:R-:W5:Y:S04]  /*ed60*/  LDL.LU.64 R60, [R1+0x1f0] ;  /* 0x0001f000013c7983 */ /* 0x000f680000300a00 */
[----:B------:R-:W5:Y:S01]  /*ed70*/  LDL.LU.64 R62, [R1+0x1f8] ;  /* 0x0001f800013e7983 */ /* 0x000f620000300a00 */
[----:B------:R-:W-:Y:S03]  /*ed80*/  HMMA.1688.F32.TF32 R236, R236, R176, R184 ;  /* 0x000000b0ecec723c */ /* 0x000fe600000810b8 */
[----:B------:R-:W5:Y:S04]  /*ed90*/  LDL.LU.64 R64, [R1+0x1e0] ;  /* 0x0001e00001407983 */ /* 0x000f680000300a00 */
[----:B------:R-:W5:Y:S01]  /*eda0*/  LDL.LU.64 R66, [R1+0x1e8] ;  /* 0x0001e80001427983 */ /* 0x000f620000300a00 */
[C---:B------:R-:W-:Y:S03]  /*edb0*/  HMMA.1688.F32.TF32 R180, R16.reuse, R8, R180 ;  /* 0x0000000810b4723c */ /* 0x040fe600000810b4 */
[----:B------:R-:W-:Y:S05]  /*edc0*/  LDS R127, [R7+0x29880] ;  /* 0x02988000077f7984 */ /* 0x000fea0000000800 */
[C---:B------:R-:W-:Y:S08]  /*edd0*/  HMMA.1688.F32.TF32 R208, R16.reuse, R148, R208 ;  /* 0x0000009410d0723c */ /* 0x040ff000000810d0 */
[C---:B------:R-:W-:Y:S08]  /*ede0*/  HMMA.1688.F32.TF32 R204, R16.reuse, R152, R204 ;  /* 0x0000009810cc723c */ /* 0x040ff000000810cc */
[C---:B------:R-:W-:Y:S08]  /*edf0*/  HMMA.1688.F32.TF32 R200, R16.reuse, R156, R200 ;  /* 0x0000009c10c8723c */ /* 0x040ff000000810c8 */
[----:B------:R-:W-:Y:S08]  /*ee00*/  HMMA.1688.F32.TF32 R196, R16, R160, R196 ;  /* 0x000000a010c4723c */ /* 0x000ff000000810c4 */
[C---:B--2---:R-:W-:Y:S08]  /*ee10*/  HMMA.1688.F32.TF32 R24, R116.reuse, R8, R24 ;  /* 0x000000087418723c */ /* 0x044ff00000081018 */
[C---:B---3--:R-:W-:Y:S08]  /*ee20*/  HMMA.1688.F32.TF32 R28, R116.reuse, R148, R28 ;  /* 0x00000094741c723c */ /* 0x048ff0000008101c */
[C---:B----4-:R-:W-:Y:S08]  /*ee30*/  HMMA.1688.F32.TF32 R32, R116.reuse, R152, R32 ;  /* 0x000000987420723c */ /* 0x050ff00000081020 */
[C---:B------:R-:W-:Y:S08]  /*ee40*/  HMMA.1688.F32.TF32 R36, R116.reuse, R156, R36 ;  /* 0x0000009c7424723c */ /* 0x040ff00000081024 */
[C---:B------:R-:W-:Y:S08]  /*ee50*/  HMMA.1688.F32.TF32 R104, R116.reuse, R160, R100 ;  /* 0x000000a07468723c */ /* 0x040ff00000081064 */
[C---:B------:R-:W-:Y:S01]  /*ee60*/  HMMA.1688.F32.TF32 R108, R116.reuse, R168, R20 ;  /* 0x000000a8746c723c */ /* 0x040fe20000081014 */
[----:B------:R-:W2:Y:S04]  /*ee70*/  LDL.LU.64 R20, [R1+0x1d0] ;  /* 0x0001d00001147983 */ /* 0x000ea80000300a00 */
[----:B------:R-:W2:Y:S04]  /*ee80*/  LDL.LU.64 R22, [R1+0x1d8] ;  /* 0x0001d80001167983 */ /* 0x000ea80000300a00 */
[----:B------:R-:W3:Y:S04]  /*ee90*/  LDL.LU.64 R184, [R1+0x190] ;  /* 0x0001900001b87983 */ /* 0x000ee80000300a00 */
[----:B------:R-:W-:Y:S04]  /*eea0*/  LDS R145, [R6+0x28080] ;  /* 0x0280800006917984 */ /* 0x000fe80000000800 */
[----:B------:R-:W1:Y:S01]  /*eeb0*/  LDS R147, [R6+0x28880] ;  /* 0x0288800006937984 */ /* 0x000e620000000800 */
[C---:B------:R-:W-:Y:S03]  /*eec0*/  HMMA.1688.F32.TF32 R112, R116.reuse, R172, R12 ;  /* 0x000000ac7470723c */ /* 0x040fe6000008100c */
[----:B------:R-:W3:Y:S04]  /*eed0*/  LDL.LU.64 R186, [R1+0x198] ;  /* 0x0001980001ba7983 */ /* 0x000ee80000300a00 */
[----:B------:R-:W4:Y:S01]  /*eee0*/  LDL.LU.64 R220, [R1+0x170] ;  /* 0x0001700001dc7983 */ /* 0x000f220000300a00 */
[----:B------:R-:W-:Y:S03]  /*eef0*/  HMMA.1688.F32.TF32 R116, R116, R176, R212 ;  /* 0x000000b07474723c */ /* 0x000fe600000810d4 */
[----:B------:R-:W4:Y:S04]  /*ef00*/  LDL.LU.64 R222, [R1+0x178] ;  /* 0x0001780001de7983 */ /* 0x000f280000300a00 */
[----:B------:R-:W4:Y:S01]  /*ef10*/  LDL.LU.64 R12, [R1+0x160] ;  /* 0x00016000010c7983 */ /* 0x000f220000300a00 */
[C---:B------:R-:W-:Y:S03]  /*ef20*/  HMMA.1688.F32.TF32 R192, R16.reuse, R168, R192 ;  /* 0x000000a810c0723c */ /* 0x040fe600000810c0 */
[----:B------:R-:W4:Y:S04]  /*ef30*/  LDL.LU.64 R14, [R1+0x168] ;  /* 0x00016800010e7983 */ /* 0x000f280000300a00 */
[----:B------:R-:W4:Y:S01]  /*ef40*/  LDL.LU.64 R212, [R1+0x180] ;  /* 0x0001800001d47983 */ /* 0x000f220000300a00 */
[C---:B------:R-:W-:Y:S03]  /*ef50*/  HMMA.1688.F32.TF32 R188, R16.reuse, R172, R188 ;  /* 0x000000ac10bc723c */ /* 0x040fe600000810bc */
[----:B------:R-:W4:Y:S05]  /*ef60*/  LDL.LU.64 R214, [R1+0x188] ;  /* 0x0001880001d67983 */ /* 0x000f2a0000300a00 */
[----:B------:R-:W-:Y:S08]  /*ef70*/  HMMA.1688.F32.TF32 R16, R16, R176, R164 ;  /* 0x000000b01010723c */ /* 0x000ff000000810a4 */
[C---:B-1----:R-:W-:Y:S08]  /*ef80*/  HMMA.1688.F32.TF32 R100, R144.reuse, R152, R88 ;  /* 0x000000989064723c */ /* 0x042ff00000081058 */
[C---:B------:R-:W-:Y:S01]  /*ef90*/  HMMA.1688.F32.TF32 R88, R144.reuse, R160, R80 ;  /* 0x000000a09058723c */ /* 0x040fe20000081050 */
[----:B------:R-:W4:Y:S04]  /*efa0*/  LDL.LU.64 R80, [R1+0x1a0] ;  /* 0x0001a00001507983 */ /* 0x000f280000300a00 */
[----:B------:R-:W4:Y:S03]  /*efb0*/  LDL.LU.64 R82, [R1+0x1a8] ;  /* 0x0001a80001527983 */ /* 0x000f260000300a00 */
[C---:B------:R-:W-:Y:S01]  /*efc0*/  HMMA.1688.F32.TF32 R164, R144.reuse, R168, R76 ;  /* 0x000000a890a4723c */ /* 0x040fe2000008104c */
[----:B------:R-:W4:Y:S04]  /*efd0*/  LDL.LU.64 R76, [R1+0x1b0] ;  /* 0x0001b000014c7983 */ /* 0x000f280000300a00 */
[----:B------:R-:W4:Y:S03]  /*efe0*/  LDL.LU.64 R78, [R1+0x1b8] ;  /* 0x0001b800014e7983 */ /* 0x000f260000300a00 */
[C---:B------:R-:W-:Y:S08]  /*eff0*/  HMMA.1688.F32.TF32 R232, R144.reuse, R8, R96 ;  /* 0x0000000890e8723c */ /* 0x040ff00000081060 */
[C---:B------:R-:W-:Y:S01]  /*f000*/  HMMA.1688.F32.TF32 R96, R144.reuse, R172, R72 ;  /* 0x000000ac9060723c */ /* 0x040fe20000081048 */
[----:B------:R-:W4:Y:S04]  /*f010*/  LDL.LU.64 R72, [R1+0x1c0] ;  /* 0x0001c00001487983 */ /* 0x000f280000300a00 */
[----:B------:R-:W4:Y:S03]  /*f020*/  LDL.LU.64 R74, [R1+0x1c8] ;  /* 0x0001c800014a7983 */ /* 0x000f260000300a00 */
[C---:B------:R-:W-:Y:S08]  /*f030*/  HMMA.1688.F32.TF32 R92, R144.reuse, R148, R92 ;  /* 0x00000094905c723c */ /* 0x040ff0000008105c */
[C---:B------:R-:W-:Y:S08]  /*f040*/  HMMA.1688.F32.TF32 R84, R144.reuse, R156, R84 ;  /* 0x0000009c9054723c */ /* 0x040ff00000081054 */
[----:B------:R-:W-:Y:S01]  /*f050*/  HMMA.1688.F32.TF32 R144, R144, R176, R68 ;  /* 0x000000b09090723c */ /* 0x000fe20000081044 */
[----:B------:R-:W-:Y:S04]  /*f060*/  LDS R68, [R5+0x28100] ;  /* 0x0281000005447984 */ /* 0x000fe80000000800 */
[----:B------:R-:W-:Y:S04]  /*f070*/  LDS R70, [R5+0x28900] ;  /* 0x0289000005467984 */ /* 0x000fe80000000800 */
[----:B------:R-:W-:Y:S04]  /*f080*/  LDS R69, [R7+0x28100] ;  /* 0x0281000007457984 */ /* 0x000fe80000000800 */
[----:B------:R-:W5:Y:S01]  /*f090*/  LDS R71, [R7+0x28900] ;  /* 0x0289000007477984 */ /* 0x000f620000000800 */
[C---:B------:R-:W-:Y:S08]  /*f0a0*/  HMMA.1688.F32.TF32 R208, R120.reuse, R150, R208 ;  /* 0x0000009678d0723c */ /* 0x040ff000000810d0 */
[C---:B------:R-:W-:Y:S08]  /*f0b0*/  HMMA.1688.F32.TF32 R180, R120.reuse, R10, R180 ;  /* 0x0000000a78b4723c */ /* 0x040ff000000810b4 */
[C---:B------:R-:W-:Y:S08]  /*f0c0*/  HMMA.1688.F32.TF32 R204, R120.reuse, R154, R204 ;  /* 0x0000009a78cc723c */ /* 0x040ff000000810cc */
[C---:B------:R-:W-:Y:S08]  /*f0d0*/  HMMA.1688.F32.TF32 R200, R120.reuse, R158, R200 ;  /* 0x0000009e78c8723c */ /* 0x040ff000000810c8 */
[----:B------:R-:W-:Y:S08]  /*f0e0*/  HMMA.1688.F32.TF32 R196, R120, R162, R196 ;  /* 0x000000a278c4723c */ /* 0x000ff000000810c4 */
[C---:B-----5:R-:W-:Y:S08]  /*f0f0*/  HMMA.1688.F32.TF32 R40, R68.reuse, R8, R40 ;  /* 0x000000084428723c */ /* 0x060ff00000081028 */
[C---:B------:R-:W-:Y:S08]  /*f100*/  HMMA.1688.F32.TF32 R44, R68.reuse, R148, R44 ;  /* 0x00000094442c723c */ /* 0x040ff0000008102c */
[C---:B------:R-:W-:Y:S08]  /*f110*/  HMMA.1688.F32.TF32 R48, R68.reuse, R152, R48 ;  /* 0x000000984430723c */ /* 0x040ff00000081030 */
[C---:B------:R-:W-:Y:S08]  /*f120*/  HMMA.1688.F32.TF32 R52, R68.reuse, R156, R52 ;  /* 0x0000009c4434723c */ /* 0x040ff00000081034 */
[C---:B------:R-:W-:Y:S08]  /*f130*/  HMMA.1688.F32.TF32 R56, R68.reuse, R160, R56 ;  /* 0x000000a04438723c */ /* 0x040ff00000081038 */
[C---:B------:R-:W-:Y:S08]  /*f140*/  HMMA.1688.F32.TF32 R60, R68.reuse, R168, R60 ;  /* 0x000000a8443c723c */ /* 0x040ff0000008103c */
[----:B------:R-:W-:Y:S08]  /*f150*/  HMMA.1688.F32.TF32 R64, R68, R172, R64 ;  /* 0x000000ac4440723c */ /* 0x000ff00000081040 */
[----:B------:R-:W-:Y:S08]  /*f160*/  HMMA.1688.F32.TF32 R216, R224, R168, R216 ;  /* 0x000000a8e0d8723c */ /* 0x000ff000000810d8 */
[C---:B------:R-:W-:Y:S08]  /*f170*/  HMMA.1688.F32.TF32 R192, R120.reuse, R170, R192 ;  /* 0x000000aa78c0723c */ /* 0x040ff000000810c0 */
[----:B------:R-:W-:Y:S08]  /*f180*/  HMMA.1688.F32.TF32 R16, R120, R178, R16 ;  /* 0x000000b27810723c */ /* 0x000ff00000081010 */
[----:B--2---:R-:W-:Y:S01]  /*f190*/  HMMA.1688.F32.TF32 R68, R68, R176, R20 ;  /* 0x000000b04444723c */ /* 0x004fe20000081014 */
[----:B------:R-:W2:Y:S04]  /*f1a0*/  LDL.LU.64 R22, [R1+0x668] ;  /* 0x0006680001167983 */ /* 0x000ea80000300a00 */
[----:B------:R-:W2:Y:S03]  /*f1b0*/  LDL.LU.64 R20, [R1+0x660] ;  /* 0x0006600001147983 */ /* 0x000ea60000300a00 */
[C---:B---3--:R-:W-:Y:S08]  /*f1c0*/  HMMA.1688.F32.TF32 R184, R224.reuse, R156, R184 ;  /* 0x0000009ce0b8723c */ /* 0x048ff000000810b8 */
[C---:B----4-:R-:W-:Y:S08]  /*f1d0*/  HMMA.1688.F32.TF32 R220, R224.reuse, R172, R220 ;  /* 0x000000ace0dc723c */ /* 0x050ff000000810dc */
[C---:B------:R-:W-:Y:S08]  /*f1e0*/  HMMA.1688.F32.TF32 R212, R224.reuse, R160, R212 ;  /* 0x000000a0e0d4723c */ /* 0x040ff000000810d4 */
[C---:B------:R-:W-:Y:S08]  /*f1f0*/  HMMA.1688.F32.TF32 R80, R224.reuse, R152, R80 ;  /* 0x00000098e050723c */ /* 0x040ff00000081050 */
[C---:B------:R-:W-:Y:S08]  /*f200*/  HMMA.1688.F32.TF32 R76, R224.reuse, R148, R76 ;  /* 0x00000094e04c723c */ /* 0x040ff0000008104c */
[C---:B------:R-:W-:Y:S08]  /*f210*/  HMMA.1688.F32.TF32 R72, R224.reuse, R8, R72 ;  /* 0x00000008e048723c */ /* 0x040ff00000081048 */
[----:B------:R-:W-:Y:S01]  /*f220*/  HMMA.1688.F32.TF32 R224, R224, R176, R12 ;  /* 0x000000b0e0e0723c */ /* 0x000fe2000008100c */
[----:B------:R-:W2:Y:S04]  /*f230*/  LDL.LU.64 R14, [R1+0x658] ;  /* 0x00065800010e7983 */ /* 0x000ea80000300a00 */
[----:B------:R-:W2:Y:S04]  /*f240*/  LDL.LU.64 R12, [R1+0x650] ;  /* 0x00065000010c7983 */ /* 0x000ea80000300a00 */
[----:B------:R-:W-:Y:S04]  /*f250*/  STL [R1+0x610], R208 ;  /* 0x000610d001007387 */ /* 0x000fe80000100800 */
[----:B------:R-:W-:Y:S04]  /*f260*/  STL.64 [R1+0xf0], R180 ;  /* 0x0000f0b401007387 */ /* 0x000fe80000100a00 */
[----:B------:R1:W-:Y:S04]  /*f270*/  STL.64 [R1+0xf8], R182 ;  /* 0x0000f8b601007387 */ /* 0x0003e80000100a00 */
[----:B------:R-:W-:Y:S01]  /*f280*/  STL [R1+0x60c], R209 ;  /* 0x00060cd101007387 */ /* 0x000fe20000100800 */
[----:B-1----:R-:W-:Y:S03]  /*f290*/  HMMA.1688.F32.TF32 R180, R120, R174, R188 ;  /* 0x000000ae78b4723c */ /* 0x002fe600000810bc */
[----:B------:R-:W-:Y:S04]  /*f2a0*/  STL [R1+0x608], R210 ;  /* 0x000608d201007387 */ /* 0x000fe80000100800 */
        /* <DEDUP_REMOVED lines=13> */
[----:B------:R1:W-:Y:S01]  /*f380*/  STL [R1+0x648], R192 ;  /* 0x000648c001007387 */ /* 0x0003e20000100800 */
[C---:B------:R-:W-:Y:S03]  /*f390*/  HMMA.1688.F32.TF32 R120, R124.reuse, R10, R24 ;  /* 0x0000000a7c78723c */ /* 0x040fe60000081018 */
[----:B------:R4:W-:Y:S04]  /*f3a0*/  STL [R1+0x644], R193 ;  /* 0x000644c101007387 */ /* 0x0009e80000100800 */
[----:B------:R5:W-:Y:S01]  /*f3b0*/  STL [R1+0x640], R194 ;  /* 0x000640c201007387 */ /* 0x000be20000100800 */
[----:B------:R-:W-:Y:S03]  /*f3c0*/  HMMA.1688.F32.TF32 R24, R124, R150, R28 ;  /* 0x000000967c18723c */ /* 0x000fe6000008101c */
[----:B------:R-:W-:Y:S01]  /*f3d0*/  STL [R1+0x5fc], R195 ;  /* 0x0005fcc301007387 */ /* 0x000fe20000100800 */
[----:B-1----:R-:W-:-:S03]  /*f3e0*/  IMAD.MOV.U32 R192, RZ, RZ, R17 ;  /* 0x000000ffffc07224 */ /* 0x002fc600078e0011 */
[----:B------:R-:W-:Y:S01]  /*f3f0*/  STL.64 [R1+0xe0], R180 ;  /* 0x0000e0b401007387 */ /* 0x000fe20000100a00 */
[----:B----4-:R-:W-:Y:S02]  /*f400*/  IMAD.MOV.U32 R193, RZ, RZ, R18 ;  /* 0x000000ffffc17224 */ /* 0x010fe400078e0012 */
[----:B-----5:R-:W-:Y:S01]  /*f410*/  IMAD.MOV.U32 R194, RZ, RZ, R19 ;  /* 0x000000ffffc27224 */ /* 0x020fe200078e0013 */
[----:B------:R-:W-:Y:S04]  /*f420*/  STL.64 [R1+0xe8], R182 ;  /* 0x0000e8b601007387 */ /* 0x000fe80000100a00 */
[----:B------:R1:W-:Y:S04]  /*f430*/  STL [R1+0xd0], R16 ;  /* 0x0000d01001007387 */ /* 0x0003e80000100800 */
[----:B------:R-:W-:Y:S04]  /*f440*/  LDS R180, [R5+0x29100] ;  /* 0x0291000005b47984 */ /* 0x000fe80000000800 */
[----:B------:R-:W-:Y:S01]  /*f450*/  LDS R182, [R5+0x29900] ;  /* 0x0299000005b67984 */ /* 0x000fe20000000800 */
[----:B-1----:R-:W-:Y:S03]  /*f460*/  HMMA.1688.F32.TF32 R16, R124, R154, R32 ;  /* 0x0000009a7c10723c */ /* 0x002fe60000081020 */
[----:B------:R-:W-:Y:S04]  /*f470*/  STL.64 [R1+0x230], R120 ;  /* 0x0002307801007387 */ /* 0x000fe80000100a00 */
[----:B------:R-:W-:Y:S04]  /*f480*/  STL.64 [R1+0x238], R122 ;  /* 0x0002387a01007387 */ /* 0x000fe80000100a00 */
[----:B------:R-:W-:Y:S04]  /*f490*/  STL.64 [R1+0x220], R24 ;  /* 0x0002201801007387 */ /* 0x000fe80000100a00 */
[----:B------:R-:W-:Y:S04]  /*f4a0*/  STL.64 [R1+0x228], R26 ;  /* 0x0002281a01007387 */ /* 0x000fe80000100a00 */
[----:B------:R-:W-:Y:S04]  /*f4b0*/  LDS R181, [R7+0x29100] ;  /* 0x0291000007b57984 */ /* 0x000fe80000000800 */
[----:B------:R-:W1:Y:S01]  /*f4c0*/  LDS R183, [R7+0x29900] ;  /* 0x0299000007b77984 */ /* 0x000e620000000800 */
[----:B------:R-:W-:-:S02]  /*f4d0*/  IMAD.MOV.U32 R3, RZ, RZ, R17 ;  /* 0x000000ffff037224 */ /* 0x000fc400078e0011 */
[----:B------:R-:W-:Y:S01]  /*f4e0*/  IMAD.MOV.U32 R2, RZ, RZ, R18 ;  /* 0x000000ffff027224 */ /* 0x000fe200078e0012 */
[----:B------:R4:W-:Y:S01]  /*f4f0*/  STL [R1+0x210], R16 ;  /* 0x0002101001007387 */ /* 0x0009e20000100800 */
[----:B------:R-:W-:-:S03]  /*f500*/  IMAD.MOV.U32 R0, RZ, RZ, R19 ;  /* 0x000000ffff007224 */ /* 0x000fc600078e0013 */
[----:B------:R-:W-:Y:S04]  /*f510*/  LDS R188, [R252+0x28180] ;  /* 0x02818000fcbc7984 */ /* 0x000fe80000000800 */
[----:B------:R-:W-:Y:S01]  /*f520*/  LDS R190, [R252+0x28980] ;  /* 0x02898000fcbe7984 */ /* 0x000fe20000000800 */
[C---:B----4-:R-:W-:Y:S03]  /*f530*/  HMMA.1688.F32.TF32 R16, R124.reuse, R158, R36 ;  /* 0x0000009e7c10723c */ /* 0x050fe60000081024 */
[----:B------:R4:W-:Y:S04]  /*f540*/  STL [R1+0x5f8], R0 ;  /* 0x0005f80001007387 */ /* 0x0009e80000100800 */
[----:B------:R-:W-:Y:S04]  /*f550*/  LDS R189, [R6+0x28180] ;  /* 0x0281800006bd7984 */ /* 0x000fe80000000800 */
[----:B------:R-:W-:Y:S11]  /*f560*/  LDS R191, [R6+0x28980] ;  /* 0x0289800006bf7984 */ /* 0x000ff60000000800 */
[----:B------:R-:W-:Y:S02]  /*f570*/  @!UPT UIADD3 URZ, URZ, URZ, URZ ;  /* 0x0000003f3f3ff290 */ /* 0x000fe4000fffe03f */
[----:B------:R-:W-:Y:S02]  /*f580*/  IMAD.MOV.U32 R209, RZ, RZ, R16 ;  /* 0x000000ffffd17224 */ /* 0x000fe400078e0010 */
[----:B------:R-:W-:Y:S02]  /*f590*/  IMAD.MOV.U32 R210, RZ, RZ, R17 ;  /* 0x000000ffffd27224 */ /* 0x000fe400078e0011 */
[----:B------:R-:W-:Y:S02]  /*f5a0*/  IMAD.MOV.U32 R211, RZ, RZ, R18 ;  /* 0x000000ffffd37224 */ /* 0x000fe400078e0012 */
[----:B------:R-:W-:Y:S02]  /*f5b0*/  IMAD.MOV.U32 R203, RZ, RZ, R19 ;  /* 0x000000ffffcb7224 */ /* 0x000fe400078e0013 */
[----:B------:R-:W-:Y:S01]  /*f5c0*/  HMMA.1688.F32.TF32 R16, R124, R162, R104 ;  /* 0x000000a27c10723c */ /* 0x000fe20000081068 */
[----:B------:R5:W-:Y:S04]  /*f5d0*/  STL [R1+0x5f4], R2 ;  /* 0x0005f40201007387 */ /* 0x000be80000100800 */
[----:B------:R1:W-:Y:S04]  /*f5e0*/  STL [R1+0x5f0], R3 ;  /* 0x0005f00301007387 */ /* 0x0003e80000100800 */
[----:B------:R-:W3:Y:S04]  /*f5f0*/  LDL.LU.64 R104, [R1+0xc0] ;  /* 0x0000c00001687983 */ /* 0x000ee80000300a00 */
[----:B------:R-:W3:Y:S11]  /*f600*/  LDL.LU.64 R106, [R1+0xc8] ;  /* 0x0000c800016a7983 */ /* 0x000ef60000300a00 */
[----:B------:R-:W-:-:S02]  /*f610*/  IMAD.MOV.U32 R195, RZ, RZ, R16 ;  /* 0x000000ffffc37224 */ /* 0x000fc400078e0010 */
[----:B----4-:R-:W-:Y:S02]  /*f620*/  IMAD.MOV.U32 R0, RZ, RZ, R17 ;  /* 0x000000ffff007224 */ /* 0x010fe400078e0011 */
[----:B-----5:R-:W-:Y:S02]  /*f630*/  IMAD.MOV.U32 R2, RZ, RZ, R18 ;  /* 0x000000ffff027224 */ /* 0x020fe400078e0012 */
[----:B-1----:R-:W-:Y:S02]  /*f640*/  IMAD.MOV.U32 R3, RZ, RZ, R19 ;  /* 0x000000ffff037224 */ /* 0x002fe400078e0013 */
[----:B------:R-:W-:Y:S01]  /*f650*/  HMMA.1688.F32.TF32 R16, R124, R170, R108 ;  /* 0x000000aa7c10723c */ /* 0x000fe2000008106c */
[----:B------:R-:W-:Y:S04]  /*f660*/  LDS R108, [R252+0x28100] ;  /* 0x02810000fc6c7984 */ /* 0x000fe80000000800 */
[----:B------:R-:W-:Y:S04]  /*f670*/  LDS R110, [R252+0x28900] ;  /* 0x02890000fc6e7984 */ /* 0x000fe80000000800 */
[----:B------:R-:W-:Y:S04]  /*f680*/  LDS R109, [R6+0x28100] ;  /* 0x02810000066d7984 */ /* 0x000fe80000000800 */
[----:B------:R-:W1:Y:S11]  /*f690*/  LDS R111, [R6+0x28900] ;  /* 0x02890000066f7984 */ /* 0x000e760000000800 */
[----:B------:R-:W-:-:S02]  /*f6a0*/  IMAD.MOV.U32 R205, RZ, RZ, R16 ;  /* 0x000000ffffcd7224 */ /* 0x000fc400078e0010 */
[----:B------:R-:W-:Y:S02]  /*f6b0*/  IMAD.MOV.U32 R206, RZ, RZ, R17 ;  /* 0x000000ffffce7224 */ /* 0x000fe400078e0011 */
[----:B------:R-:W-:Y:S02]  /*f6c0*/  IMAD.MOV.U32 R207, RZ, RZ, R18 ;  /* 0x000000ffffcf7224 */ /* 0x000fe400078e0012 */
[----:B------:R-:W-:Y:S02]  /*f6d0*/  IMAD.MOV.U32 R208, RZ, RZ, R19 ;  /* 0x000000ffffd07224 */ /* 0x000fe400078e0013 */
[C---:B------:R-:W-:Y:S01]  /*f6e0*/  HMMA.1688.F32.TF32 R16, R124.reuse, R174, R112 ;  /* 0x000000ae7c10723c */ /* 0x040fe20000081070 */
[----:B------:R-:W4:Y:S04]  /*f6f0*/  LDL.LU.64 R112, [R1+0xb0] ;  /* 0x0000b00001707983 */ /* 0x000f280000300a00 */
[----:B------:R-:W4:Y:S11]  /*f700*/  LDL.LU.64 R114, [R1+0xb8] ;  /* 0x0000b80001727983 */ /* 0x000f360000300a00 */
[----:B------:R-:W-:Y:S08]  /*f710*/  @!UPT UIADD3 URZ, URZ, URZ, URZ ;  /* 0x0000003f3f3ff290 */ /* 0x000ff0000fffe03f */
[----:B------:R-:W-:Y:S02]  /*f720*/  IMAD.MOV.U32 R200, RZ, RZ, R16 ;  /* 0x000000ffffc87224 */ /* 0x000fe400078e0010 */
[----:B------:R-:W-:Y:S02]  /*f730*/  IMAD.MOV.U32 R201, RZ, RZ, R17 ;  /* 0x000000ffffc97224 */ /* 0x000fe400078e0011 */
[----:B------:R-:W-:Y:S02]  /*f740*/  IMAD.MOV.U32 R202, RZ, RZ, R18 ;  /* 0x000000ffffca7224 */ /* 0x000fe400078e0012 */
[----:B------:R-:W-:Y:S02]  /*f750*/  IMAD.MOV.U32 R204, RZ, RZ, R19 ;  /* 0x000000ffffcc7224 */ /* 0x000fe400078e0013 */
[----:B------:R-:W-:Y:S01]  /*f760*/  HMMA.1688.F32.TF32 R16, R124, R178, R116 ;  /* 0x000000b27c10723c */ /* 0x000fe20000081074 */
[----:B------:R-:W5:Y:S04]  /*f770*/  LDL.LU.64 R116, [R1+0xa0] ;  /* 0x0000a00001747983 */ /* 0x000f680000300a00 */
        /* <DEDUP_REMOVED lines=11> */
[----:B------:R-:W5:Y:S04]  /*f830*/  LDL.LU.64 R24, [R1] ;  /* 0x0000000001187983 */ /* 0x000f680000300a00 */
[----:B------:R-:W5:Y:S01]  /*f840*/  LDL.LU.64 R26, [R1+0x8] ;  /* 0x00000800011a7983 */ /* 0x000f620000300a00 */
[----:B------:R-:W-:Y:S08]  /*f850*/  HMMA.1688.F32.TF32 R40, R180, R10, R40 ;  /* 0x0000000ab428723c */ /* 0x000ff00000081028 */
[C---:B-1----:R-:W-:Y:S08]  /*f860*/  HMMA.1688.F32.TF32 R128, R108.reuse, R168, R128 ;  /* 0x000000a86c80723c */ /* 0x042ff00000081080 */
[----:B------:R-:W-:Y:S08]  /*f870*/  HMMA.1688.F32.TF32 R132, R108, R172, R132 ;  /* 0x000000ac6c84723c */ /* 0x000ff00000081084 */
[C---:B------:R-:W-:Y:S01]  /*f880*/  HMMA.1688.F32.TF32 R136, R188.reuse, R8, R136 ;  /* 0x00000008bc88723c */ /* 0x040fe20000081088 */
[----:B------:R-:W-:Y:S07]  /*f890*/  STL.64 [R1+0x160], R40 ;  /* 0x0001602801007387 */ /* 0x000fee0000100a00 */
[C---:B------:R-:W-:Y:S01]  /*f8a0*/  HMMA.1688.F32.TF32 R140, R188.reuse, R148, R140 ;  /* 0x00000094bc8c723c */ /* 0x040fe2000008108c */
[----:B------:R1:W-:Y:S07]  /*f8b0*/  STL.64 [R1+0x168], R42 ;  /* 0x0001682a01007387 */ /* 0x0003ee0000100a00 */
[C---:B--2---:R-:W-:Y:S08]  /*f8c0*/  HMMA.1688.F32.TF32 R20, R188.reuse, R172, R20 ;  /* 0x000000acbc14723c */ /* 0x044ff00000081014 */
[----:B------:R-:W-:Y:S08]  /*f8d0*/  HMMA.1688.F32.TF32 R12, R188, R176, R12 ;  /* 0x000000b0bc0c723c */ /* 0x000ff0000008100c */
[----:B-1----:R-:W-:Y:S01]  /*f8e0*/  HMMA.1688.F32.TF32 R40, R180, R158, R52 ;  /* 0x0000009eb428723c */ /* 0x002fe20000081034 */
[----:B------:R-:W-:-:S02]  /*f8f0*/  IMAD.MOV.U32 R196, RZ, RZ, R16 ;  /* 0x000000ffffc47224 */ /* 0x000fc400078e0010 */
[----:B------:R-:W-:Y:S01]  /*f900*/  IMAD.MOV.U32 R197, RZ, RZ, R17 ;  /* 0x000000ffffc57224 */ /* 0x000fe200078e0011 */
[----:B------:R-:W-:Y:S01]  /*f910*/  LDS R16, [R5+0x29180] ;  /* 0x0291800005107984 */ /* 0x000fe20000000800 */
[----:B------:R-:W-:Y:S02]  /*f920*/  IMAD.MOV.U32 R198, RZ, RZ, R18 ;  /* 0x000000ffffc67224 */ /* 0x000fe400078e0012 */
[----:B------:R-:W-:Y:S01]  /*f930*/  IMAD.MOV.U32 R199, RZ, RZ, R19 ;  /* 0x000000ffffc77224 */ /* 0x000fe200078e0013 */
[----:B------:R-:W-:Y:S04]  /*f940*/  LDS R18, [R5+0x29980] ;  /* 0x0299800005127984 */ /* 0x000fe80000000800 */
[----:B------:R-:W-:Y:S04]  /*f950*/  LDS R17, [R7+0x29180] ;  /* 0x0291800007117984 */ /* 0x000fe80000000800 */
[----:B------:R-:W1:Y:S01]  /*f960*/  LDS R19, [R7+0x29980] ;  /* 0x0299800007137984 */ /* 0x000e620000000800 */
[C---:B---3--:R-:W-:Y:S08]  /*f970*/  HMMA.1688.F32.TF32 R104, R108.reuse, R8, R104 ;  /* 0x000000086c68723c */ /* 0x048ff00000081068 */
[C---:B----4-:R-:W-:Y:S08]  /*f980*/  HMMA.1688.F32.TF32 R112, R108.reuse, R148, R112 ;  /* 0x000000946c70723c */ /* 0x050ff00000081070 */
[C---:B-----5:R-:W-:Y:S08]  /*f990*/  HMMA.1688.F32.TF32 R116, R108.reuse, R152, R116 ;  /* 0x000000986c74723c */ /* 0x060ff00000081074 */
[C---:B------:R-:W-:Y:S08]  /*f9a0*/  HMMA.1688.F32.TF32 R120, R108.reuse, R156, R120 ;  /* 0x0000009c6c78723c */ /* 0x040ff00000081078 */
[C---:B------:R-:W-:Y:S08]  /*f9b0*/  HMMA.1688.F32.TF32 R124, R108.reuse, R160, R124 ;  /* 0x000000a06c7c723c */ /* 0x040ff0000008107c */
[----:B------:R-:W-:Y:S08]  /*f9c0*/  HMMA.1688.F32.TF32 R108, R108, R176, R36 ;  /* 0x000000b06c6c723c */ /* 0x000ff00000081024 */
[C---:B------:R-:W-:Y:S08]  /*f9d0*/  HMMA.1688.F32.TF32 R36, R188.reuse, R152, R32 ;  /* 0x00000098bc24723c */ /* 0x040ff00000081020 */
[C---:B------:R-:W-:Y:S08]  /*f9e0*/  HMMA.1688.F32.TF32 R32, R188.reuse, R156, R28 ;  /* 0x0000009cbc20723c */ /* 0x040ff0000008101c */
[C---:B------:R-:W-:Y:S08]  /*f9f0*/  HMMA.1688.F32.TF32 R28, R188.reuse, R160, R24 ;  /* 0x000000a0bc1c723c */ /* 0x040ff00000081018 */
[----:B------:R-:W-:Y:S08]  /*fa00*/  HMMA.1688.F32.TF32 R24, R188, R168, R228 ;  /* 0x000000a8bc18723c */ /* 0x000ff000000810e4 */
[C---:B------:R-:W-:Y:S08]  /*fa10*/  HMMA.1688.F32.TF32 R188, R180.reuse, R150, R44 ;  /* 0x00000096b4bc723c */ /* 0x040ff0000008102c */
[C---:B------:R-:W-:Y:S08]  /*fa20*/  HMMA.1688.F32.TF32 R44, R180.reuse, R154, R48 ;  /* 0x0000009ab42c723c */ /* 0x040ff00000081030 */
[C---:B------:R-:W-:Y:S07]  /*fa30*/  HMMA.1688.F32.TF32 R48, R180.reuse, R162, R56 ;  /* 0x000000a2b430723c */ /* 0x040fee0000081038 */
[----:B------:R-:W-:Y:S04]  /*fa40*/  STL.64 [R1+0x150], R188 ;  /* 0x000150bc01007387 */ /* 0x000fe80000100a00 */
[----:B------:R-:W-:Y:S04]  /*fa50*/  STL.64 [R1+0x158], R190 ;  /* 0x000158be01007387 */ /* 0x000fe80000100a00 */
[----:B------:R-:W-:Y:S04]  /*fa60*/  STL.64 [R1+0x140], R44 ;  /* 0x0001402c01007387 */ /* 0x000fe80000100a00 */
[----:B------:R2:W-:Y:S04]  /*fa70*/  STL.64 [R1+0x148], R46 ;  /* 0x0001482e01007387 */ /* 0x0005e80000100a00 */
[----:B------:R-:W-:Y:S04]  /*fa80*/  STL.64 [R1+0x130], R40 ;  /* 0x0001302801007387 */ /* 0x000fe80000100a00 */
[----:B------:R3:W-:Y:S01]  /*fa90*/  STL.64 [R1+0x138], R42 ;  /* 0x0001382a01007387 */ /* 0x0007e20000100a00 */
[C---:B--2---:R-:W-:Y:S08]  /*faa0*/  HMMA.1688.F32.TF32 R44, R180.reuse, R170, R60 ;  /* 0x000000aab42c723c */ /* 0x044ff0000008103c */
[----:B---3--:R-:W-:Y:S01]  /*fab0*/  HMMA.1688.F32.TF32 R40, R180, R174, R64 ;  /* 0x000000aeb428723c */ /* 0x008fe20000081040 */
[----:B------:R-:W-:Y:S01]  /*fac0*/  STL.64 [R1+0x120], R48 ;  /* 0x0001203001007387 */ /* 0x000fe20000100a00 */
[----:B------:R-:W-:-:S03]  /*fad0*/  IMAD.MOV.U32 R9, RZ, RZ, R5 ;  /* 0x000000ffff097224 */ /* 0x000fc600078e0005 */
[----:B------:R1:W-:Y:S03]  /*fae0*/  STL.64 [R1+0x128], R50 ;  /* 0x0001283201007387 */ /* 0x0003e60000100a00 */
[----:B------:R-:W-:Y:S01]  /*faf0*/  HMMA.1688.F32.TF32 R228, R180, R178, R68 ;  /* 0x000000b2b4e4723c */ /* 0x000fe20000081044 */
[----:B------:R-:W-:Y:S04]  /*fb00*/  LDS R68, [R252+0x29000] ;  /* 0x02900000fc447984 */ /* 0x000fe80000000800 */
[----:B------:R-:W-:Y:S04]  /*fb10*/  LDS R70, [R252+0x29800] ;  /* 0x02980000fc467984 */ /* 0x000fe80000000800 */
[----:B------:R-:W-:Y:S04]  /*fb20*/  STL.64 [R1+0x110], R44 ;  /* 0x0001102c01007387 */ /* 0x000fe80000100a00 */
[----:B------:R-:W-:Y:S03]  /*fb30*/  STL.64 [R1+0x118], R46 ;  /* 0x0001182e01007387 */ /* 0x000fe60000100a00 */
[----:B------:R-:W-:Y:S01]  /*fb40*/  IMAD.MOV.U32 R5, RZ, RZ, R42 ;  /* 0x000000ffff057224 */ /* 0x000fe200078e002a */
[----:B------:R2:W-:Y:S01]  /*fb50*/  STL.64 [R1+0x100], R40 ;  /* 0x0001002801007387 */ /* 0x0005e20000100a00 */
[----:B------:R-:W-:Y:S01]  /*fb60*/  IMAD.MOV.U32 R4, RZ, RZ, R43 ;  /* 0x000000ffff047224 */ /* 0x000fe200078e002b */
[C---:B-1----:R-:W-:Y:S02]  /*fb70*/  HMMA.1688.F32.TF32 R48, R16.reuse, R150, R76 ;  /* 0x000000961030723c */ /* 0x042fe4000008104c */
[----:B------:R-:W-:Y:S04]  /*fb80*/  LDS R69, [R6+0x29000] ;  /* 0x0290000006457984 */ /* 0x000fe80000000800 */
[----:B------:R-:W-:Y:S02]  /*fb90*/  LDS R71, [R6+0x29800] ;  /* 0x0298000006477984 */ /* 0x000fe40000000800 */
[C---:B--2---:R-:W-:Y:S02]  /*fba0*/  HMMA.1688.F32.TF32 R40, R16.reuse, R10, R72 ;  /* 0x0000000a1028723c */ /* 0x044fe40000081048 */
[----:B------:R-:W-:Y:S04]  /*fbb0*/  STL [R1+0x5d8], R228 ;  /* 0x0005d8e401007387 */ /* 0x000fe80000100800 */
[----:B------:R-:W-:Y:S04]  /*fbc0*/  STL [R1+0x5d4], R229 ;  /* 0x0005d4e501007387 */ /* 0x000fe80000100800 */
[----:B------:R-:W-:Y:S01]  /*fbd0*/  STL [R1+0x5d0], R230 ;  /* 0x0005d0e601007387 */ /* 0x000fe20000100800 */
[C---:B------:R-:W-:Y:S03]  /*fbe0*/  HMMA.1688.F32.TF32 R44, R16.reuse, R154, R80 ;  /* 0x0000009a102c723c */ /* 0x040fe60000081050 */
[----:B------:R-:W-:Y:S04]  /*fbf0*/  STL [R1+0x5cc], R231 ;  /* 0x0005cce701007387 */ /* 0x000fe80000100800 */
[----:B------:R-:W-:Y:S01]  /*fc00*/  LDS R180, [R252+0x29100] ;  /* 0x02910000fcb47984 */ /* 0x000fe20000000800 */
[C---:B------:R-:W-:Y:S03]  /*fc10*/  HMMA.1688.F32.TF32 R52, R16.reuse, R162, R212 ;  /* 0x000000a21034723c */ /* 0x040fe600000810d4 */
[----:B------:R-:W-:Y:S04]  /*fc20*/  LDS R182, [R252+0x29900] ;  /* 0x02990000fcb67984 */ /* 0x000fe80000000800 */
[----:B------:R-:W-:Y:S04]  /*fc30*/  STL.64 [R1+0x1c0], R40 ;  /* 0x0001c02801007387 */ /* 0x000fe80000100a00 */
[----:B------:R1:W-:Y:S01]  /*fc40*/  STL.64 [R1+0x1c8], R42 ;  /* 0x0001c82a01007387 */ /* 0x0003e20000100a00 */
[C---:B------:R-:W-:Y:S03]  /*fc50*/  HMMA.1688.F32.TF32 R216, R16.reuse, R170, R216 ;  /* 0x000000aa10d8723c */ /* 0x040fe600000810d8 */
[----:B------:R-:W-:Y:S04]  /*fc60*/  LDS R181, [R6+0x29100] ;  /* 0x0291000006b57984 */ /* 0x000fe80000000800 */
[----:B------:R-:W-:Y:S01]  /*fc70*/  LDS R183, [R6+0x29900] ;  /* 0x0299000006b77984 */ /* 0x000fe20000000800 */
[C---:B-1----:R-:W-:Y:S03]  /*fc80*/  HMMA.1688.F32.TF32 R40, R16.reuse, R158, R184 ;  /* 0x0000009e1028723c */ /* 0x042fe600000810b8 */
[----:B------:R1:W-:Y:S04]  /*fc90*/  STL.64 [R1+0x1b0], R48 ;  /* 0x0001b03001007387 */ /* 0x0003e80000100a00 */
[----:B------:R2:W-:Y:S01]  /*fca0*/  STL.64 [R1+0x1b8], R50 ;  /* 0x0001b83201007387 */ /* 0x0005e20000100a00 */
[C---:B------:R-:W-:Y:S03]  /*fcb0*/  HMMA.1688.F32.TF32 R220, R16.reuse, R174, R220 ;  /* 0x000000ae10dc723c */ /* 0x040fe600000810dc */
[----:B------:R-:W-:Y:S04]  /*fcc0*/  LDS R184, [R252+0x29080] ;  /* 0x02908000fcb87984 */ /* 0x000fe80000000800 */
[----:B-1----:R-:W3:Y:S04]  /*fcd0*/  LDL.LU R48, [R1+0x30] ;  /* 0x0000300001307983 */ /* 0x002ee80000300800 */
[----:B------:R1:W-:Y:S04]  /*fce0*/  STL.64 [R1+0x1a0], R44 ;  /* 0x0001a02c01007387 */ /* 0x0003e80000100a00 */
[----:B------:R4:W-:Y:S04]  /*fcf0*/  STL.64 [R1+0x1a8], R46 ;  /* 0x0001a82e01007387 */ /* 0x0009e80000100a00 */
[----:B------:R5:W-:Y:S04]  /*fd00*/  STL.64 [R1+0x190], R40 ;  /* 0x0001902801007387 */ /* 0x000be80000100a00 */
[----:B------:R1:W-:Y:S04]  /*fd10*/  STL.64 [R1+0x198], R42 ;  /* 0x0001982a01007387 */ /* 0x0003e80000100a00 */
[----:B------:R-:W3:Y:S04]  /*fd20*/  LDL.LU R49, [R1+0x34] ;  /* 0x0000340001317983 */ /* 0x000ee80000300800 */
[----:B--2---:R-:W3:Y:S04]  /*fd30*/  LDL.LU R50, [R1+0x38] ;  /* 0x0000380001327983 */ /* 0x004ee80000300800 */
[----:B------:R-:W3:Y:S01]  /*fd40*/  LDL.LU R51, [R1+0x3c] ;  /* 0x00003c0001337983 */ /* 0x000ee20000300800 */
[----:B------:R-:W-:Y:S03]  /*fd50*/  HMMA.1688.F32.TF32 R212, R16, R178, R224 ;  /* 0x000000b210d4723c */ /* 0x000fe600000810e0 */
[----:B------:R-:W-:Y:S04]  /*fd60*/  LDS R186, [R252+0x29880] ;  /* 0x02988000fcba7984 */ /* 0x000fe80000000800 */
[----:B------:R-:W-:Y:S04]  /*fd70*/  LDS R185, [R6+0x29080] ;  /* 0x0290800006b97984 */ /* 0x000fe80000000800 */
[----:B------:R-:W2:Y:S04]  /*fd80*/  LDS R187, [R6+0x29880] ;  /* 0x0298800006bb7984 */ /* 0x000ea80000000800 */
[----:B------:R-:W-:Y:S04]  /*fd90*/  LDS R16, [R252+0x29180] ;  /* 0x02918000fc107984 */ /* 0x000fe80000000800 */
[----:B------:R-:W-:Y:S04]  /*fda0*/  LDS R18, [R252+0x29980] ;  /* 0x02998000fc127984 */ /* 0x000fe80000000800 */
[----:B------:R-:W-:Y:S04]  /*fdb0*/  LDS R17, [R6+0x29180] ;  /* 0x0291800006117984 */ /* 0x000fe80000000800 */
[----:B------:R2:W2:Y:S04]  /*fdc0*/  LDS R19, [R6+0x29980] ;  /* 0x0299800006137984 */ /* 0x0004a80000000800 */
[----:B-1----:R-:W3:Y:S04]  /*fdd0*/  LDL.LU R44, [R1+0x50] ;  /* 0x00005000012c7983 */ /* 0x002ee80000300800 */
[----:B------:R-:W3:Y:S04]  /*fde0*/  LDL.LU R45, [R1+0x54] ;  /* 0x00005400012d7983 */ /* 0x000ee80000300800 */
[----:B----4-:R-:W4:Y:S04]  /*fdf0*/  LDL.LU R46, [R1+0x58] ;  /* 0x00005800012e7983 */ /* 0x010f280000300800 */
[----:B------:R-:W4:Y:S01]  /*fe00*/  LDL.LU R47, [R1+0x5c] ;  /* 0x00005c00012f7983 */ /* 0x000f220000300800 */
[----:B------:R-:W-:-:S03]  /*fe10*/  IMAD.MOV.U32 R230, RZ, RZ, R54 ;  /* 0x000000ffffe67224 */ /* 0x000fc600078e0036 */
[----:B-----5:R-:W5:Y:S01]  /*fe20*/  LDL.LU R40, [R1+0x60] ;  /* 0x0000600001287983 */ /* 0x020f620000300800 */
[----:B------:R-:W-:-:S03]  /*fe30*/  IMAD.MOV.U32 R231, RZ, RZ, R55 ;  /* 0x000000ffffe77224 */ /* 0x000fc600078e0037 */
[----:B------:R-:W5:Y:S01]  /*fe40*/  LDL.LU R41, [R1+0x64] ;  /* 0x0000640001297983 */ /* 0x000f620000300800 */
[----:B------:R-:W-:-:S03]  /*fe50*/  IMAD.MOV.U32 R228, RZ, RZ, R52 ;  /* 0x000000ffffe47224 */ /* 0x000fc600078e0034 */
[----:B------:R-:W5:Y:S01]  /*fe60*/  LDL.LU R42, [R1+0x68] ;  /* 0x00006800012a7983 */ /* 0x000f620000300800 */
[----:B------:R-:W-:-:S03]  /*fe70*/  IMAD.MOV.U32 R229, RZ, RZ, R53 ;  /* 0x000000ffffe57224 */ /* 0x000fc600078e0035 */
[----:B------:R-:W5:Y:S04]  /*fe80*/  LDL.LU R43, [R1+0x6c] ;  /* 0x00006c00012b7983 */ /* 0x000f680000300800 */
[----:B------:R-:W4:Y:S04]  /*fe90*/  LDL.LU R188, [R1+0x20] ;  /* 0x0000200001bc7983 */ /* 0x000f280000300800 */
[----:B------:R-:W4:Y:S04]  /*fea0*/  LDL.LU R189, [R1+0x24] ;  /* 0x0000240001bd7983 */ /* 0x000f280000300800 */
[----:B------:R-:W4:Y:S04]  /*feb0*/  LDL.LU R190, [R1+0x28] ;  /* 0x0000280001be7983 */ /* 0x000f280000300800 */
[----:B------:R-:W4:Y:S04]  /*fec0*/  LDL.LU R191, [R1+0x2c] ;  /* 0x00002c0001bf7983 */ /* 0x000f280000300800 */
[----:B------:R-:W-:Y:S04]  /*fed0*/  STL.64 [R1+0x5e8], R230 ;  /* 0x0005e8e601007387 */ /* 0x000fe80000100a00 */
[----:B------:R1:W-:Y:S04]  /*fee0*/  STL.64 [R1+0x5e0], R228 ;  /* 0x0005e0e401007387 */ /* 0x0003e80000100a00 */
[----:B------:R-:W4:Y:S04]  /*fef0*/  LDL R8, [R1+0x58c] ;  /* 0x00058c0001087983 */ /* 0x000f280000100800 */
[----:B--2---:R-:W2:Y:S01]  /*ff00*/  LDL R6, [R1+0x25c] ;  /* 0x00025c0001067983 */ /* 0x004ea20000100800 */
[-C--:B------:R-:W-:Y:S08]  /*ff10*/  HMMA.1688.F32.TF32 R80, R184, R154.reuse, R100 ;  /* 0x0000009ab850723c */ /* 0x080ff00000081064 */
[----:B------:R-:W-:Y:S08]  /*ff20*/  HMMA.1688.F32.TF32 R116, R180, R154, R116 ;  /* 0x0000009ab474723c */ /* 0x000ff00000081074 */
[C---:B------:R-:W-:Y:S08]  /*ff30*/  HMMA.1688.F32.TF32 R76, R184.reuse, R150, R92 ;  /* 0x00000096b84c723c */ /* 0x040ff0000008105c */
[C---:B------:R-:W-:Y:S08]  /*ff40*/  HMMA.1688.F32.TF32 R72, R184.reuse, R10, R232 ;  /* 0x0000000ab848723c */ /* 0x040ff000000810e8 */
[C---:B------:R-:W-:Y:S08]  /*ff50*/  HMMA.1688.F32.TF32 R84, R184.reuse, R158, R84 ;  /* 0x0000009eb854723c */ /* 0x040ff00000081054 */
[C---:B------:R-:W-:Y:S08]  /*ff60*/  HMMA.1688.F32.TF32 R88, R184.reuse, R162, R88 ;  /* 0x000000a2b858723c */ /* 0x040ff00000081058 */
[C---:B------:R-:W-:Y:S01]  /*ff70*/  HMMA.1688.F32.TF32 R92, R184.reuse, R170, R164 ;  /* 0x000000aab85c723c */ /* 0x040fe200000810a4 */
[----:B------:R-:W-:Y:S04]  /*ff80*/  LDS R165, [R7+0x2a000] ;  /* 0x02a0000007a57984 */ /* 0x000fe80000000800 */
[----:B------:R-:W-:Y:S03]  /*ff90*/  LDS R167, [R7+0x2a800] ;  /* 0x02a8000007a77984 */ /* 0x000fe60000000800 */
[C---:B------:R-:W-:Y:S08]  /*ffa0*/  HMMA.1688.F32.TF32 R96, R184.reuse, R174, R96 ;  /* 0x000000aeb860723c */ /* 0x040ff00000081060 */
[----:B------:R-:W-:Y:S01]  /*ffb0*/  HMMA.1688.F32.TF32 R100, R184, R178, R144 ;  /* 0x000000b2b864723c */ /* 0x000fe20000081090 */
[----:B------:R-:W2:Y:S07]  /*ffc0*/  LDL R187, [R1+0x250] ;  /* 0x0002500001bb7983 */ /* 0x000eae0000100800 */
[----:B---3--:R-:W-:Y:S08]  /*ffd0*/  HMMA.1688.F32.TF32 R48, R68, R154, R48 ;  /* 0x0000009a4430723c */ /* 0x008ff00000081030 */
[----:B------:R-:W-:Y:S01]  /*ffe0*/  HMMA.1688.F32.TF32 R104, R180, R10, R104 ;  /* 0x0000000ab468723c */ /* 0x000fe20000081068 */
[----:B-1----:R-:W-:Y:S01]  /*fff0*/  IMAD.MOV.U32 R229, RZ, RZ, R192 ;  /* 0x000000ffffe57224 */ /* 0x002fe200078e00c0 */
[----:B------:R-:W-:Y:S06]  /*10000*/  LDS R184, [R252+0x2a180] ;  /* 0x02a18000fcb87984 */ /* 0x000fec0000000800 */
[C---:B------:R-:W-:Y:S11]  /*10010*/  HMMA.1688.F32.TF32 R152, R16.reuse, R154, R36 ;  /* 0x0000009a1098723c */ /* 0x040ff60000081024 */
[----:B------:R-:W-:Y:S11]  /*10020*/  @!UPT UIADD3 URZ, URZ, URZ, URZ ;  /* 0x0000003f3f3ff290 */ /* 0x000ff6000fffe03f */
[----:B------:R-:W-:Y:S01]  /*10030*/  @!UPT UIADD3 URZ, URZ, URZ, URZ ;  /* 0x0000003f3f3ff290 */ /* 0x000fe2000fffe03f */
[----:B------:R-:W-:Y:S04]  /*10040*/  STL [R1+0x5c8], R155 ;  /* 0x0005c89b01007387 */ /* 0x000fe80000100800 */
[----:B------:R-:W3:Y:S04]  /*10050*/  LDL.LU R224, [R1+0xf0] ;  /* 0x0000f00001e07983 */ /* 0x000ee80000300800 */
[----:B------:R-:W3:Y:S04]  /*10060*/  LDL.LU R225, [R1+0xf4] ;  /* 0x0000f40001e17983 */ /* 0x000ee80000300800 */
[----:B------:R-:W3:Y:S04]  /*10070*/  LDL.LU R226, [R1+0xf8] ;  /* 0x0000f80001e27983 */ /* 0x000ee80000300800 */
[----:B------:R-:W3:Y:S01]  /*10080*/  LDL.LU R227, [R1+0xfc] ;  /* 0x0000fc0001e37983 */ /* 0x000ee20000300800 */
[----:B------:R-:W-:Y:S01]  /*10090*/  IMAD.MOV.U32 R186, RZ, RZ, R9 ;  /* 0x000000ffffba7224 */ /* 0x000fe200078e0009 */
[-C--:B------:R-:W-:Y:S08]  /*100a0*/  HMMA.1688.F32.TF32 R144, R16, R10.reuse, R136 ;  /* 0x0000000a1090723c */ /* 0x080ff00000081088 */
[----:B-----5:R-:W-:Y:S01]  /*100b0*/  HMMA.1688.F32.TF32 R40, R68, R10, R40 ;  /* 0x0000000a4428723c */ /* 0x020fe20000081028 */
[----:B------:R-:W-:Y:S04]  /*100c0*/  LDS R164, [R186+0x2a000] ;  /* 0x02a00000baa47984 */ /* 0x000fe80000000800 */
[----:B------:R-:W-:Y:S01]  /*100d0*/  LDS R166, [R186+0x2a800] ;  /* 0x02a80000baa67984 */ /* 0x000fe20000000800 */
[----:B------:R-:W-:-:S03]  /*100e0*/  IMAD.MOV.U32 R230, RZ, RZ, R193 ;  /* 0x000000ffffe67224 */ /* 0x000fc600078e00c1 */
[----:B------:R-:W5:Y:S01]  /*100f0*/  LDL.LU R228, [R1+0xd0] ;  /* 0x0000d00001e47983 */ /* 0x000f620000300800 */
[----:B------:R-:W-:Y:S01]  /*10100*/  IMAD.MOV.U32 R231, RZ, RZ, R194 ;  /* 0x000000ffffe77224 */ /* 0x000fe200078e00c2 */
[----:B----4-:R-:W-:Y:S02]  /*10110*/  HMMA.1688.F32.TF32 R52, R68, R158, R188 ;  /* 0x0000009e4434723c */ /* 0x010fe400000810bc */
[----:B------:R-:W4:Y:S04]  /*10120*/  LDL.LU R192, [R1+0x648] ;  /* 0x0006480001c07983 */ /* 0x000f280000300800 */
[----:B------:R-:W4:Y:S02]  /*10130*/  LDL.LU R193, [R1+0x644] ;  /* 0x0006440001c17983 */ /* 0x000f240000300800 */
[C---:B------:R-:W-:Y:S02]  /*10140*/  HMMA.1688.F32.TF32 R112, R180.reuse, R150, R112 ;  /* 0x00000096b470723c */ /* 0x040fe40000081070 */
[----:B------:R-:W4:Y:S04]  /*10150*/  LDL.LU R194, [R1+0x640] ;  /* 0x0006400001c27983 */ /* 0x000f280000300800 */
[----:B------:R-:W4:Y:S01]  /*10160*/  LDL.LU R188, [R1+0xe0] ;  /* 0x0000e00001bc7983 */ /* 0x000f220000300800 */
[----:B--2---:R-:W-:Y:S01]  /*10170*/  IMAD R6, R6, 0x8000, R8 ;  /* 0x0000800006067824 */ /* 0x004fe200078e0208 */
[C---:B------:R-:W-:Y:S02]  /*10180*/  HMMA.1688.F32.TF32 R120, R180.reuse, R158, R120 ;  /* 0x0000009eb478723c */ /* 0x040fe40000081078 */
[----:B------:R-:W4:Y:S04]  /*10190*/  LDL.LU R189, [R1+0xe4] ;  /* 0x0000e40001bd7983 */ /* 0x000f280000300800 */
[----:B------:R-:W3:Y:S02]  /*101a0*/  LDSM.16.M88.4 R8, [R6] ;  /* 0x000000000608783b */ /* 0x000ee40000000200 */
[C---:B------:R-:W-:Y:S02]  /*101b0*/  HMMA.1688.F32.TF32 R124, R180.reuse, R162, R124 ;  /* 0x000000a2b47c723c */ /* 0x040fe4000008107c */
[----:B------:R-:W4:Y:S04]  /*101c0*/  LDL.LU R190, [R1+0xe8] ;  /* 0x0000e80001be7983 */ /* 0x000f280000300800 */
[----:B------:R-:W4:Y:S02]  /*101d0*/  LDL.LU R191, [R1+0xec] ;  /* 0x0000ec0001bf7983 */ /* 0x000f240000300800 */
[C---:B------:R-:W-:Y:S08]  /*101e0*/  HMMA.1688.F32.TF32 R128, R180.reuse, R170, R128 ;  /* 0x000000aab480723c */ /* 0x040ff00000081080 */
[C---:B------:R-:W-:Y:S08]  /*101f0*/  HMMA.1688.F32.TF32 R132, R180.reuse, R174, R132 ;  /* 0x000000aeb484723c */ /* 0x040ff00000081084 */
[----:B------:R-:W-:Y:S08]  /*10200*/  HMMA.1688.F32.TF32 R108, R180, R178, R108 ;  /* 0x000000b2b46c723c */ /* 0x000ff0000008106c */
[C---:B------:R-:W-:Y:S01]  /*10210*/  HMMA.1688.F32.TF32 R60, R68.reuse, R170, R244 ;  /* 0x000000aa443c723c */ /* 0x040fe200000810f4 */
[----:B------:R-:W-:Y:S01]  /*10220*/  IMAD.MOV.U32 R232, RZ, RZ, R209 ;  /* 0x000000ffffe87224 */ /* 0x000fe200078e00d1 */
[----:B------:R-:W5:Y:S06]  /*10230*/  LDSM.16.M88.4 R36, [R6+0x7000] ;  /* 0x007000000624783b */ /* 0x000f6c0000000200 */
[----:B------:R-:W-:Y:S01]  /*10240*/  HMMA.1688.F32.TF32 R64, R68, R174, R240 ;  /* 0x000000ae4440723c */ /* 0x000fe200000810f0 */
[----:B------:R-:W-:Y:S01]  /*10250*/  IMAD.MOV.U32 R244, RZ, RZ, R200 ;  /* 0x000000fffff47224 */ /* 0x000fe200078e00c8 */
[----:B------:R-:W-:Y:S01]  /*10260*/  LDS R136, [R186+0x2a080] ;  /* 0x02a08000ba887984 */ /* 0x000fe20000000800 */
[----:B------:R-:W-:-:S02]  /*10270*/  IMAD.MOV.U32 R245, RZ, RZ, R201 ;  /* 0x000000fffff57224 */ /* 0x000fc400078e00c9 */
[----:B------:R-:W-:Y:S01]  /*10280*/  IMAD.MOV.U32 R246, RZ, RZ, R202 ;  /* 0x000000fffff67224 */ /* 0x000fe200078e00ca */
[----:B------:R-:W-:Y:S01]  /*10290*/  LDS R138, [R186+0x2a880] ;  /* 0x02a88000ba8a7984 */ /* 0x000fe20000000800 */
[----:B------:R-:W-:Y:S02]  /*102a0*/  IMAD.MOV.U32 R247, RZ, RZ, R204 ;  /* 0x000000fffff77224 */ /* 0x000fe400078e00cc */
[----:B------:R-:W-:Y:S01]  /*102b0*/  IMAD.MOV.U32 R240, RZ, RZ, R205 ;  /* 0x000000fffff07224 */ /* 0x000fe200078e00cd */
[C---:B------:R-:W-:Y:S01]  /*102c0*/  HMMA.1688.F32.TF32 R44, R68.reuse, R150, R44 ;  /* 0x00000096442c723c */ /* 0x040fe2000008102c */
[----:B------:R-:W-:Y:S01]  /*102d0*/  IMAD.MOV.U32 R241, RZ, RZ, R206 ;  /* 0x000000fffff17224 */ /* 0x000fe200078e00ce */
[----:B------:R-:W-:Y:S01]  /*102e0*/  LDS R137, [R7+0x2a080] ;  /* 0x02a0800007897984 */ /* 0x000fe20000000800 */
[----:B------:R-:W-:Y:S02]  /*102f0*/  IMAD.MOV.U32 R242, RZ, RZ, R207 ;  /* 0x000000fffff27224 */ /* 0x000fe400078e00cf */
[----:B------:R-:W-:Y:S01]  /*10300*/  IMAD.MOV.U32 R243, RZ, RZ, R208 ;  /* 0x000000fffff37224 */ /* 0x000fe200078e00d0 */
[----:B------:R-:W-:Y:S01]  /*10310*/  LDS R139, [R7+0x2a880] ;  /* 0x02a88000078b7984 */ /* 0x000fe20000000800 */
[----:B------:R-:W-:Y:S01]  /*10320*/  IMAD.MOV.U32 R233, RZ, RZ, R210 ;  /* 0x000000ffffe97224 */ /* 0x000fe200078e00d2 */
[----:B------:R-:W-:Y:S01]  /*10330*/  HMMA.1688.F32.TF32 R56, R68, R162, R248 ;  /* 0x000000a24438723c */ /* 0x000fe200000810f8 */
[----:B------:R-:W-:Y:S01]  /*10340*/  IMAD.MOV.U32 R234, RZ, RZ, R211 ;  /* 0x000000ffffea7224 */ /* 0x000fe200078e00d3 */
[----:B------:R-:W-:Y:S01]  /*10350*/  LDS R248, [R252+0x2a080] ;  /* 0x02a08000fcf87984 */ /* 0x000fe20000000800 */
[----:B------:R-:W-:-:S03]  /*10360*/  IMAD.MOV.U32 R235, RZ, RZ, R203 ;  /* 0x000000ffffeb7224 */ /* 0x000fc600078e00cb */
[----:B------:R-:W-:Y:S02]  /*10370*/  LDS R250, [R252+0x2a880] ;  /* 0x02a88000fcfa7984 */ /* 0x000fe40000000800 */
[----:B------:R-:W-:Y:S02]  /*10380*/  HMMA.1688.F32.TF32 R68, R68, R178, R236 ;  /* 0x000000b24444723c */ /* 0x000fe400000810ec */
[----:B------:R-:W-:Y:S04]  /*10390*/  LDS R249, [R187+0x2a080] ;  /* 0x02a08000bbf97984 */ /* 0x000fe80000000800 */
[----:B------:R-:W-:Y:S01]  /*103a0*/  LDS R251, [R187+0x2a880] ;  /* 0x02a88000bbfb7984 */ /* 0x000fe20000000800 */
[----:B------:R-:W-:-:S03]  /*103b0*/  IMAD.MOV.U32 R236, RZ, RZ, R195 ;  /* 0x000000ffffec7224 */ /* 0x000fc600078e00c3 */
[----:B------:R-:W-:Y:S01]  /*103c0*/  LDS R185, [R187+0x2a180] ;  /* 0x02a18000bbb97984 */ /* 0x000fe20000000800 */
[----:B---3--:R-:W-:Y:S07]  /*103d0*/  HMMA.1688.F32.TF32 R180, R164, R8, R224 ;  /* 0x00000008a4b4723c */ /* 0x008fee00000810e0 */
[----:B------:R-:W-:Y:S02]  /*103e0*/  IMAD.MOV.U32 R224, RZ, RZ, R196 ;  /* 0x000000ffffe07224 */ /* 0x000fe400078e00c4 */
[----:B------:R-:W2:Y:S01]  /*103f0*/  LDL.LU R196, [R1+0x63c] ;  /* 0x00063c0001c47983 */ /* 0x000ea20000300800 */
[----:B------:R-:W-:-:S02]  /*10400*/  IMAD.MOV.U32 R225, RZ, RZ, R197 ;  /* 0x000000ffffe17224 */ /* 0x000fc400078e00c5 */
[----:B------:R-:W-:Y:S01]  /*10410*/  IMAD.MOV.U32 R226, RZ, RZ, R198 ;  /* 0x000000ffffe27224 */ /* 0x000fe200078e00c6 */
[----:B------:R-:W2:Y:S01]  /*10420*/  LDL.LU R197, [R1+0x638] ;  /* 0x0006380001c57983 */ /* 0x000ea20000300800 */
[----:B------:R-:W-:-:S03]  /*10430*/  IMAD.MOV.U32 R227, RZ, RZ, R199 ;  /* 0x000000ffffe37224 */ /* 0x000fc600078e00c7 */
[----:B------:R-:W2:Y:S04]  /*10440*/  LDL.LU R198, [R1+0x634] ;  /* 0x0006340001c67983 */ /* 0x000ea80000300800 */
[----:B------:R-:W2:Y:S04]  /*10450*/  LDL.LU R199, [R1+0x630] ;  /* 0x0006300001c77983 */ /* 0x000ea80000300800 */
[----:B------:R-:W3:Y:S04]  /*10460*/  LDL.LU R200, [R1+0x62c] ;  /* 0x00062c0001c87983 */ /* 0x000ee80000300800 */
        /* <DEDUP_REMOVED lines=11> */
[----:B------:R-:W3:Y:S01]  /*10520*/  LDL.LU R195, [R1+0x5fc] ;  /* 0x0005fc0001c37983 */ /* 0x000ee20000300800 */
[C---:B------:R-:W-:Y:S03]  /*10530*/  HMMA.1688.F32.TF32 R148, R16.reuse, R150, R140 ;  /* 0x000000961094723c */ /* 0x040fe6000008108c */
[----:B------:R-:W-:Y:S04]  /*10540*/  LDS R140, [R252+0x2a000] ;  /* 0x02a00000fc8c7984 */ /* 0x000fe80000000800 */
[----:B------:R-:W-:Y:S04]  /*10550*/  LDS R142, [R252+0x2a800] ;  /* 0x02a80000fc8e7984 */ /* 0x000fe80000000800 */
[----:B------:R-:W-:Y:S04]  /*10560*/  LDS R141, [R187+0x2a000] ;  /* 0x02a00000bb8d7984 */ /* 0x000fe80000000800 */
[----:B------:R-:W1:Y:S01]  /*10570*/  LDS R143, [R187+0x2a800] ;  /* 0x02a80000bb8f7984 */ /* 0x000e620000000800 */
[C---:B------:R-:W-:Y:S03]  /*10580*/  HMMA.1688.F32.TF32 R176, R16.reuse, R178, R12 ;  /* 0x000000b210b0723c */ /* 0x040fe6000008100c */
[----:B------:R-:W1:Y:S05]  /*10590*/  LDSM.16.M88.4 R12, [R6+0x1000] ;  /* 0x00100000060c783b */ /* 0x000e6a0000000200 */
[C---:B------:R-:W-:Y:S01]  /*105a0*/  HMMA.1688.F32.TF32 R156, R16.reuse, R158, R32 ;  /* 0x0000009e109c723c */ /* 0x040fe20000081020 */
[----:B------:R-:W4:Y:S07]  /*105b0*/  LDSM.16.M88.4 R32, [R6+0x6000] ;  /* 0x006000000620783b */ /* 0x000f2e0000000200 */
[C---:B------:R-:W-:Y:S01]  /*105c0*/  HMMA.1688.F32.TF32 R160, R16.reuse, R162, R28 ;  /* 0x000000a210a0723c */ /* 0x040fe2000008101c */
[----:B------:R-:W-:Y:S07]  /*105d0*/  LDSM.16.M88.4 R28, [R6+0x5000] ;  /* 0x00500000061c783b */ /* 0x000fee0000000200 */
[C---:B------:R-:W-:Y:S01]  /*105e0*/  HMMA.1688.F32.TF32 R168, R16.reuse, R170, R24 ;  /* 0x000000aa10a8723c */ /* 0x040fe20000081018 */
[----:B------:R-:W-:Y:S07]  /*105f0*/  LDSM.16.M88.4 R24, [R6+0x4000] ;  /* 0x004000000618783b */ /* 0x000fee0000000200 */
[----:B------:R-:W-:Y:S01]  /*10600*/  HMMA.1688.F32.TF32 R172, R16, R174, R20 ;  /* 0x000000ae10ac723c */ /* 0x000fe20000081014 */
[----:B------:R-:W4:Y:S04]  /*10610*/  LDSM.16.M88.4 R16, [R6+0x2000] ;  /* 0x002000000610783b */ /* 0x000f280000000200 */
[----:B------:R-:W2:Y:S03]  /*10620*/  LDSM.16.M88.4 R20, [R6+0x3000] ;  /* 0x003000000614783b */ /* 0x000ea60000000200 */
[----:B-----5:R-:W-:Y:S08]  /*10630*/  HMMA.1688.F32.TF32 R228, R164, R36, R228 ;  /* 0x00000024a4e4723c */ /* 0x020ff000000810e4 */
[----:B-1----:R-:W-:Y:S01]  /*10640*/  HMMA.1688.F32.TF32 R40, R140, R8, R40 ;  /* 0x000000088c28723c */ /* 0x002fe20000081028 */
[----:B------:R-:W-:-:S02]  /*10650*/  IMAD.MOV.U32 R237, RZ, RZ, R0 ;  /* 0x000000ffffed7224 */ /* 0x000fc400078e0000 */
[----:B------:R-:W5:Y:S01]  /*10660*/  LDL.LU R0, [R1+0x5f8] ;  /* 0x0005f80001007983 */ /* 0x000f620000300800 */
[----:B------:R-:W-:Y:S02]  /*10670*/  IMAD.MOV.U32 R238, RZ, RZ, R2 ;  /* 0x000000ffffee7224 */ /* 0x000fe400078e0002 */
[----:B------:R-:W-:Y:S01]  /*10680*/  IMAD.MOV.U32 R239, RZ, RZ, R3 ;  /* 0x000000ffffef7224 */ /* 0x000fe200078e0003 */
[----:B------:R-:W5:Y:S01]  /*10690*/  LDL.LU R2, [R1+0x5f4] ;  /* 0x0005f40001027983 */ /* 0x000f620000300800 */
[----:B------:R-:W-:Y:S03]  /*106a0*/  HMMA.1688.F32.TF32 R44, R140, R12, R44 ;  /* 0x0000000c8c2c723c */ /* 0x000fe6000008102c */
[----:B------:R-:W5:Y:S05]  /*106b0*/  LDL.LU R3, [R1+0x5f0] ;  /* 0x0005f00001037983 */ /* 0x000f6a0000300800 */
[----:B----4-:R-:W-:Y:S01]  /*106c0*/  HMMA.1688.F32.TF32 R188, R164, R32, R188 ;  /* 0x00000020a4bc723c */ /* 0x010fe200000810bc */
[----:B------:R-:W-:-:S07]  /*106d0*/  IMAD.MOV.U32 R155, RZ, RZ, R228 ;  /* 0x000000ffff9b7224 */ /* 0x000fce00078e00e4 */
[----:B------:R-:W-:Y:S08]  /*106e0*/  HMMA.1688.F32.TF32 R48, R140, R16, R48 ;  /* 0x000000108c30723c */ /* 0x000ff00000081030 */
[C---:B--2---:R-:W-:Y:S08]  /*106f0*/  HMMA.1688.F32.TF32 R196, R164.reuse, R24, R196 ;  /* 0x00000018a4c4723c */ /* 0x044ff000000810c4 */
[C---:B---3--:R-:W-:Y:S08]  /*10700*/  HMMA.1688.F32.TF32 R204, R164.reuse, R16, R204 ;  /* 0x00000010a4cc723c */ /* 0x048ff000000810cc */
[C---:B------:R-:W-:Y:S08]  /*10710*/  HMMA.1688.F32.TF32 R208, R164.reuse, R12, R208 ;  /* 0x0000000ca4d0723c */ /* 0x040ff000000810d0 */
[C---:B------:R-:W-:Y:S08]  /*10720*/  HMMA.1688.F32.TF32 R200, R164.reuse, R20, R200 ;  /* 0x00000014a4c8723c */ /* 0x040ff000000810c8 */
[----:B------:R-:W-:Y:S07]  /*10730*/  HMMA.1688.F32.TF32 R192, R164, R28, R192 ;  /* 0x0000001ca4c0723c */ /* 0x000fee00000810c0 */
[----:B------:R-:W-:-:S02]  /*10740*/  IMAD.MOV.U32 R165, RZ, RZ, R230 ;  /* 0x000000ffffa57224 */ /* 0x000fc400078e00e6 */
[----:B------:R-:W-:Y:S02]  /*10750*/  IMAD.MOV.U32 R164, RZ, RZ, R231 ;  /* 0x000000ffffa47224 */ /* 0x000fe400078e00e7 */
[----:B------:R-:W-:Y:S01]  /*10760*/  IMAD.MOV.U32 R166, RZ, RZ, R229 ;  /* 0x000000ffffa67224 */ /* 0x000fe200078e00e5 */
[----:B------:R-:W2:Y:S04]  /*10770*/  LDL.LU.64 R230, [R1+0x5e8] ;  /* 0x0005e80001e67983 */ /* 0x000ea80000300a00 */
[----:B------:R-:W3:Y:S04]  /*10780*/  LDL.LU.64 R228, [R1+0x5e0] ;  /* 0x0005e00001e47983 */ /* 0x000ee80000300a00 */
[----:B------:R1:W-:Y:S04]  /*10790*/  STL.64 [R1+0xa0], R40 ;  /* 0x0000a02801007387 */ /* 0x0003e80000100a00 */
[----:B------:R4:W-:Y:S04]  /*107a0*/  STL.64 [R1+0xa8], R42 ;  /* 0x0000a82a01007387 */ /* 0x0009e80000100a00 */
[----:B-1----:R-:W2:Y:S04]  /*107b0*/  LDL.LU R40, [R1+0x230] ;  /* 0x0002300001287983 */ /* 0x002ea80000300800 */
[----:B------:R-:W2:Y:S04]  /*107c0*/  LDL.LU R41, [R1+0x234] ;  /* 0x0002340001297983 */ /* 0x000ea80000300800 */
[----:B----4-:R-:W2:Y:S04]  /*107d0*/  LDL.LU R42, [R1+0x238] ;  /* 0x00023800012a7983 */ /* 0x010ea80000300800 */
[----:B------:R-:W2:Y:S04]  /*107e0*/  LDL.LU R43, [R1+0x23c] ;  /* 0x00023c00012b7983 */ /* 0x000ea80000300800 */
[----:B------:R1:W-:Y:S04]  /*107f0*/  STL.64 [R1+0x90], R44 ;  /* 0x0000902c01007387 */ /* 0x0003e80000100a00 */
[----:B------:R4:W-:Y:S04]  /*10800*/  STL.64 [R1+0x98], R46 ;  /* 0x0000982e01007387 */ /* 0x0009e80000100a00 */
[----:B-1----:R-:W3:Y:S04]  /*10810*/  LDL.LU R44, [R1+0x220] ;  /* 0x00022000012c7983 */ /* 0x002ee80000300800 */
[----:B------:R-:W3:Y:S04]  /*10820*/  LDL.LU R45, [R1+0x224] ;  /* 0x00022400012d7983 */ /* 0x000ee80000300800 */
[----:B----4-:R-:W3:Y:S04]  /*10830*/  LDL.LU R46, [R1+0x228] ;  /* 0x00022800012e7983 */ /* 0x010ee80000300800 */
[----:B------:R-:W3:Y:S04]  /*10840*/  LDL.LU R47, [R1+0x22c] ;  /* 0x00022c00012f7983 */ /* 0x000ee80000300800 */
[----:B------:R1:W-:Y:S04]  /*10850*/  STL.64 [R1+0x80], R48 ;  /* 0x0000803001007387 */ /* 0x0003e80000100a00 */
[----:B------:R-:W-:Y:S04]  /*10860*/  STL.64 [R1+0x88], R50 ;  /* 0x0000883201007387 */ /* 0x000fe80000100a00 */
[----:B-1----:R-:W4:Y:S01]  /*10870*/  LDL.LU R48, [R1+0x210] ;  /* 0x0002100001307983 */ /* 0x002f220000300800 */
[C---:B------:R-:W-:Y:S11]  /*10880*/  HMMA.1688.F32.TF32 R52, R140.reuse, R20, R52 ;  /* 0x000000148c34723c */ /* 0x040ff60000081034 */
[----:B------:R-:W-:Y:S11]  /*10890*/  @!UPT UIADD3 URZ, URZ, URZ, URZ ;  /* 0x0000003f3f3ff290 */ /* 0x000ff6000fffe03f */
[----:B------:R-:W-:Y:S01]  /*108a0*/  @!UPT UIADD3 URZ, URZ, URZ, URZ ;  /* 0x0000003f3f3ff290 */ /* 0x000fe2000fffe03f */
[----:B------:R-:W-:Y:S04]  /*108b0*/  STL.64 [R1+0x70], R52 ;  /* 0x0000703401007387 */ /* 0x000fe80000100a00 */
[----:B------:R1:W-:Y:S02]  /*108c0*/  STL.64 [R1+0x78], R54 ;  /* 0x0000783601007387 */ /* 0x0003e40000100a00 */
[C---:B-1----:R-:W-:Y:S08]  /*108d0*/  HMMA.1688.F32.TF32 R52, R140.reuse, R24, R56 ;  /* 0x000000188c34723c */ /* 0x042ff00000081038 */
[C---:B------:R-:W-:Y:S08]  /*108e0*/  HMMA.1688.F32.TF32 R60, R140.reuse, R28, R60 ;  /* 0x0000001c8c3c723c */ /* 0x040ff0000008103c */
[C---:B------:R-:W-:Y:S07]  /*108f0*/  HMMA.1688.F32.TF32 R56, R140.reuse, R32, R64 ;  /* 0x000000208c38723c */ /* 0x040fee0000081040 */
[----:B------:R-:W-:Y:S04]  /*10900*/  STL.64 [R1+0x60], R52 ;  /* 0x0000603401007387 */ /* 0x000fe80000100a00 */
[----:B------:R1:W-:Y:S02]  /*10910*/  STL.64 [R1+0x68], R54 ;  /* 0x0000683601007387 */ /* 0x0003e40000100a00 */
[----:B-1----:R-:W-:Y:S01]  /*10920*/  HMMA.1688.F32.TF32 R52, R140, R36, R68 ;  /* 0x000000248c34723c */ /* 0x002fe20000081044 */
[----:B-----5:R-:W-:-:S02]  /*10930*/  IMAD.MOV.U32 R49, RZ, RZ, R3 ;  /* 0x000000ffff317224 */ /* 0x020fc400078e0003 */
[----:B------:R-:W-:Y:S02]  /*10940*/  IMAD.MOV.U32 R50, RZ, RZ, R2 ;  /* 0x000000ffff327224 */ /* 0x000fe400078e0002 */
[----:B------:R-:W-:Y:S01]  /*10950*/  IMAD.MOV.U32 R51, RZ, RZ, R0 ;  /* 0x000000ffff337224 */ /* 0x000fe200078e0000 */
[----:B------:R-:W-:Y:S04]  /*10960*/  STL.64 [R1+0x50], R60 ;  /* 0x0000503c01007387 */ /* 0x000fe80000100a00 */
[----:B------:R1:W-:Y:S01]  /*10970*/  STL.64 [R1+0x58], R62 ;  /* 0x0000583e01007387 */ /* 0x0003e20000100a00 */
[C---:B------:R-:W-:Y:S03]  /*10980*/  HMMA.1688.F32.TF32 R64, R136.reuse, R32, R244 ;  /* 0x000000208840723c */ /* 0x040fe600000810f4 */
[----:B------:R-:W-:Y:S04]  /*10990*/  STL.64 [R1+0x40], R56 ;  /* 0x0000403801007387 */ /* 0x000fe80000100a00 */
[----:B------:R5:W-:Y:S01]  /*109a0*/  STL.64 [R1+0x48], R58 ;  /* 0x0000483a01007387 */ /* 0x000be20000100a00 */
[----:B------:R-:W-:Y:S01]  /*109b0*/  HMMA.1688.F32.TF32 R68, R136, R36, R224 ;  /* 0x000000248844723c */ /* 0x000fe200000810e0 */
[----:B------:R-:W-:-:S02]  /*109c0*/  IMAD.MOV.U32 R167, RZ, RZ, R186 ;  /* 0x000000ffffa77224 */ /* 0x000fc400078e00ba */
[----:B------:R-:W-:Y:S02]  /*109d0*/  LDS R141, [R7+0x2a180] ;  /* 0x02a18000078d7984 */ /* 0x000fe40000000800 */
[----:B------:R-:W-:Y:S02]  /*109e0*/  IMAD.MOV.U32 R3, RZ, RZ, R52 ;  /* 0x000000ffff037224 */ /* 0x000fe400078e0034 */
[----:B------:R-:W-:Y:S01]  /*109f0*/  IMAD.MOV.U32 R2, RZ, RZ, R53 ;  /* 0x000000ffff027224 */ /* 0x000fe200078e0035 */
[----:B-1----:R-:W-:Y:S01]  /*10a00*/  HMMA.1688.F32.TF32 R60, R136, R28, R240 ;  /* 0x0000001c883c723c */ /* 0x002fe200000810f0 */
[----:B------:R-:W-:Y:S01]  /*10a10*/  IMAD.MOV.U32 R0, RZ, RZ, R54 ;  /* 0x000000ffff007224 */ /* 0x000fe200078e0036 */
[----:B------:R-:W-:Y:S01]  /*10a20*/  LDS R140, [R167+0x2a180] ;  /* 0x02a18000a78c7984 */ /* 0x000fe20000000800 */
[----:B------:R-:W-:-:S03]  /*10a30*/  IMAD.MOV.U32 R6, RZ, RZ, R55 ;  /* 0x000000ffff067224 */ /* 0x000fc600078e0037 */
[----:B------:R-:W-:Y:S02]  /*10a40*/  LDS R143, [R7+0x2a980] ;  /* 0x02a98000078f7984 */ /* 0x000fe40000000800 */
[C---:B------:R-:W-:Y:S08]  /*10a50*/  HMMA.1688.F32.TF32 R52, R136.reuse, R20, R232 ;  /* 0x000000148834723c */ /* 0x040ff000000810e8 */
[C---:B-----5:R-:W-:Y:S08]  /*10a60*/  HMMA.1688.F32.TF32 R56, R136.reuse, R24, R236 ;  /* 0x000000188838723c */ /* 0x060ff000000810ec */
[C---:B--2---:R-:W-:Y:S08]  /*10a70*/  HMMA.1688.F32.TF32 R40, R136.reuse, R8, R40 ;  /* 0x000000088828723c */ /* 0x044ff00000081028 */
[C---:B---3--:R-:W-:Y:S11]  /*10a80*/  HMMA.1688.F32.TF32 R44, R136.reuse, R12, R44 ;  /* 0x0000000c882c723c */ /* 0x048ff6000008102c */
[----:B------:R-:W-:Y:S04]  /*10a90*/  @!UPT UIADD3 URZ, URZ, URZ, URZ ;  /* 0x0000003f3f3ff290 */ /* 0x000fe8000fffe03f */
[----:B------:R-:W-:Y:S04]  /*10aa0*/  STL.64 [R1+0x5c0], R42 ;  /* 0x0005c02a01007387 */ /* 0x000fe80000100a00 */
[----:B------:R1:W-:Y:S01]  /*10ab0*/  STL.64 [R1+0x5b8], R40 ;  /* 0x0005b82801007387 */ /* 0x0003e20000100a00 */
[----:B----4-:R-:W-:Y:S01]  /*10ac0*/  HMMA.1688.F32.TF32 R48, R136, R16, R48 ;  /* 0x000000108830723c */ /* 0x010fe20000081030 */
[----:B------:R-:W-:Y:S02]  /*10ad0*/  IMAD.MOV.U32 R226, RZ, RZ, R5 ;  /* 0x000000ffffe27224 */ /* 0x000fe400078e0005 */
[----:B------:R-:W-:Y:S01]  /*10ae0*/  LDS R142, [R167+0x2a980] ;  /* 0x02a98000a78e7984 */ /* 0x000fe20000000800 */
[----:B------:R-:W-:-:S03]  /*10af0*/  IMAD.MOV.U32 R227, RZ, RZ, R4 ;  /* 0x000000ffffe37224 */ /* 0x000fc600078e0004 */
[----:B------:R-:W-:Y:S01]  /*10b00*/  LDS R186, [R252+0x2a980] ;  /* 0x02a98000fcba7984 */ /* 0x000fe20000000800 */
[C---:B------:R-:W-:Y:S08]  /*10b10*/  HMMA.1688.F32.TF32 R136, R248.reuse, R8, R72 ;  /* 0x00000008f888723c */ /* 0x040ff00000081048 */
[C---:B------:R-:W-:Y:S08]  /*10b20*/  HMMA.1688.F32.TF32 R72, R248.reuse, R12, R76 ;  /* 0x0000000cf848723c */ /* 0x040ff0000008104c */
[C---:B-1----:R-:W-:Y:S07]  /*10b30*/  HMMA.1688.F32.TF32 R40, R248.reuse, R16, R80 ;  /* 0x00000010f828723c */ /* 0x042fee0000081050 */
[----:B------:R-:W-:Y:S01]  /*10b40*/  STL.64 [R1+0xf0], R136 ;  /* 0x0000f08801007387 */ /* 0x000fe20000100a00 */
[C---:B------:R-:W-:Y:S03]  /*10b50*/  HMMA.1688.F32.TF32 R76, R248.reuse, R20, R84 ;  /* 0x00000014f84c723c */ /* 0x040fe60000081054 */
[----:B------:R-:W-:Y:S04]  /*10b60*/  STL.64 [R1+0xf8], R138 ;  /* 0x0000f88a01007387 */ /* 0x000fe80000100a00 */
[----:B------:R-:W-:Y:S04]  /*10b70*/  STL.64 [R1+0xd0], R72 ;  /* 0x0000d04801007387 */ /* 0x000fe80000100a00 */
[----:B------:R1:W-:Y:S04]  /*10b80*/  STL.64 [R1+0xd8], R74 ;  /* 0x0000d84a01007387 */ /* 0x0003e80000100a00 */
[----:B------:R-:W-:Y:S04]  /*10b90*/  STL.64 [R1+0xc0], R40 ;  /* 0x0000c02801007387 */ /* 0x000fe80000100a00 */
[----:B------:R2:W-:Y:S01]  /*10ba0*/  STL.64 [R1+0xc8], R42 ;  /* 0x0000c82a01007387 */ /* 0x0005e20000100a00 */
[C---:B-1----:R-:W-:Y:S03]  /*10bb0*/  HMMA.1688.F32.TF32 R72, R248.reuse, R24, R88 ;  /* 0x00000018f848723c */ /* 0x042fe60000081058 */
[----:B------:R-:W-:Y:S04]  /*10bc0*/  LDS R136, [R252+0x2a100] ;  /* 0x02a10000fc887984 */ /* 0x000fe80000000800 */
[----:B------:R-:W-:Y:S01]  /*10bd0*/  LDS R138, [R252+0x2a900] ;  /* 0x02a90000fc8a7984 */ /* 0x000fe20000000800 */
[C---:B--2---:R-:W-:Y:S03]  /*10be0*/  HMMA.1688.F32.TF32 R40, R248.reuse, R28, R92 ;  /* 0x0000001cf828723c */ /* 0x044fe6000008105c */
[----:B------:R-:W-:Y:S04]  /*10bf0*/  STL.64 [R1+0xb0], R76 ;  /* 0x0000b04c01007387 */ /* 0x000fe80000100a00 */
[----:B------:R-:W-:Y:S04]  /*10c00*/  STL.64 [R1+0xb8], R78 ;  /* 0x0000b84e01007387 */ /* 0x000fe80000100a00 */
[----:B------:R-:W2:Y:S04]  /*10c10*/  LDL.LU R244, [R1+0x110] ;  /* 0x0001100001f47983 */ /* 0x000ea80000300800 */
[----:B------:R-:W-:Y:S04]  /*10c20*/  LDS R137, [R187+0x2a100] ;  /* 0x02a10000bb897984 */ /* 0x000fe80000000800 */
[----:B------:R-:W-:Y:S04]  /*10c30*/  STL.64 [R1+0x30], R72 ;  /* 0x0000304801007387 */ /* 0x000fe80000100a00 */
[----:B------:R-:W-:Y:S04]  /*10c40*/  STL.64 [R1+0x38], R74 ;  /* 0x0000384a01007387 */ /* 0x000fe80000100a00 */
[----:B------:R-:W-:Y:S04]  /*10c50*/  STL.64 [R1+0x10], R40 ;  /* 0x0000102801007387 */ /* 0x000fe80000100a00 */
[----:B------:R1:W-:Y:S04]  /*10c60*/  STL.64 [R1+0x18], R42 ;  /* 0x0000182a01007387 */ /* 0x0003e80000100a00 */
[----:B------:R-:W2:Y:S04]  /*10c70*/  LDL.LU R245, [R1+0x114] ;  /* 0x0001140001f57983 */ /* 0x000ea80000300800 */
[----:B------:R-:W2:Y:S04]  /*10c80*/  LDL.LU R246, [R1+0x118] ;  /* 0x0001180001f67983 */ /* 0x000ea80000300800 */
[----:B------:R-:W2:Y:S04]  /*10c90*/  LDL.LU R247, [R1+0x11c] ;  /* 0x00011c0001f77983 */ /* 0x000ea80000300800 */
[----:B------:R-:W3:Y:S04]  /*10ca0*/  LDL.LU R240, [R1+0x120] ;  /* 0x0001200001f07983 */ /* 0x000ee80000300800 */
[----:B------:R-:W3:Y:S04]  /*10cb0*/  LDL.LU R241, [R1+0x124] ;  /* 0x0001240001f17983 */ /* 0x000ee80000300800 */
[----:B------:R-:W3:Y:S04]  /*10cc0*/  LDL.LU R242, [R1+0x128] ;  /* 0x0001280001f27983 */ /* 0x000ee80000300800 */
[----:B------:R-:W3:Y:S04]  /*10cd0*/  LDL.LU R243, [R1+0x12c] ;  /* 0x00012c0001f37983 */ /* 0x000ee80000300800 */
[----:B------:R-:W4:Y:S04]  /*10ce0*/  LDL.LU R236, [R1+0x130] ;  /* 0x0001300001ec7983 */ /* 0x000f280000300800 */
[----:B------:R-:W4:Y:S04]  /*10cf0*/  LDL.LU R237, [R1+0x134] ;  /* 0x0001340001ed7983 */ /* 0x000f280000300800 */
[----:B------:R-:W4:Y:S04]  /*10d00*/  LDL.LU R238, [R1+0x138] ;  /* 0x0001380001ee7983 */ /* 0x000f280000300800 */
[----:B------:R-:W4:Y:S01]  /*10d10*/  LDL.LU R239, [R1+0x13c] ;  /* 0x00013c0001ef7983 */ /* 0x000f220000300800 */
[----:B-1----:R-:W-:Y:S03]  /*10d20*/  HMMA.1688.F32.TF32 R40, R248, R32, R96 ;  /* 0x00000020f828723c */ /* 0x002fe60000081060 */
[----:B------:R-:W5:Y:S04]  /*10d30*/  LDL.LU R76, [R1+0x150] ;  /* 0x00015000014c7983 */ /* 0x000f680000300800 */
[----:B------:R-:W5:Y:S04]  /*10d40*/  LDL.LU R77, [R1+0x154] ;  /* 0x00015400014d7983 */ /* 0x000f680000300800 */
[----:B------:R-:W5:Y:S04]  /*10d50*/  LDL.LU R78, [R1+0x158] ;  /* 0x00015800014e7983 */ /* 0x000f680000300800 */
[----:B------:R-:W5:Y:S04]  /*10d60*/  LDL.LU R79, [R1+0x15c] ;  /* 0x00015c00014f7983 */ /* 0x000f680000300800 */
[----:B------:R-:W2:Y:S04]  /*10d70*/  LDL.LU R72, [R1+0x160] ;  /* 0x0001600001487983 */ /* 0x000ea80000300800 */
[----:B------:R-:W2:Y:S04]  /*10d80*/  LDL.LU R73, [R1+0x164] ;  /* 0x0001640001497983 */ /* 0x000ea80000300800 */
[----:B------:R-:W2:Y:S04]  /*10d90*/  LDL.LU R74, [R1+0x168] ;  /* 0x00016800014a7983 */ /* 0x000ea80000300800 */
[----:B------:R-:W2:Y:S04]  /*10da0*/  LDL.LU R75, [R1+0x16c] ;  /* 0x00016c00014b7983 */ /* 0x000ea80000300800 */
[----:B------:R-:W2:Y:S04]  /*10db0*/  LDL.LU R232, [R1+0x140] ;  /* 0x0001400001e87983 */ /* 0x000ea80000300800 */
[----:B------:R-:W2:Y:S04]  /*10dc0*/  LDL.LU R233, [R1+0x144] ;  /* 0x0001440001e97983 */ /* 0x000ea80000300800 */
[----:B------:R-:W2:Y:S04]  /*10dd0*/  LDL.LU R234, [R1+0x148] ;  /* 0x0001480001ea7983 */ /* 0x000ea80000300800 */
[----:B------:R-:W2:Y:S04]  /*10de0*/  LDL.LU R235, [R1+0x14c] ;  /* 0x00014c0001eb7983 */ /* 0x000ea80000300800 */
[----:B------:R-:W2:Y:S01]  /*10df0*/  LDL.LU R224, [R1+0x100] ;  /* 0x0001000001e07983 */ /* 0x000ea20000300800 */
[----:B------:R-:W-:-:S03]  /*10e00*/  IMAD.MOV.U32 R5, RZ, RZ, R42 ;  /* 0x000000ffff057224 */ /* 0x000fc600078e002a */
[----:B------:R-:W2:Y:S01]  /*10e10*/  LDL.LU R225, [R1+0x104] ;  /* 0x0001040001e17983 */ /* 0x000ea20000300800 */
[----:B------:R-:W-:-:S03]  /*10e20*/  IMAD.MOV.U32 R4, RZ, RZ, R43 ;  /* 0x000000ffff047224 */ /* 0x000fc600078e002b */
[----:B------:R1:W-:Y:S01]  /*10e30*/  STL.64 [R1], R40 ;  /* 0x0000002801007387 */ /* 0x0003e20000100a00 */
[----:B------:R-:W-:Y:S01]  /*10e40*/  IMAD.MOV.U32 R42, RZ, RZ, R230 ;  /* 0x000000ffff2a7224 */ /* 0x000fe200078e00e6 */
[----:B------:R-:W-:Y:S01]  /*10e50*/  HMMA.1688.F32.TF32 R248, R248, R36, R100 ;  /* 0x00000024f8f8723c */ /* 0x000fe20000081064 */
[----:B------:R-:W-:Y:S01]  /*10e60*/  IMAD.MOV.U32 R43, RZ, RZ, R231 ;  /* 0x000000ffff2b7224 */ /* 0x000fe200078e00e7 */
[----:B------:R-:W-:Y:S04]  /*10e70*/  LDS R100, [R167+0x2a100] ;  /* 0x02a10000a7647984 */ /* 0x000fe80000000800 */
[----:B------:R-:W-:Y:S01]  /*10e80*/  LDS R102, [R167+0x2a900] ;  /* 0x02a90000a7667984 */ /* 0x000fe20000000800 */
[----:B-1----:R-:W-:-:S03]  /*10e90*/  IMAD.MOV.U32 R40, RZ, RZ, R228 ;  /* 0x000000ffff287224 */ /* 0x002fc600078e00e4 */
[----:B------:R-:W-:Y:S01]  /*10ea0*/  LDS R101, [R7+0x2a100] ;  /* 0x02a1000007657984 */ /* 0x000fe20000000800 */
[----:B------:R-:W-:-:S03]  /*10eb0*/  IMAD.MOV.U32 R41, RZ, RZ, R229 ;  /* 0x000000ffff297224 */ /* 0x000fc600078e00e5 */
[----:B------:R-:W2:Y:S04]  /*10ec0*/  LDL.LU R228, [R1+0x5d8] ;  /* 0x0005d80001e47983 */ /* 0x000ea80000300800 */
[----:B------:R-:W2:Y:S04]  /*10ed0*/  LDL.LU R229, [R1+0x5d4] ;  /* 0x0005d40001e57983 */ /* 0x000ea80000300800 */
[----:B------:R-:W2:Y:S04]  /*10ee0*/  LDL.LU R230, [R1+0x5d0] ;  /* 0x0005d00001e67983 */ /* 0x000ea80000300800 */
[----:B------:R-:W3:Y:S04]  /*10ef0*/  LDS R103, [R7+0x2a900] ;  /* 0x02a9000007677984 */ /* 0x000ee80000000800 */
[----:B------:R-:W2:Y:S04]  /*10f00*/  LDL.LU R231, [R1+0x5cc] ;  /* 0x0005cc0001e77983 */ /* 0x000ea80000300800 */
[----:B------:R-:W1:Y:S04]  /*10f10*/  LDS R139, [R187+0x2a900] ;  /* 0x02a90000bb8b7984 */ /* 0x000e680000000800 */
[----:B------:R-:W1:Y:S01]  /*10f20*/  LDS R187, [R187+0x2a980] ;  /* 0x02a98000bbbb7984 */ /* 0x000e620000000800 */
[----:B---3--:R-:W-:Y:S08]  /*10f30*/  HMMA.1688.F32.TF32 R88, R100, R24, R240 ;  /* 0x000000186458723c */ /* 0x008ff000000810f0 */
[----:B-1----:R-:W-:Y:S01]  /*10f40*/  HMMA.1688.F32.TF32 R240, R136, R12, R112 ;  /* 0x0000000c88f0723c */ /* 0x002fe20000081070 */
[----:B------:R-:W3:Y:S04]  /*10f50*/  LDL.LU R112, [R1+0x1c0] ;  /* 0x0001c00001707983 */ /* 0x000ee80000300800 */
[----:B------:R-:W3:Y:S03]  /*10f60*/  LDL.LU R113, [R1+0x1c4] ;  /* 0x0001c40001717983 */ /* 0x000ee60000300800 */
[----:B----4-:R-:W-:Y:S01]  /*10f70*/  HMMA.1688.F32.TF32 R84, R100, R20, R236 ;  /* 0x000000146454723c */ /* 0x010fe200000810ec */
[----:B------:R-:W3:Y:S04]  /*10f80*/  LDL.LU R114, [R1+0x1c8] ;  /* 0x0001c80001727983 */ /* 0x000ee80000300800 */
[----:B------:R-:W3:Y:S03]  /*10f90*/  LDL.LU R115, [R1+0x1cc] ;  /* 0x0001cc0001737983 */ /* 0x000ee60000300800 */
[----:B------:R-:W-:Y:S01]  /*10fa0*/  HMMA.1688.F32.TF32 R236, R136, R16, R116 ;  /* 0x0000001088ec723c */ /* 0x000fe20000081074 */
[----:B------:R-:W4:Y:S04]  /*10fb0*/  LDL.LU R116, [R1+0x1b0] ;  /* 0x0001b00001747983 */ /* 0x000f280000300800 */
[----:B------:R-:W4:Y:S04]  /*10fc0*/  LDL.LU R117, [R1+0x1b4] ;  /* 0x0001b40001757983 */ /* 0x000f280000300800 */
[----:B------:R-:W4:Y:S04]  /*10fd0*/  LDL.LU R118, [R1+0x1b8] ;  /* 0x0001b80001767983 */ /* 0x000f280000300800 */
[----:B------:R-:W4:Y:S01]  /*10fe0*/  LDL.LU R119, [R1+0x1bc] ;  /* 0x0001bc0001777983 */ /* 0x000f220000300800 */
[C---:B-----5:R-:W-:Y:S08]  /*10ff0*/  HMMA.1688.F32.TF32 R76, R100.reuse, R12, R76 ;  /* 0x0000000c644c723c */ /* 0x060ff0000008104c */
[C---:B--2---:R-:W-:Y:S08]  /*11000*/  HMMA.1688.F32.TF32 R92, R100.reuse, R28, R244 ;  /* 0x0000001c645c723c */ /* 0x044ff000000810f4 */
[-C--:B------:R-:W-:Y:S08]  /*11010*/  HMMA.1688.F32.TF32 R72, R100, R8.reuse, R72 ;  /* 0x000000086448723c */ /* 0x080ff00000081048 */
[----:B------:R-:W-:Y:S08]  /*11020*/  HMMA.1688.F32.TF32 R244, R136, R8, R104 ;  /* 0x0000000888f4723c */ /* 0x000ff00000081068 */
[C---:B------:R-:W-:Y:S08]  /*11030*/  HMMA.1688.F32.TF32 R80, R100.reuse, R16, R232 ;  /* 0x000000106450723c */ /* 0x040ff000000810e8 */
[----:B------:R-:W-:Y:S08]  /*11040*/  HMMA.1688.F32.TF32 R96, R100, R32, R224 ;  /* 0x000000206460723c */ /* 0x000ff000000810e0 */
[C---:B------:R-:W-:Y:S01]  /*11050*/  HMMA.1688.F32.TF32 R232, R136.reuse, R20, R120 ;  /* 0x0000001488e8723c */ /* 0x040fe20000081078 */
[----:B------:R-:W2:Y:S04]  /*11060*/  LDL.LU R120, [R1+0x1a0] ;  /* 0x0001a00001787983 */ /* 0x000ea80000300800 */
[----:B------:R-:W2:Y:S03]  /*11070*/  LDL.LU R121, [R1+0x1a4] ;  /* 0x0001a40001797983 */ /* 0x000ea60000300800 */
[C---:B------:R-:W-:Y:S01]  /*11080*/  HMMA.1688.F32.TF32 R224, R136.reuse, R28, R128 ;  /* 0x0000001c88e0723c */ /* 0x040fe20000081080 */
[----:B------:R-:W2:Y:S04]  /*11090*/  LDL.LU R122, [R1+0x1a8] ;  /* 0x0001a800017a7983 */ /* 0x000ea80000300800 */
[----:B------:R-:W2:Y:S03]  /*110a0*/  LDL.LU R123, [R1+0x1ac] ;  /* 0x0001ac00017b7983 */ /* 0x000ea60000300800 */
[----:B------:R-:W-:Y:S08]  /*110b0*/  HMMA.1688.F32.TF32 R104, R136, R32, R132 ;  /* 0x000000208868723c */ /* 0x000ff00000081084 */
[----:B------:R-:W-:Y:S08]  /*110c0*/  HMMA.1688.F32.TF32 R100, R100, R36, R228 ;  /* 0x000000246464723c */ /* 0x000ff000000810e4 */
[C---:B------:R-:W-:Y:S01]  /*110d0*/  HMMA.1688.F32.TF32 R228, R136.reuse, R24, R124 ;  /* 0x0000001888e4723c */ /* 0x040fe2000008107c */
[----:B------:R-:W5:Y:S04]  /*110e0*/  LDL.LU R124, [R1+0x190] ;  /* 0x00019000017c7983 */ /* 0x000f680000300800 */
[----:B------:R-:W5:Y:S03]  /*110f0*/  LDL.LU R125, [R1+0x194] ;  /* 0x00019400017d7983 */ /* 0x000f660000300800 */
[----:B------:R-:W-:Y:S01]  /*11100*/  HMMA.1688.F32.TF32 R108, R136, R36, R108 ;  /* 0x00000024886c723c */ /* 0x000fe2000008106c */
[----:B------:R-:W5:Y:S04]  /*11110*/  LDL.LU R126, [R1+0x198] ;  /* 0x00019800017e7983 */ /* 0x000f680000300800 */
[----:B------:R-:W5:Y:S03]  /*11120*/  LDL.LU R127, [R1+0x19c] ;  /* 0x00019c00017f7983 */ /* 0x000f660000300800 */
[C---:B------:R-:W-:Y:S01]  /*11130*/  HMMA.1688.F32.TF32 R136, R140.reuse, R32, R220 ;  /* 0x000000208c88723c */ /* 0x040fe200000810dc */
[----:B------:R-:W-:Y:S06]  /*11140*/  LDS R221, [R7+0x2b180] ;  /* 0x02b1800007dd7984 */ /* 0x000fec0000000800 */
[----:B------:R-:W-:Y:S01]  /*11150*/  IMAD.MOV.U32 R223, RZ, RZ, R167 ;  /* 0x000000ffffdf7224 */ /* 0x000fe200078e00a7 */
[----:B------:R-:W-:Y:S01]  /*11160*/  HMMA.1688.F32.TF32 R128, R140, R24, R40 ;  /* 0x000000188c80723c */ /* 0x000fe20000081028 */
[----:B------:R-:W-:Y:S04]  /*11170*/  LDS R167, [R7+0x2b800] ;  /* 0x02b8000007a77984 */ /* 0x000fe80000000800 */
[----:B------:R-:W-:Y:S02]  /*11180*/  LDS R220, [R223+0x2b180] ;  /* 0x02b18000dfdc7984 */ /* 0x000fe40000000800 */
[----:B------:R-:W-:-:S02]  /*11190*/  IMAD.MOV.U32 R41, RZ, RZ, R166 ;  /* 0x000000ffff297224 */ /* 0x000fc400078e00a6 */
[----:B------:R-:W-:Y:S01]  /*111a0*/  IMAD.MOV.U32 R42, RZ, RZ, R165 ;  /* 0x000000ffff2a7224 */ /* 0x000fe200078e00a5 */
[----:B------:R-:W-:Y:S01]  /*111b0*/  LDS R166, [R223+0x2b800] ;  /* 0x02b80000dfa67984 */ /* 0x000fe20000000800 */
[----:B------:R-:W-:-:S03]  /*111c0*/  IMAD.MOV.U32 R43, RZ, RZ, R164 ;  /* 0x000000ffff2b7224 */ /* 0x000fc600078e00a4 */
[----:B------:R-:W-:Y:S04]  /*111d0*/  LDS R164, [R223+0x2b000] ;  /* 0x02b00000dfa47984 */ /* 0x000fe80000000800 */
[----:B------:R-:W1:Y:S01]  /*111e0*/  LDS R165, [R7+0x2b000] ;  /* 0x02b0000007a57984 */ /* 0x000e620000000800 */
[----:B------:R-:W-:Y:S01]  /*111f0*/  IMAD.MOV.U32 R40, RZ, RZ, R155 ;  /* 0x000000ffff287224 */ /* 0x000fe200078e009b */
[----:B------:R-:W-:Y:S02]  /*11200*/  HMMA.1688.F32.TF32 R148, R184, R12, R148 ;  /* 0x0000000cb894723c */ /* 0x000fe40000081094 */
[----:B------:R-:W5:Y:S04]  /*11210*/  LDL.LU R155, [R1+0x5c8] ;  /* 0x0005c800019b7983 */ /* 0x000f680000300800 */
[----:B------:R-:W-:Y:S02]  /*11220*/  LDS R222, [R223+0x2b980] ;  /* 0x02b98000dfde7984 */ /* 0x000fe40000000800 */
[C---:B-1----:R-:W-:Y:S08]  /*11230*/  HMMA.1688.F32.TF32 R180, R164.reuse, R10, R180 ;  /* 0x0000000aa4b4723c */ /* 0x042ff000000810b4 */
[C---:B------:R-:W-:Y:S08]  /*11240*/  HMMA.1688.F32.TF32 R208, R164.reuse, R14, R208 ;  /* 0x0000000ea4d0723c */ /* 0x040ff000000810d0 */
[C---:B------:R-:W-:Y:S08]  /*11250*/  HMMA.1688.F32.TF32 R204, R164.reuse, R18, R204 ;  /* 0x00000012a4cc723c */ /* 0x040ff000000810cc */
[C---:B------:R-:W-:Y:S08]  /*11260*/  HMMA.1688.F32.TF32 R200, R164.reuse, R22, R200 ;  /* 0x00000016a4c8723c */ /* 0x040ff000000810c8 */
[C---:B------:R-:W-:Y:S08]  /*11270*/  HMMA.1688.F32.TF32 R196, R164.reuse, R26, R196 ;  /* 0x0000001aa4c4723c */ /* 0x040ff000000810c4 */
[C---:B------:R-:W-:Y:S08]  /*11280*/  HMMA.1688.F32.TF32 R192, R164.reuse, R30, R192 ;  /* 0x0000001ea4c0723c */ /* 0x040ff000000810c0 */
[C---:B------:R-:W-:Y:S08]  /*11290*/  HMMA.1688.F32.TF32 R188, R164.reuse, R34, R188 ;  /* 0x00000022a4bc723c */ /* 0x040ff000000810bc */
[----:B------:R-:W-:Y:S08]  /*112a0*/  HMMA.1688.F32.TF32 R164, R164, R38, R40 ;  /* 0x00000026a4a4723c */ /* 0x000ff00000081028 */
[C---:B----4-:R-:W-:Y:S01]  /*112b0*/  HMMA.1688.F32.TF32 R116, R140.reuse, R12, R116 ;  /* 0x0000000c8c74723c */ /* 0x050fe20000081074 */
[----:B------:R-:W4:Y:S04]  /*112c0*/  LDL.LU R13, [R1+0x250] ;  /* 0x00025000010d7983 */ /* 0x000f280000300800 */
[----:B------:R-:W4:Y:S04]  /*112d0*/  LDL.LU.64 R42, [R1+0x5c0] ;  /* 0x0005c000012a7983 */ /* 0x000f280000300a00 */
[----:B------:R-:W4:Y:S01]  /*112e0*/  LDL.LU.64 R40, [R1+0x5b8] ;  /* 0x0005b80001287983 */ /* 0x000f220000300a00 */
[C---:B---3--:R-:W-:Y:S08]  /*112f0*/  HMMA.1688.F32.TF32 R112, R140.reuse, R8, R112 ;  /* 0x000000088c70723c */ /* 0x048ff00000081070 */
[C---:B------:R-:W-:Y:S01]  /*11300*/  HMMA.1688.F32.TF32 R132, R140.reuse, R28, R216 ;  /* 0x0000001c8c84723c */ /* 0x040fe200000810d8 */
[----:B------:R-:W-:Y:S04]  /*11310*/  LDS R216, [R223+0x2b100] ;  /* 0x02b10000dfd87984 */ /* 0x000fe80000000800 */
[----:B------:R-:W-:Y:S04]  /*11320*/  LDS R218, [R223+0x2b900] ;  /* 0x02b90000dfda7984 */ /* 0x000fe80000000800 */
[----:B------:R-:W-:Y:S04]  /*11330*/  LDS R217, [R7+0x2b100] ;  /* 0x02b1000007d97984 */ /* 0x000fe80000000800 */
[----:B------:R-:W-:Y:S01]  /*11340*/  LDS R219, [R7+0x2b900] ;  /* 0x02b9000007db7984 */ /* 0x000fe20000000800 */
[C---:B--2---:R-:W-:Y:S08]  /*11350*/  HMMA.1688.F32.TF32 R120, R140.reuse, R16, R120 ;  /* 0x000000108c78723c */ /* 0x044ff00000081078 */
[C---:B-----5:R-:W-:Y:S08]  /*11360*/  HMMA.1688.F32.TF32 R124, R140.reuse, R20, R124 ;  /* 0x000000148c7c723c */ /* 0x060ff0000008107c */
[----:B------:R-:W-:Y:S01]  /*11370*/  HMMA.1688.F32.TF32 R140, R140, R36, R212 ;  /* 0x000000248c8c723c */ /* 0x000fe200000810d4 */
[----:B------:R-:W-:Y:S04]  /*11380*/  LDS R212, [R223+0x2b080] ;  /* 0x02b08000dfd47984 */ /* 0x000fe80000000800 */
[----:B------:R-:W-:Y:S04]  /*11390*/  LDS R214, [R223+0x2b880] ;  /* 0x02b88000dfd67984 */ /* 0x000fe80000000800 */
[----:B------:R-:W-:Y:S04]  /*113a0*/  LDS R213, [R7+0x2b080] ;  /* 0x02b0800007d57984 */ /* 0x000fe80000000800 */
[----:B------:R-:W1:Y:S04]  /*113b0*/  LDS R215, [R7+0x2b880] ;  /* 0x02b8800007d77984 */ /* 0x000e680000000800 */
[----:B------:R-:W2:Y:S01]  /*113c0*/  LDS R223, [R7+0x2b980] ;  /* 0x02b9800007df7984 */ /* 0x000ea20000000800 */
[C---:B-1----:R-:W-:Y:S08]  /*113d0*/  HMMA.1688.F32.TF32 R44, R212.reuse, R14, R44 ;  /* 0x0000000ed42c723c */ /* 0x042ff0000008102c */
[C---:B----4-:R-:W-:Y:S11]  /*113e0*/  HMMA.1688.F32.TF32 R40, R212.reuse, R10, R40 ;  /* 0x0000000ad428723c */ /* 0x050ff60000081028 */
[----:B------:R-:W-:Y:S11]  /*113f0*/  @!UPT UIADD3 URZ, URZ, URZ, URZ ;  /* 0x0000003f3f3ff290 */ /* 0x000ff6000fffe03f */
[----:B------:R-:W-:Y:S01]  /*11400*/  @!UPT UIADD3 URZ, URZ, URZ, URZ ;  /* 0x0000003f3f3ff290 */ /* 0x000fe2000fffe03f */
[----:B------:R-:W-:Y:S04]  /*11410*/  STL.64 [R1+0x150], R40 ;  /* 0x0001502801007387 */ /* 0x000fe80000100a00 */
[----:B------:R1:W-:Y:S02]  /*11420*/  STL.64 [R1+0x158], R42 ;  /* 0x0001582a01007387 */ /* 0x0003e40000100a00 */
[C---:B-1----:R-:W-:Y:S02]  /*11430*/  HMMA.1688.F32.TF32 R40, R212.reuse, R18, R48 ;  /* 0x00000012d428723c */ /* 0x042fe40000081030 */
[----:B------:R-:W-:Y:S04]  /*11440*/  STL.64 [R1+0x140], R44 ;  /* 0x0001402c01007387 */ /* 0x000fe80000100a00 */
[----:B------:R1:W-:Y:S02]  /*11450*/  STL.64 [R1+0x148], R46 ;  /* 0x0001482e01007387 */ /* 0x0003e40000100a00 */
[C---:B------:R-:W-:Y:S08]  /*11460*/  HMMA.1688.F32.TF32 R48, R212.reuse, R26, R56 ;  /* 0x0000001ad430723c */ /* 0x040ff00000081038 */
[C---:B-1----:R-:W-:Y:S07]  /*11470*/  HMMA.1688.F32.TF32 R44, R212.reuse, R22, R52 ;  /* 0x00000016d42c723c */ /* 0x042fee0000081034 */
[----:B------:R-:W-:Y:S04]  /*11480*/  STL.64 [R1+0x130], R40 ;  /* 0x0001302801007387 */ /* 0x000fe80000100a00 */
[----:B------:R1:W-:Y:S02]  /*11490*/  STL.64 [R1+0x138], R42 ;  /* 0x0001382a01007387 */ /* 0x0003e40000100a00 */
[C---:B-1----:R-:W-:Y:S10]  /*114a0*/  HMMA.1688.F32.TF32 R40, R212.reuse, R30, R60 ;  /* 0x0000001ed428723c */ /* 0x042ff4000008103c */
[----:B------:R-:W-:Y:S04]  /*114b0*/  STL.64 [R1+0x120], R44 ;  /* 0x0001202c01007387 */ /* 0x000fe80000100a00 */
[----:B------:R1:W-:Y:S04]  /*114c0*/  STL.64 [R1+0x128], R46 ;  /* 0x0001282e01007387 */ /* 0x0003e80000100a00 */
[----:B------:R-:W-:Y:S04]  /*114d0*/  STL.64 [R1+0x110], R48 ;  /* 0x0001103001007387 */ /* 0x000fe80000100a00 */
[----:B------:R-:W-:Y:S01]  /*114e0*/  STL.64 [R1+0x118], R50 ;  /* 0x0001183201007387 */ /* 0x000fe20000100a00 */
[----:B-1----:R-:W-:Y:S03]  /*114f0*/  HMMA.1688.F32.TF32 R44, R212, R34, R64 ;  /* 0x00000022d42c723c */ /* 0x002fe60000081040 */
[----:B------:R-:W-:Y:S04]  /*11500*/  STL.64 [R1+0x100], R40 ;  /* 0x0001002801007387 */ /* 0x000fe80000100a00 */
[----:B------:R1:W-:Y:S02]  /*11510*/  STL.64 [R1+0x108], R42 ;  /* 0x0001082a01007387 */ /* 0x0003e40000100a00 */
[C---:B-1----:R-:W-:Y:S11]  /*11520*/  HMMA.1688.F32.TF32 R40, R216.reuse, R10, R72 ;  /* 0x0000000ad828723c */ /* 0x042ff60000081048 */
[----:B------:R-:W-:Y:S03]  /*11530*/  @!UPT UIADD3 URZ, URZ, URZ, URZ ;  /* 0x0000003f3f3ff290 */ /* 0x000fe6000fffe03f */
[----:B------:R-:W-:Y:S04]  /*11540*/  STL.64 [R1+0xe0], R44 ;  /* 0x0000e02c01007387 */ /* 0x000fe80000100a00 */
[----:B------:R1:W-:Y:S01]  /*11550*/  STL.64 [R1+0xe8], R46 ;  /* 0x0000e82e01007387 */ /* 0x0003e20000100a00 */
[C---:B------:R-:W-:Y:S08]  /*11560*/  HMMA.1688.F32.TF32 R48, R216.reuse, R14, R76 ;  /* 0x0000000ed830723c */ /* 0x040ff0000008104c */
[C---:B-1----:R-:W-:Y:S01]  /*11570*/  HMMA.1688.F32.TF32 R44, R216.reuse, R18, R80 ;  /* 0x00000012d82c723c */ /* 0x042fe20000081050 */
[----:B------:R-:W-:Y:S04]  /*11580*/  STL.64 [R1+0x240], R40 ;  /* 0x0002402801007387 */ /* 0x000fe80000100a00 */
[----:B------:R1:W-:Y:S03]  /*11590*/  STL.64 [R1+0x248], R42 ;  /* 0x0002482a01007387 */ /* 0x0003e60000100a00 */
[C---:B-1----:R-:W-:Y:S07]  /*115a0*/  HMMA.1688.F32.TF32 R40, R216.reuse, R22, R84 ;  /* 0x00000016d828723c */ /* 0x042fee0000081054 */
[----:B------:R-:W-:Y:S04]  /*115b0*/  STL.64 [R1+0x230], R48 ;  /* 0x0002303001007387 */ /* 0x000fe80000100a00 */
[----:B------:R1:W-:Y:S04]  /*115c0*/  STL.64 [R1+0x238], R50 ;  /* 0x0002383201007387 */ /* 0x0003e80000100a00 */
[----:B------:R-:W-:Y:S04]  /*115d0*/  STL.64 [R1+0x220], R44 ;  /* 0x0002202c01007387 */ /* 0x000fe80000100a00 */
[----:B------:R3:W-:Y:S01]  /*115e0*/  STL.64 [R1+0x228], R46 ;  /* 0x0002282e01007387 */ /* 0x0007e20000100a00 */
[C---:B-1----:R-:W-:Y:S03]  /*115f0*/  HMMA.1688.F32.TF32 R48, R216.reuse, R26, R88 ;  /* 0x0000001ad830723c */ /* 0x042fe60000081058 */
[----:B------:R-:W-:Y:S05]  /*11600*/  STL.64 [R1+0x210], R40 ;  /* 0x0002102801007387 */ /* 0x000fea0000100a00 */
[C---:B---3--:R-:W-:Y:S01]  /*11610*/  HMMA.1688.F32.TF32 R44, R216.reuse, R30, R92 ;  /* 0x0000001ed82c723c */ /* 0x048fe2000008105c */
[----:B------:R1:W-:Y:S07]  /*11620*/  STL.64 [R1+0x218], R42 ;  /* 0x0002182a01007387 */ /* 0x0003ee0000100a00 */
[----:B-1----:R-:W-:Y:S07]  /*11630*/  HMMA.1688.F32.TF32 R40, R216, R34, R96 ;  /* 0x00000022d828723c */ /* 0x002fee0000081060 */
[----:B------:R1:W-:Y:S04]  /*11640*/  STL.64 [R1+0x200], R48 ;  /* 0x0002003001007387 */ /* 0x0003e80000100a00 */
[----:B------:R3:W-:Y:S01]  /*11650*/  STL.64 [R1+0x208], R50 ;  /* 0x0002083201007387 */ /* 0x0007e20000100a00 */
[-C--:B------:R-:W-:Y:S03]  /*11660*/  HMMA.1688.F32.TF32 R212, R212, R38.reuse, R68 ;  /* 0x00000026d4d4723c */ /* 0x080fe60000081044 */
[----:B-1----:R-:W4:Y:S04]  /*11670*/  LDL.LU R48, [R1+0x60] ;  /* 0x0000600001307983 */ /* 0x002f280000300800 */
[----:B------:R1:W-:Y:S04]  /*11680*/  STL.64 [R1+0x1f0], R44 ;  /* 0x0001f02c01007387 */ /* 0x0003e80000100a00 */
[----:B------:R5:W-:Y:S01]  /*11690*/  STL.64 [R1+0x1f8], R46 ;  /* 0x0001f82e01007387 */ /* 0x000be20000100a00 */
[----:B------:R-:W-:Y:S03]  /*116a0*/  HMMA.1688.F32.TF32 R68, R216, R38, R100 ;  /* 0x00000026d844723c */ /* 0x000fe60000081064 */
[----:B------:R1:W-:Y:S04]  /*116b0*/  STL.64 [R1+0x1e0], R40 ;  /* 0x0001e02801007387 */ /* 0x0003e80000100a00 */
[----:B------:R1:W-:Y:S04]  /*116c0*/  STL.64 [R1+0x1e8], R42 ;  /* 0x0001e82a01007387 */ /* 0x0003e80000100a00 */
[----:B------:R-:W4:Y:S04]  /*116d0*/  LDL.LU R49, [R1+0x64] ;  /* 0x0000640001317983 */ /* 0x000f280000300800 */
[----:B---3--:R-:W4:Y:S04]  /*116e0*/  LDL.LU R50, [R1+0x68] ;  /* 0x0000680001327983 */ /* 0x008f280000300800 */
[----:B------:R-:W4:Y:S04]  /*116f0*/  LDL.LU R51, [R1+0x6c] ;  /* 0x00006c0001337983 */ /* 0x000f280000300800 */
[----:B-1----:R-:W3:Y:S04]  /*11700*/  LDL.LU R44, [R1+0x80] ;  /* 0x00008000012c7983 */ /* 0x002ee80000300800 */
[----:B------:R-:W3:Y:S04]  /*11710*/  LDL.LU R45, [R1+0x84] ;  /* 0x00008400012d7983 */ /* 0x000ee80000300800 */
[----:B-----5:R-:W3:Y:S04]  /*11720*/  LDL.LU R46, [R1+0x88] ;  /* 0x00008800012e7983 */ /* 0x020ee80000300800 */
[----:B------:R-:W3:Y:S04]  /*11730*/  LDL.LU R47, [R1+0x8c] ;  /* 0x00008c00012f7983 */ /* 0x000ee80000300800 */
[----:B------:R-:W5:Y:S04]  /*11740*/  LDL.LU R64, [R1+0x90] ;  /* 0x0000900001407983 */ /* 0x000f680000300800 */
[----:B------:R-:W5:Y:S04]  /*11750*/  LDL.LU R65, [R1+0x94] ;  /* 0x0000940001417983 */ /* 0x000f680000300800 */
[----:B------:R-:W5:Y:S04]  /*11760*/  LDL.LU R66, [R1+0x98] ;  /* 0x0000980001427983 */ /* 0x000f680000300800 */
[----:B------:R-:W5:Y:S04]  /*11770*/  LDL.LU R67, [R1+0x9c] ;  /* 0x00009c0001437983 */ /* 0x000f680000300800 */
[----:B------:R-:W3:Y:S04]  /*11780*/  LDL.LU R40, [R1+0xa0] ;  /* 0x0000a00001287983 */ /* 0x000ee80000300800 */
[----:B------:R-:W3:Y:S04]  /*11790*/  LDL.LU R41, [R1+0xa4] ;  /* 0x0000a40001297983 */ /* 0x000ee80000300800 */
[----:B------:R-:W3:Y:S04]  /*117a0*/  LDL.LU R42, [R1+0xa8] ;  /* 0x0000a800012a7983 */ /* 0x000ee80000300800 */
[----:B------:R-:W3:Y:S04]  /*117b0*/  LDL.LU R43, [R1+0xac] ;  /* 0x0000ac00012b7983 */ /* 0x000ee80000300800 */
[----:B------:R-:W3:Y:S04]  /*117c0*/  LDL.LU R60, [R1+0x70] ;  /* 0x00007000013c7983 */ /* 0x000ee80000300800 */
[----:B------:R-:W3:Y:S01]  /*117d0*/  LDL.LU R61, [R1+0x74] ;  /* 0x00007400013d7983 */ /* 0x000ee20000300800 */
[----:B--2---:R-:W-:Y:S03]  /*117e0*/  HMMA.1688.F32.TF32 R56, R220, R10, R112 ;  /* 0x0000000adc38723c */ /* 0x004fe60000081070 */
[----:B------:R-:W2:Y:S04]  /*117f0*/  LDL.LU R62, [R1+0x78] ;  /* 0x00007800013e7983 */ /* 0x000ea80000300800 */
[----:B------:R-:W2:Y:S01]  /*11800*/  LDL.LU R63, [R1+0x7c] ;  /* 0x00007c00013f7983 */ /* 0x000ea20000300800 */
[----:B------:R-:W-:Y:S03]  /*11810*/  HMMA.1688.F32.TF32 R168, R184, R28, R168 ;  /* 0x0000001cb8a8723c */ /* 0x000fe600000810a8 */
[----:B------:R-:W2:Y:S04]  /*11820*/  LDL.LU R52, [R1+0x50] ;  /* 0x0000500001347983 */ /* 0x000ea80000300800 */
[----:B------:R-:W2:Y:S01]  /*11830*/  LDL.LU R53, [R1+0x54] ;  /* 0x0000540001357983 */ /* 0x000ea20000300800 */
[----:B------:R-:W-:Y:S03]  /*11840*/  HMMA.1688.F32.TF32 R72, R220, R14, R116 ;  /* 0x0000000edc48723c */ /* 0x000fe60000081074 */
[----:B------:R-:W2:Y:S04]  /*11850*/  LDL.LU R54, [R1+0x58] ;  /* 0x0000580001367983 */ /* 0x000ea80000300800 */
[----:B------:R-:W2:Y:S04]  /*11860*/  LDL.LU R55, [R1+0x5c] ;  /* 0x00005c0001377983 */ /* 0x000ea80000300800 */
[----:B------:R-:W2:Y:S04]  /*11870*/  LDL.LU R28, [R1+0x264] ;  /* 0x00026400011c7983 */ /* 0x000ea80000300800 */
[----:B------:R-:W-:Y:S04]  /*11880*/  STL.64 [R1+0x1d0], R68 ;  /* 0x0001d04401007387 */ /* 0x000fe80000100a00 */
[----:B------:R1:W-:Y:S01]  /*11890*/  STL.64 [R1+0x1d8], R70 ;  /* 0x0001d84601007387 */ /* 0x0003e20000100a00 */
[----:B------:R-:W-:Y:S03]  /*118a0*/  HMMA.1688.F32.TF32 R152, R184, R16, R152 ;  /* 0x00000010b898723c */ /* 0x000fe60000081098 */
[----:B------:R-:W-:Y:S04]  /*118b0*/  LDS R112, [R252+0x2b100] ;  /* 0x02b10000fc707984 */ /* 0x000fe80000000800 */
[----:B------:R-:W-:Y:S01]  /*118c0*/  LDS R114, [R252+0x2b900] ;  /* 0x02b90000fc727984 */ /* 0x000fe20000000800 */
[----:B-1----:R-:W-:Y:S03]  /*118d0*/  HMMA.1688.F32.TF32 R68, R220, R18, R120 ;  /* 0x00000012dc44723c */ /* 0x002fe60000081078 */
[----:B------:R1:W-:Y:S04]  /*118e0*/  STL.64 [R1+0x1c0], R56 ;  /* 0x0001c03801007387 */ /* 0x0003e80000100a00 */
[----:B------:R-:W-:Y:S01]  /*118f0*/  STL.64 [R1+0x1c8], R58 ;  /* 0x0001c83a01007387 */ /* 0x000fe20000100a00 */
[----:B------:R-:W-:Y:S03]  /*11900*/  HMMA.1688.F32.TF32 R144, R184, R8, R144 ;  /* 0x00000008b890723c */ /* 0x000fe60000081090 */
[----:B------:R-:W-:Y:S04]  /*11910*/  LDS R100, [R252+0x2b180] ;  /* 0x02b18000fc647984 */ /* 0x000fe80000000800 */
[----:B-1----:R-:W3:Y:S04]  /*11920*/  LDL.LU R56, [R1+0x40] ;  /* 0x0000400001387983 */ /* 0x002ee80000300800 */
[----:B------:R-:W-:Y:S04]  /*11930*/  STL.64 [R1+0x1b0], R72 ;  /* 0x0001b04801007387 */ /* 0x000fe80000100a00 */
[----:B------:R1:W-:Y:S04]  /*11940*/  STL.64 [R1+0x1b8], R74 ;  /* 0x0001b84a01007387 */ /* 0x0003e80000100a00 */
[----:B------:R-:W-:Y:S04]  /*11950*/  STL.64 [R1+0x1a0], R68 ;  /* 0x0001a04401007387 */ /* 0x000fe80000100a00 */
[----:B------:R1:W-:Y:S02]  /*11960*/  STL.64 [R1+0x1a8], R70 ;  /* 0x0001a84601007387 */ /* 0x0003e40000100a00 */
[C---:B-1----:R-:W-:Y:S02]  /*11970*/  HMMA.1688.F32.TF32 R72, R220.reuse, R22, R124 ;  /* 0x00000016dc48723c */ /* 0x042fe4000008107c */
[----:B------:R-:W3:Y:S04]  /*11980*/  LDL.LU R57, [R1+0x44] ;  /* 0x0000440001397983 */ /* 0x000ee80000300800 */
[----:B------:R-:W3:Y:S02]  /*11990*/  LDL.LU R58, [R1+0x48] ;  /* 0x00004800013a7983 */ /* 0x000ee40000300800 */
[C---:B------:R-:W-:Y:S02]  /*119a0*/  HMMA.1688.F32.TF32 R68, R220.reuse, R26, R128 ;  /* 0x0000001adc44723c */ /* 0x040fe40000081080 */
[----:B------:R-:W3:Y:S04]  /*119b0*/  LDL.LU R59, [R1+0x4c] ;  /* 0x00004c00013b7983 */ /* 0x000ee80000300800 */
[----:B------:R-:W3:Y:S02]  /*119c0*/  LDL.LU R17, [R1+0x260] ;  /* 0x0002600001117983 */ /* 0x000ee40000300800 */
[----:B------:R-:W-:Y:S02]  /*119d0*/  HMMA.1688.F32.TF32 R76, R220, R34, R136 ;  /* 0x00000022dc4c723c */ /* 0x000fe40000081088 */
[----:B------:R-:W-:Y:S04]  /*119e0*/  LDS R102, [R252+0x2b980] ;  /* 0x02b98000fc667984 */ /* 0x000fe80000000800 */
[----:B------:R-:W-:Y:S04]  /*119f0*/  LDS R113, [R13+0x2b100] ;  /* 0x02b100000d717984 */ /* 0x000fe80000000800 */
[----:B------:R-:W-:Y:S04]  /*11a00*/  STL.64 [R1+0x190], R72 ;  /* 0x0001904801007387 */ /* 0x000fe80000100a00 */
[----:B------:R-:W-:Y:S04]  /*11a10*/  STL.64 [R1+0x198], R74 ;  /* 0x0001984a01007387 */ /* 0x000fe80000100a00 */
[----:B------:R-:W3:Y:S04]  /*11a20*/  LDL R16, [R1+0x270] ;  /* 0x0002700001107983 */ /* 0x000ee80000100800 */
[----:B------:R1:W-:Y:S04]  /*11a30*/  STL.64 [R1+0x180], R68 ;  /* 0x0001804401007387 */ /* 0x0003e80000100a00 */
[----:B------:R1:W-:Y:S01]  /*11a40*/  STL.64 [R1+0x188], R70 ;  /* 0x0001884601007387 */ /* 0x0003e20000100a00 */
[----:B------:R-:W-:Y:S03]  /*11a50*/  HMMA.1688.F32.TF32 R156, R184, R20, R156 ;  /* 0x00000014b89c723c */ /* 0x000fe6000008109c */
[----:B------:R-:W-:Y:S01]  /*11a60*/  LDS R115, [R13+0x2b900] ;  /* 0x02b900000d737984 */ /* 0x000fe20000000800 */
[----:B-1----:R-:W-:-:S04]  /*11a70*/  IMAD.MOV.U32 R68, RZ, RZ, R3 ;  /* 0x000000ffff447224 */ /* 0x002fc800078e0003 */
[----:B------:R-:W-:Y:S01]  /*11a80*/  HMMA.1688.F32.TF32 R160, R184, R24, R160 ;  /* 0x00000018b8a0723c */ /* 0x000fe200000810a0 */
[----:B------:R-:W3:Y:S01]  /*11a90*/  LDL.LU R3, [R1+0x5b4] ;  /* 0x0005b40001037983 */ /* 0x000ee20000300800 */
[----:B------:R-:W-:-:S03]  /*11aa0*/  IMAD.MOV.U32 R69, RZ, RZ, R2 ;  /* 0x000000ffff457224 */ /* 0x000fc600078e0002 */
[----:B------:R-:W4:Y:S01]  /*11ab0*/  LDL.LU R2, [R1+0x5b0] ;  /* 0x0005b00001027983 */ /* 0x000f220000300800 */
[----:B------:R-:W-:Y:S02]  /*11ac0*/  IMAD.MOV.U32 R9, RZ, RZ, 0x1f ;  /* 0x0000001fff097424 */ /* 0x000fe400078e00ff */
[----:B------:R-:W-:Y:S01]  /*11ad0*/  IMAD.MOV.U32 R71, RZ, RZ, R6 ;  /* 0x000000ffff477224 */ /* 0x000fe200078e0006 */
[----:B------:R-:W-:Y:S01]  /*11ae0*/  HMMA.1688.F32.TF32 R172, R184, R32, R172 ;  /* 0x00000020b8ac723c */ /* 0x000fe200000810ac */
[----:B------:R-:W-:Y:S01]  /*11af0*/  LDS R101, [R13+0x2b180] ;  /* 0x02b180000d657984 */ /* 0x000fe20000000800 */
[----:B------:R-:W-:-:S03]  /*11b00*/  IADD3 R9, R9, c[0x0][0x180], RZ ;  /* 0x0000600009097a10 */ /* 0x000fc60007ffe0ff */
[----:B------:R-:W-:Y:S01]  /*11b10*/  LDS R103, [R13+0x2b980] ;  /* 0x02b980000d677984 */ /* 0x000fe20000000800 */
[----:B------:R-:W-:Y:S02]  /*11b20*/  SHF.R.S32.HI R6, RZ, 0x1f, R9 ;  /* 0x0000001fff067819 */ /* 0x000fe40000011409 */
[----:B------:R-:W-:Y:S02]  /*11b30*/  HMMA.1688.F32.TF32 R72, R220, R38, R140 ;  /* 0x00000026dc48723c */ /* 0x000fe4000008108c */
[----:B------:R-:W-:-:S04]  /*11b40*/  LEA.HI R6, R6, R9, RZ, 0x5 ;  /* 0x0000000906067211 */ /* 0x000fc800078f28ff */
[----:B------:R-:W-:-:S04]  /*11b50*/  SHF.R.S32.HI R6, RZ, 0x5, R6 ;  /* 0x00000005ff067819 */ /* 0x000fc80000011406 */
[----:B------:R-:W-:Y:S01]  /*11b60*/  IADD3 R6, R6, -0x5, RZ ;  /* 0xfffffffb06067810 */ /* 0x000fe20007ffe0ff */
[----:B------:R-:W-:Y:S02]  /*11b70*/  IMAD.MOV.U32 R70, RZ, RZ, R0 ;  /* 0x000000ffff467224 */ /* 0x000fe400078e0000 */
[----:B------:R-:W5:Y:S04]  /*11b80*/  LDL.LU R0, [R1+0x5ac] ;  /* 0x0005ac0001007983 */ /* 0x000f680000300800 */
[----:B------:R-:W5:Y:S04]  /*11b90*/  LDL R12, [R1+0x574] ;  /* 0x00057400010c7983 */ /* 0x000f680000100800 */
[----:B------:R-:W-:Y:S04]  /*11ba0*/  STL.64 [R1+0x170], R76 ;  /* 0x0001704c01007387 */ /* 0x000fe80000100a00 */
[----:B------:R-:W-:Y:S04]  /*11bb0*/  STL.64 [R1+0x178], R78 ;  /* 0x0001784e01007387 */ /* 0x000fe80000100a00 */
[----:B------:R-:W-:Y:S04]  /*11bc0*/  STL.64 [R1+0x160], R72 ;  /* 0x0001604801007387 */ /* 0x000fe80000100a00 */
[----:B------:R-:W-:Y:S04]  /*11bd0*/  STL.64 [R1+0x168], R74 ;  /* 0x0001684a01007387 */ /* 0x000fe80000100a00 */
[----:B------:R-:W5:Y:S04]  /*11be0*/  LDL R21, [R1+0x290] ;  /* 0x0002900001157983 */ /* 0x000f680000100800 */
[----:B------:R-:W5:Y:S01]  /*11bf0*/  LDL R20, [R1+0x2b0] ;  /* 0x0002b00001147983 */ /* 0x000f620000100800 */
[----:B--2---:R-:W-:-:S02]  /*11c00*/  ISETP.GE.AND P1, PT, R28, R6, PT ;  /* 0x000000061c00720c */ /* 0x004fc40003f26270 */
[----:B---3--:R-:W-:-:S04]  /*11c10*/  ISETP.GT.AND P2, PT, R3, 0x4, PT ;  /* 0x000000040300780c */ /* 0x008fc80003f44270 */
[----:B------:R-:W-:-:S04]  /*11c20*/  SEL R6, RZ, 0x4, !P2 ;  /* 0x00000004ff067807 */ /* 0x000fc80005000000 */
[----:B------:R-:W-:-:S04]  /*11c30*/  SEL R6, R6, RZ, !P1 ;  /* 0x000000ff06067207 */ /* 0x000fc80004800000 */
[----:B------:R-:W-:Y:S02]  /*11c40*/  ISETP.NE.U32.AND P2, PT, R6, RZ, PT ;  /* 0x000000ff0600720c */ /* 0x000fe40003f45070 */
[----:B----4-:R-:W-:Y:S02]  /*11c50*/  IADD3 R6, P6, R2, R16, RZ ;  /* 0x0000001002067210 */ /* 0x010fe40007fde0ff */
[----:B------:R-:W2:Y:S01]  /*11c60*/  LDL R16, [R1+0x2ac] ;  /* 0x0002ac0001107983 */ /* 0x000ea20000100800 */
[C---:B------:R-:W-:Y:S02]  /*11c70*/  ISETP.GT.AND P0, PT, R3.reuse, RZ, PT ;  /* 0x000000ff0300720c */ /* 0x040fe40003f04270 */
[----:B------:R-:W-:Y:S02]  /*11c80*/  ISETP.GT.AND P4, PT, R3, 0xc, PT ;  /* 0x0000000c0300780c */ /* 0x000fe40003f84270 */
[----:B------:R-:W-:Y:S02]  /*11c90*/  SEL R7, RZ, 0x4, !P0 ;  /* 0x00000004ff077807 */ /* 0x000fe40004000000 */
[----:B------:R-:W-:-:S02]  /*11ca0*/  SEL R9, RZ, 0x4, !P4 ;  /* 0x00000004ff097807 */ /* 0x000fc40006000000 */
[----:B------:R-:W-:-:S04]  /*11cb0*/  SEL R7, R7, RZ, !P1 ;  /* 0x000000ff07077207 */ /* 0x000fc80004800000 */
[----:B------:R-:W-:Y:S02]  /*11cc0*/  ISETP.NE.U32.AND P0, PT, R7, RZ, PT ;  /* 0x000000ff0700720c */ /* 0x000fe40003f05070 */
[----:B------:R-:W-:Y:S02]  /*11cd0*/  SEL R7, R9, RZ, !P1 ;  /* 0x000000ff09077207 */ /* 0x000fe40004800000 */
[----:B------:R-:W3:Y:S01]  /*11ce0*/  LDL R9, [R1+0x28c] ;  /* 0x00028c0001097983 */ /* 0x000ee20000100800 */
[----:B------:R-:W-:Y:S03]  /*11cf0*/  HMMA.1688.F32.TF32 R176, R184, R36, R176 ;  /* 0x00000024b8b0723c */ /* 0x000fe600000810b0 */
[----:B------:R-:W-:Y:S04]  /*11d00*/  LDS R184, [R252+0x2b000] ;  /* 0x02b00000fcb87984 */ /* 0x000fe80000000800 */
[----:B------:R-:W-:Y:S04]  /*11d10*/  LDS R186, [R252+0x2b800] ;  /* 0x02b80000fcba7984 */ /* 0x000fe80000000800 */
[----:B------:R-:W-:Y:S04]  /*11d20*/  LDS R185, [R13+0x2b000] ;  /* 0x02b000000db97984 */ /* 0x000fe80000000800 */
[----:B------:R-:W1:Y:S01]  /*11d30*/  LDS R187, [R13+0x2b800] ;  /* 0x02b800000dbb7984 */ /* 0x000e620000000800 */
[----:B------:R-:W-:-:S03]  /*11d40*/  ISETP.GT.AND P3, PT, R3, 0x8, PT ;  /* 0x000000080300780c */ /* 0x000fc60003f64270 */
[----:B------:R-:W4:Y:S01]  /*11d50*/  S2R R119, SR_TID.X ;  /* 0x0000000000777919 */ /* 0x000f220000002100 */
[----:B------:R-:W-:-:S04]  /*11d60*/  SEL R8, RZ, 0x4, !P3 ;  /* 0x00000004ff087807 */ /* 0x000fc80005800000 */
[----:B------:R-:W-:-:S04]  /*11d70*/  SEL R8, R8, RZ, !P1 ;  /* 0x000000ff08087207 */ /* 0x000fc80004800000 */
[----:B------:R-:W-:Y:S02]  /*11d80*/  ISETP.NE.U32.AND P5, PT, R8, RZ, PT ;  /* 0x000000ff0800720c */ /* 0x000fe40003fa5070 */
[----:B------:R-:W-:-:S04]  /*11d90*/  IADD3 R8, R17, 0x1, RZ ;  /* 0x0000000111087810 */ /* 0x000fc80007ffe0ff */
[----:B------:R-:W-:-:S04]  /*11da0*/  ISETP.GT.AND P3, PT, R8, 0x4, PT ;  /* 0x000000040800780c */ /* 0x000fc80003f64270 */
[----:B------:R-:W-:Y:S01]  /*11db0*/  SEL R36, R8, RZ, !P3 ;  /* 0x000000ff08247207 */ /* 0x000fe20005800000 */
[C---:B-1----:R-:W-:Y:S08]  /*11dc0*/  HMMA.1688.F32.TF32 R40, R184.reuse, R10, R40 ;  /* 0x0000000ab828723c */ /* 0x042ff00000081028 */
[C---:B-----5:R-:W-:Y:S08]  /*11dd0*/  HMMA.1688.F32.TF32 R64, R184.reuse, R14, R64 ;  /* 0x0000000eb840723c */ /* 0x060ff00000081040 */
[C---:B------:R-:W-:Y:S08]  /*11de0*/  HMMA.1688.F32.TF32 R44, R184.reuse, R18, R44 ;  /* 0x00000012b82c723c */ /* 0x040ff0000008102c */
[C---:B------:R-:W-:Y:S08]  /*11df0*/  HMMA.1688.F32.TF32 R60, R184.reuse, R22, R60 ;  /* 0x00000016b83c723c */ /* 0x040ff0000008103c */
[C---:B------:R-:W-:Y:S08]  /*11e00*/  HMMA.1688.F32.TF32 R48, R184.reuse, R26, R48 ;  /* 0x0000001ab830723c */ /* 0x040ff00000081030 */
[C---:B------:R-:W-:Y:S08]  /*11e10*/  HMMA.1688.F32.TF32 R52, R184.reuse, R30, R52 ;  /* 0x0000001eb834723c */ /* 0x040ff00000081034 */
[C---:B------:R-:W-:Y:S08]  /*11e20*/  HMMA.1688.F32.TF32 R56, R184.reuse, R34, R56 ;  /* 0x00000022b838723c */ /* 0x040ff00000081038 */
[----:B------:R-:W-:Y:S01]  /*11e30*/  HMMA.1688.F32.TF32 R184, R184, R38, R68 ;  /* 0x00000026b8b8723c */ /* 0x000fe20000081044 */
[----:B------:R-:W-:Y:S04]  /*11e40*/  LDS R68, [R252+0x2b080] ;  /* 0x02b08000fc447984 */ /* 0x000fe80000000800 */
[----:B------:R-:W-:Y:S04]  /*11e50*/  LDS R70, [R252+0x2b880] ;  /* 0x02b88000fc467984 */ /* 0x000fe80000000800 */
[----:B------:R-:W-:Y:S04]  /*11e60*/  LDS R69, [R13+0x2b080] ;  /* 0x02b080000d457984 */ /* 0x000fe80000000800 */
[----:B------:R1:W5:Y:S01]  /*11e70*/  LDS R71, [R13+0x2b880] ;  /* 0x02b880000d477984 */ /* 0x0003620000000800 */
[----:B----4-:R-:W-:-:S03]  /*11e80*/  LOP3.LUT R24, R119, 0x7f, RZ, 0xc0, !PT ;  /* 0x0000007f77187812 */ /* 0x010fc600078ec0ff */
[----:B------:R-:W-:Y:S02]  /*11e90*/  STL [R1+0x260], R36 ;  /* 0x0002602401007387 */ /* 0x000fe40000100800 */
[----:B------:R-:W-:Y:S02]  /*11ea0*/  IMAD.SHL.U32 R37, R24, 0x4, RZ ;  /* 0x0000000418257824 */ /* 0x000fe400078e00ff */
[----:B------:R-:W4:Y:S01]  /*11eb0*/  LDL R17, [R1+0x2cc] ;  /* 0x0002cc0001117983 */ /* 0x000f220000100800 */
[----:B------:R-:W-:Y:S01]  /*11ec0*/  ISETP.NE.U32.AND P4, PT, R7, RZ, PT ;  /* 0x000000ff0700720c */ /* 0x000fe20003f85070 */
[----:B------:R-:W-:Y:S02]  /*11ed0*/  IMAD.X R7, R0, 0x1, R12, P6 ;  /* 0x0000000100077824 */ /* 0x000fe400030e060c */
[----:B------:R-:W5:Y:S01]  /*11ee0*/  LDL R29, [R1+0x2d0] ;  /* 0x0002d000011d7983 */ /* 0x000f620000100800 */
[----:B------:R-:W-:-:S03]  /*11ef0*/  IMAD R12, R36, 0x4000, R37 ;  /* 0x00004000240c7824 */ /* 0x000fc600078e0225 */
[----:B------:R-:W-:Y:S06]  /*11f00*/  BAR.SYNC.DEFER_BLOCKING 0x0 ;  /* 0x0000000000007b1d */ /* 0x000fec0000010000 */
[----:B------:R-:W5:Y:S04]  /*11f10*/  LDL.LU R80, [R1+0xf0] ;  /* 0x0000f00001507983 */ /* 0x000f680000300800 */
[----:B------:R-:W5:Y:S04]  /*11f20*/  LDL.LU R81, [R1+0xf4] ;  /* 0x0000f40001517983 */ /* 0x000f680000300800 */
[----:B------:R-:W5:Y:S04]  /*11f30*/  LDL.LU R82, [R1+0xf8] ;  /* 0x0000f80001527983 */ /* 0x000f680000300800 */
[----:B------:R-:W5:Y:S04]  /*11f40*/  LDL.LU R83, [R1+0xfc] ;  /* 0x0000fc0001537983 */ /* 0x000f680000300800 */
[----:B------:R-:W5:Y:S04]  /*11f50*/  LDL R25, [R1+0x2ec] ;  /* 0x0002ec0001197983 */ /* 0x000f680000100800 */
[----:B------:R-:W-:Y:S01]  /*11f60*/  @!PT LDS RZ, [RZ] ;  /* 0x00000000fffff984 */ /* 0x000fe20000000800 */
[----:B------:R-:W-:Y:S01]  /*11f70*/  @!PT LDS RZ, [RZ] ;  /* 0x00000000fffff984 */ /* 0x000fe20000000800 */
[----:B------:R-:W-:Y:S01]  /*11f80*/  @!PT LDS RZ, [RZ] ;  /* 0x00000000fffff984 */ /* 0x000fe20000000800 */
[----:B------:R1:W-:Y:S01]  /*11f90*/  LDGSTS.E [R12+0x28000], [R6.64], P0 ;  /* 0x28000000060c7fae */ /* 0x0003e20008121844 */
[----:B------:R-:W-:-:S04]  /*11fa0*/  ISETP.GT.AND P3, PT, R3, 0x14, PT ;  /* 0x000000140300780c */ /* 0x000fc80003f64270 */
[----:B-1----:R-:W-:Y:S02]  /*11fb0*/  SEL R13, RZ, 0x4, !P3 ;  /* 0x00000004ff0d7807 */ /* 0x002fe40005800000 */
[----:B------:R-:W-:-:S04]  /*11fc0*/  ISETP.GT.AND P6, PT, R3, 0x10, PT ;  /* 0x000000100300780c */ /* 0x000fc80003fc4270 */
[----:B------:R-:W-:-:S04]  /*11fd0*/  SEL R7, RZ, 0x4, !P6 ;  /* 0x00000004ff077807 */ /* 0x000fc80007000000 */
[----:B------:R-:W-:Y:S02]  /*11fe0*/  SEL R7, R7, RZ, !P1 ;  /* 0x000000ff07077207 */ /* 0x000fe40004800000 */
[C---:B--2---:R-:W-:Y:S02]  /*11ff0*/  IADD3 R6, P0, R2.reuse, R16, RZ ;  /* 0x0000001002067210 */ /* 0x044fe40007f1e0ff */
[----:B------:R-:W2:Y:S04]  /*12000*/  LDL R16, [R1+0x2f0] ;  /* 0x0002f00001107983 */ /* 0x000ea80000100800 */
[----:B------:R-:W2:Y:S04]  /*12010*/  LDL.LU R76, [R1+0xd0] ;  /* 0x0000d000014c7983 */ /* 0x000ea80000300800 */
[----:B------:R-:W2:Y:S04]  /*12020*/  LDL.LU R77, [R1+0xd4] ;  /* 0x0000d400014d7983 */ /* 0x000ea80000300800 */
[----:B------:R-:W2:Y:S01]  /*12030*/  LDL.LU R78, [R1+0xd8] ;  /* 0x0000d800014e7983 */ /* 0x000ea20000300800 */
[----:B---3--:R-:W-:-:S03]  /*12040*/  IADD3 R8, P3, R2, R9, RZ ;  /* 0x0000000902087210 */ /* 0x008fc60007f7e0ff */
[----:B------:R-:W3:Y:S02]  /*12050*/  LDL.LU R79, [R1+0xdc] ;  /* 0x0000dc00014f7983 */ /* 0x000ee40000300800 */
[C---:B------:R-:W-:Y:S02]  /*12060*/  IMAD.X R9, R0.reuse, 0x1, R21, P3 ;  /* 0x0000000100097824 */ /* 0x040fe400018e0615 */
[----:B------:R-:W3:Y:S01]  /*12070*/  LDL R21, [R1+0x30c] ;  /* 0x00030c0001157983 */ /* 0x000ee20000100800 */
[----:B------:R-:W-:Y:S01]  /*12080*/  ISETP.NE.U32.AND P3, PT, R7, RZ, PT ;  /* 0x000000ff0700720c */ /* 0x000fe20003f65070 */
[----:B------:R-:W-:Y:S02]  /*12090*/  IMAD.X R7, R0, 0x1, R20, P0 ;  /* 0x0000000100077824 */ /* 0x000fe400000e0614 */
[----:B------:R-:W3:Y:S04]  /*120a0*/  LDL R20, [R1+0x310] ;  /* 0x0003100001147983 */ /* 0x000ee80000100800 */
[----:B------:R-:W3:Y:S04]  /*120b0*/  LDL.LU R72, [R1+0xc0] ;  /* 0x0000c00001487983 */ /* 0x000ee80000300800 */
[----:B------:R-:W3:Y:S04]  /*120c0*/  LDL.LU R73, [R1+0xc4] ;  /* 0x0000c40001497983 */ /* 0x000ee80000300800 */
[----:B------:R-:W3:Y:S04]  /*120d0*/  LDL.LU R74, [R1+0xc8] ;  /* 0x0000c800014a7983 */ /* 0x000ee80000300800 */
[----:B------:R-:W3:Y:S01]  /*120e0*/  LDL.LU R75, [R1+0xcc] ;  /* 0x0000cc00014b7983 */ /* 0x000ee20000300800 */
[----:B------:R-:W-:-:S02]  /*120f0*/  SEL R13, R13, RZ, !P1 ;  /* 0x000000ff0d0d7207 */ /* 0x000fc40004800000 */
[----:B------:R-:W-:Y:S01]  /*12100*/  ISETP.GT.AND P6, PT, R3, 0x18, PT ;  /* 0x000000180300780c */ /* 0x000fe20003fc4270 */
[----:B------:R1:W-:Y:S01]  /*12110*/  LDGSTS.E [R12+0x28800], [R8.64], P2 ;  /* 0x28800000080c7fae */ /* 0x0003e20009121844 */
[----:B------:R-:W-:Y:S02]  /*12120*/  ISETP.NE.U32.AND P0, PT, R13, RZ, PT ;  /* 0x000000ff0d00720c */ /* 0x000fe40003f05070 */
[----:B------:R-:W-:Y:S01]  /*12130*/  SEL R13, RZ, 0x4, !P6 ;  /* 0x00000004ff0d7807 */ /* 0x000fe20007000000 */
[----:B------:R1:W-:Y:S01]  /*12140*/  LDGSTS.E [R12+0x29000], [R6.64], P5 ;  /* 0x29000000060c7fae */ /* 0x0003e2000a921844 */
[----:B------:R-:W-:Y:S02]  /*12150*/  ISETP.GT.AND P2, PT, R3, 0x1c, PT ;  /* 0x0000001c0300780c */ /* 0x000fe40003f44270 */
[----:B-1----:R-:W-:Y:S02]  /*12160*/  SEL R9, R13, RZ, !P1 ;  /* 0x000000ff0d097207 */ /* 0x002fe40004800000 */
[----:B------:R-:W-:-:S02]  /*12170*/  SEL R7, RZ, 0x4, !P2 ;  /* 0x00000004ff077807 */ /* 0x000fc40005000000 */
[----:B------:R-:W-:Y:S02]  /*12180*/  ISETP.NE.U32.AND P2, PT, R9, RZ, PT ;  /* 0x000000ff0900720c */ /* 0x000fe40003f45070 */
[----:B------:R-:W-:Y:S02]  /*12190*/  SEL R7, R7, RZ, !P1 ;  /* 0x000000ff07077207 */ /* 0x000fe40004800000 */
[----:B------:R-:W-:-:S04]  /*121a0*/  ISETP.GT.AND P5, PT, R3, 0x1, PT ;  /* 0x000000010300780c */ /* 0x000fc80003fa4270 */
[----:B------:R-:W-:Y:S02]  /*121b0*/  SEL R13, RZ, 0x4, !P5 ;  /* 0x00000004ff0d7807 */ /* 0x000fe40006800000 */
[----:B----4-:R-:W-:Y:S02]  /*121c0*/  IADD3 R8, P6, R2, R17, RZ ;  /* 0x0000001102087210 */ /* 0x010fe40007fde0ff */
[----:B------:R-:W4:Y:S03]  /*121d0*/  LDL R17, [R1+0x32c] ;  /* 0x00032c0001117983 */ /* 0x000f260000100800 */
[----:B-----5:R-:W-:-:S05]  /*121e0*/  IMAD.X R9, R0, 0x1, R29, P6 ;  /* 0x0000000100097824 */ /* 0x020fca00030e061d */
[----:B------:R3:W-:Y:S01]  /*121f0*/  LDGSTS.E [R12+0x29800], [R8.64], P4 ;  /* 0x29800000080c7fae */ /* 0x0007e2000a121844 */
[----:B------:R-:W-:Y:S02]  /*12200*/  ISETP.NE.U32.AND P4, PT, R7, RZ, PT ;  /* 0x000000ff0700720c */ /* 0x000fe40003f85070 */
[----:B------:R-:W-:Y:S01]  /*12210*/  IADD3 R6, P6, R2, R25, RZ ;  /* 0x0000001902067210 */ /* 0x000fe20007fde0ff */
[----:B------:R-:W-:Y:S04]  /*12220*/  HMMA.1688.F32.TF32 R96, R68, R10, R80 ;  /* 0x0000000a4460723c */ /* 0x000fe80000081050 */
[----:B--2---:R-:W-:Y:S02]  /*12230*/  IMAD.X R7, R0, 0x1, R16, P6 ;  /* 0x0000000100077824 */ /* 0x004fe400030e0610 */
[----:B------:R-:W2:Y:S04]  /*12240*/  LDL R16, [R1+0x330] ;  /* 0x0003300001107983 */ /* 0x000ea80000100800 */
[----:B------:R-:W5:Y:S04]  /*12250*/  LDL.LU R84, [R1+0xb0] ;  /* 0x0000b00001547983 */ /* 0x000f680000300800 */
[----:B------:R-:W5:Y:S04]  /*12260*/  LDL.LU R85, [R1+0xb4] ;  /* 0x0000b40001557983 */ /* 0x000f680000300800 */
[----:B------:R-:W5:Y:S04]  /*12270*/  LDL.LU R86, [R1+0xb8] ;  /* 0x0000b80001567983 */ /* 0x000f680000300800 */
[----:B------:R-:W5:Y:S04]  /*12280*/  LDL.LU R87, [R1+0xbc] ;  /* 0x0000bc0001577983 */ /* 0x000f680000300800 */
[----:B------:R-:W5:Y:S01]  /*12290*/  LDL R25, [R1+0x34c] ;  /* 0x00034c0001197983 */ /* 0x000f620000100800 */
[----:B---3--:R-:W-:-:S03]  /*122a0*/  IADD3 R8, P5, R2, R21, RZ ;  /* 0x0000001502087210 */ /* 0x008fc60007fbe0ff */
[----:B------:R-:W3:Y:S04]  /*122b0*/  LDL.LU R80, [R1+0x30] ;  /* 0x0000300001507983 */ /* 0x000ee80000300800 */
[----:B------:R-:W3:Y:S04]  /*122c0*/  LDL.LU R81, [R1+0x34] ;  /* 0x0000340001517983 */ /* 0x000ee80000300800 */
[----:B------:R-:W3:Y:S04]  /*122d0*/  LDL.LU R82, [R1+0x38] ;  /* 0x0000380001527983 */ /* 0x000ee80000300800 */
[----:B------:R-:W3:Y:S04]  /*122e0*/  LDL.LU R83, [R1+0x3c] ;  /* 0x00003c0001537983 */ /* 0x000ee80000300800 */
[----:B------:R-:W3:Y:S04]  /*122f0*/  LDL R21, [R1+0x350] ;  /* 0x0003500001157983 */ /* 0x000ee80000100800 */
[----:B------:R-:W3:Y:S01]  /*12300*/  LDL R116, [R1+0x274] ;  /* 0x0002740001747983 */ /* 0x000ee20000100800 */
[C---:B------:R-:W-:Y:S03]  /*12310*/  HMMA.1688.F32.TF32 R92, R68.reuse, R14, R76 ;  /* 0x0000000e445c723c */ /* 0x040fe6000008104c */
[----:B------:R-:W3:Y:S04]  /*12320*/  LDL R33, [R1+0x278] ;  /* 0x0002780001217983 */ /* 0x000ee80000100800 */
[----:B------:R-:W3:Y:S01]  /*12330*/  LDL.LU R76, [R1+0x10] ;  /* 0x00001000014c7983 */ /* 0x000ee20000300800 */
[----:B------:R-:W-:Y:S03]  /*12340*/  HMMA.1688.F32.TF32 R88, R68, R18, R72 ;  /* 0x000000124458723c */ /* 0x000fe60000081048 */
[----:B------:R-:W3:Y:S04]  /*12350*/  LDL.LU R77, [R1+0x14] ;  /* 0x00001400014d7983 */ /* 0x000ee80000300800 */
[----:B------:R-:W3:Y:S01]  /*12360*/  LDL.LU R78, [R1+0x18] ;  /* 0x00001800014e7983 */ /* 0x000ee20000300800 */
[----:B------:R-:W-:-:S03]  /*12370*/  IMAD.MOV.U32 R74, RZ, RZ, R5 ;  /* 0x000000ffff4a7224 */ /* 0x000fc600078e0005 */
[----:B------:R-:W3:Y:S01]  /*12380*/  LDL.LU R79, [R1+0x1c] ;  /* 0x00001c00014f7983 */ /* 0x000ee20000300800 */
[----:B------:R-:W-:-:S03]  /*12390*/  IMAD.MOV.U32 R75, RZ, RZ, R4 ;  /* 0x000000ffff4b7224 */ /* 0x000fc600078e0004 */
[----:B------:R-:W3:Y:S01]  /*123a0*/  LDL R32, [R1+0x294] ;  /* 0x0002940001207983 */ /* 0x000ee20000100800 */
[----:B------:R-:W-:-:S03]  /*123b0*/  IMAD.X R9, R0, 0x1, R20, P5 ;  /* 0x0000000100097824 */ /* 0x000fc600028e0614 */
[----:B------:R-:W3:Y:S04]  /*123c0*/  LDL.LU R72, [R1] ;  /* 0x0000000001487983 */ /* 0x000ee80000300800 */
[----:B------:R-:W3:Y:S04]  /*123d0*/  LDL.LU R73, [R1+0x4] ;  /* 0x0000040001497983 */ /* 0x000ee80000300800 */
[----:B------:R-:W3:Y:S04]  /*123e0*/  LDL.LU R5, [R1+0x5a8] ;  /* 0x0005a80001057983 */ /* 0x000ee80000300800 */
[----:B------:R-:W3:Y:S04]  /*123f0*/  LDL.LU R4, [R1+0x5a4] ;  /* 0x0005a40001047983 */ /* 0x000ee80000300800 */
[----:B------:R-:W3:Y:S01]  /*12400*/  LDL R20, [R1+0x298] ;  /* 0x0002980001147983 */ /* 0x000ee20000100800 */
[----:B------:R-:W-:-:S02]  /*12410*/  SEL R13, R13, RZ, !P1 ;  /* 0x000000ff0d0d7207 */ /* 0x000fc40004800000 */
[----:B------:R-:W-:Y:S01]  /*12420*/  ISETP.GT.AND P6, PT, R3, 0x5, PT ;  /* 0x000000050300780c */ /* 0x000fe20003fc4270 */
[----:B------:R4:W-:Y:S01]  /*12430*/  LDGSTS.E [R12+0x2a000], [R6.64], P3 ;  /* 0x2a000000060c7fae */ /* 0x0009e20009921844 */
[----:B------:R-:W-:Y:S02]  /*12440*/  ISETP.NE.U32.AND P5, PT, R13, RZ, PT ;  /* 0x000000ff0d00720c */ /* 0x000fe40003fa5070 */
[----:B------:R-:W-:Y:S01]  /*12450*/  SEL R13, RZ, 0x4, !P6 ;  /* 0x00000004ff0d7807 */ /* 0x000fe20007000000 */
[----:B------:R1:W-:Y:S01]  /*12460*/  LDGSTS.E [R12+0x2a800], [R8.64], P0 ;  /* 0x2a800000080c7fae */ /* 0x0003e20008121844 */
[----:B------:R-:W-:-:S03]  /*12470*/  ISETP.GT.AND P3, PT, R3, 0x9, PT ;  /* 0x000000090300780c */ /* 0x000fc60003f64270 */
[----:B------:R-:W3:Y:S04]  /*12480*/  LDL R29, [R1+0x2b8] ;  /* 0x0002b800011d7983 */ /* 0x000ee80000100800 */
[----:B------:R-:W3:Y:S01]  /*12490*/  LDL R117, [R1+0x2f4] ;  /* 0x0002f40001757983 */ /* 0x000ee20000100800 */
[----:B-1----:R-:W-:-:S04]  /*124a0*/  SEL R9, RZ, 0x4, !P3 ;  /* 0x00000004ff097807 */ /* 0x002fc80005800000 */
[----:B------:R-:W-:Y:S02]  /*124b0*/  SEL R9, R9, RZ, !P1 ;  /* 0x000000ff09097207 */ /* 0x000fe40004800000 */
[----:B----4-:R-:W-:Y:S02]  /*124c0*/  IADD3 R6, P6, R2, R17, RZ ;  /* 0x0000001102067210 */ /* 0x010fe40007fde0ff */
[----:B------:R-:W4:Y:S01]  /*124d0*/  LDL R17, [R1+0x2b4] ;  /* 0x0002b40001117983 */ /* 0x000f220000100800 */
[----:B------:R-:W-:-:S04]  /*124e0*/  SEL R13, R13, RZ, !P1 ;  /* 0x000000ff0d0d7207 */ /* 0x000fc80004800000 */
[----:B------:R-:W-:Y:S01]  /*124f0*/  ISETP.NE.U32.AND P0, PT, R13, RZ, PT ;  /* 0x000000ff0d00720c */ /* 0x000fe20003f05070 */
[----:B--2---:R-:W-:-:S05]  /*12500*/  IMAD.X R7, R0, 0x1, R16, P6 ;  /* 0x0000000100077824 */ /* 0x004fca00030e0610 */
[----:B------:R1:W-:Y:S01]  /*12510*/  LDGSTS.E [R12+0x2b000], [R6.64], P2 ;  /* 0x2b000000060c7fae */ /* 0x0003e20009121844 */
[----:B-----5:R-:W-:-:S03]  /*12520*/  IADD3 R8, P3, R2, R25, RZ ;  /* 0x0000001902087210 */ /* 0x020fc60007f7e0ff */
[----:B------:R-:W2:Y:S01]  /*12530*/  LDL R25, [R1+0x2d4] ;  /* 0x0002d40001197983 */ /* 0x000ea20000100800 */
[----:B------:R-:W-:Y:S01]  /*12540*/  ISETP.NE.U32.AND P2, PT, R9, RZ, PT ;  /* 0x000000ff0900720c */ /* 0x000fe20003f45070 */
[----:B---3--:R-:W-:Y:S02]  /*12550*/  IMAD.X R9, R0, 0x1, R21, P3 ;  /* 0x0000000100097824 */ /* 0x008fe400018e0615 */
[----:B------:R-:W3:Y:S01]  /*12560*/  LDL R21, [R1+0x2d8] ;  /* 0x0002d80001157983 */ /* 0x000ee20000100800 */
[----:B------:R-:W-:-:S03]  /*12570*/  ISETP.GT.AND P6, PT, R3, 0xd, PT ;  /* 0x0000000d0300780c */ /* 0x000fc60003fc4270 */
[----:B------:R5:W-:Y:S01]  /*12580*/  LDGSTS.E [R12+0x2b800], [R8.64], P4 ;  /* 0x2b800000080c7fae */ /* 0x000be2000a121844 */
[----:B-1----:R-:W-:Y:S02]  /*12590*/  SEL R7, RZ, 0x4, !P6 ;  /* 0x00000004ff077807 */ /* 0x002fe40007000000 */
[----:B------:R-:W-:Y:S02]  /*125a0*/  IADD3 R6, P6, R2, R116, RZ ;  /* 0x0000007402067210 */ /* 0x000fe40007fde0ff */
[----:B------:R-:W3:Y:S01]  /*125b0*/  LDL R116, [R1+0x314] ;  /* 0x0003140001747983 */ /* 0x000ee20000100800 */
[----:B------:R-:W-:-:S04]  /*125c0*/  SEL R7, R7, RZ, !P1 ;  /* 0x000000ff07077207 */ /* 0x000fc80004800000 */
[----:B------:R-:W-:Y:S01]  /*125d0*/  ISETP.NE.U32.AND P3, PT, R7, RZ, PT ;  /* 0x000000ff0700720c */ /* 0x000fe20003f65070 */
[----:B------:R-:W-:Y:S02]  /*125e0*/  IMAD.X R7, R0, 0x1, R33, P6 ;  /* 0x0000000100077824 */ /* 0x000fe400030e0621 */
[----:B------:R-:W3:Y:S01]  /*125f0*/  LDL R33, [R1+0x2f8] ;  /* 0x0002f80001217983 */ /* 0x000ee20000100800 */
[----:B-----5:R-:W-:-:S03]  /*12600*/  IADD3 R12, P6, R2, R32, RZ ;  /* 0x00000020020c7210 */ /* 0x020fc60007fde0ff */
[----:B------:R-:W1:Y:S01]  /*12610*/  S2R R16, SR_TID.X ;  /* 0x0000000000107919 */ /* 0x000e620000002100 */
[----:B------:R-:W-:Y:S01]  /*12620*/  HMMA.1688.F32.TF32 R120, R112, R10, R244 ;  /* 0x0000000a7078723c */ /* 0x000fe200000810f4 */
[----:B------:R-:W-:Y:S02]  /*12630*/  ISETP.GT.AND P4, PT, R3, 0x11, PT ;  /* 0x000000110300780c */ /* 0x000fe40003f84270 */
[----:B------:R-:W5:Y:S01]  /*12640*/  LDL R32, [R1+0x334] ;  /* 0x0003340001207983 */ /* 0x000f620000100800 */
[----:B------:R-:W-:-:S03]  /*12650*/  IMAD.X R13, R0, 0x1, R20, P6 ;  /* 0x00000001000d7824 */ /* 0x000fc600030e0614 */
[----:B------:R-:W5:Y:S01]  /*12660*/  LDL R20, [R1+0x318] ;  /* 0x0003180001147983 */ /* 0x000f620000100800 */
[----:B-1----:R-:W-:-:S05]  /*12670*/  LOP3.LUT R16, R16, 0x7f, RZ, 0xc0, !PT ;  /* 0x0000007f10107812 */ /* 0x002fca00078ec0ff */
[----:B------:R-:W-:-:S05]  /*12680*/  IMAD.SHL.U32 R16, R16, 0x4, RZ ;  /* 0x0000000410107824 */ /* 0x000fca00078e00ff */
[----:B------:R-:W-:-:S05]  /*12690*/  LOP3.LUT R16, R16, 0x20, RZ, 0x3c, !PT ;  /* 0x0000002010107812 */ /* 0x000fca00078e3cff */
[----:B------:R-:W-:-:S05]  /*126a0*/  IMAD R16, R36, 0x4000, R16 ;  /* 0x0000400024107824 */ /* 0x000fca00078e0210 */
[----:B------:R1:W-:Y:S02]  /*126b0*/  LDGSTS.E [R16+0x28200], [R6.64], P5 ;  /* 0x2820000006107fae */ /* 0x0003e4000a921844 */
[----:B-1----:R-:W-:Y:S02]  /*126c0*/  SEL R6, RZ, 0x4, !P4 ;  /* 0x00000004ff067807 */ /* 0x002fe40006000000 */
[----:B------:R1:W-:Y:S01]  /*126d0*/  LDGSTS.E [R16+0x28a00], [R12.64], P0 ;  /* 0x28a000000c107fae */ /* 0x0003e20008121844 */
[C---:B------:R-:W-:Y:S02]  /*126e0*/  ISETP.GT.AND P4, PT, R3.reuse, 0x15, PT ;  /* 0x000000150300780c */ /* 0x040fe40003f84270 */
[----:B------:R-:W-:Y:S02]  /*126f0*/  SEL R6, R6, RZ, !P1 ;  /* 0x000000ff06067207 */ /* 0x000fe40004800000 */
[----:B------:R-:W-:Y:S02]  /*12700*/  ISETP.GT.AND P5, PT, R3, 0x19, PT ;  /* 0x000000190300780c */ /* 0x000fe40003fa4270 */
[----:B----4-:R-:W-:-:S02]  /*12710*/  IADD3 R8, P6, R2, R17, RZ ;  /* 0x0000001102087210 */ /* 0x010fc40007fde0ff */
[----:B------:R-:W-:Y:S02]  /*12720*/  SEL R17, RZ, 0x4, !P4 ;  /* 0x00000004ff117807 */ /* 0x000fe40006000000 */
[----:B------:R-:W-:Y:S01]  /*12730*/  ISETP.NE.U32.AND P4, PT, R6, RZ, PT ;  /* 0x000000ff0600720c */ /* 0x000fe20003f85070 */
[----:B------:R-:W-:Y:S02]  /*12740*/  IMAD.X R9, R0, 0x1, R29, P6 ;  /* 0x0000000100097824 */ /* 0x000fe400030e061d */
[----:B------:R-:W4:Y:S01]  /*12750*/  LDL R29, [R1+0x354] ;  /* 0x00035400011d7983 */ /* 0x000f220000100800 */
[----:B------:R-:W-:-:S03]  /*12760*/  SEL R7, RZ, 0x4, !P5 ;  /* 0x00000004ff077807 */ /* 0x000fc60006800000 */
[----:B------:R2:W-:Y:S01]  /*12770*/  LDGSTS.E [R16+0x29200], [R8.64], P2 ;  /* 0x2920000008107fae */ /* 0x0005e20009121844 */
[----:B------:R-:W-:-:S04]  /*12780*/  SEL R7, R7, RZ, !P1 ;  /* 0x000000ff07077207 */ /* 0x000fc80004800000 */
[----:B------:R-:W-:Y:S02]  /*12790*/  ISETP.NE.U32.AND P0, PT, R7, RZ, PT ;  /* 0x000000ff0700720c */ /* 0x000fe40003f05070 */
[----:B------:R-:W-:Y:S02]  /*127a0*/  ISETP.GT.AND P2, PT, R3, 0x2, PT ;  /* 0x000000020300780c */ /* 0x000fe40003f44270 */
[----:B------:R-:W-:Y:S02]  /*127b0*/  SEL R17, R17, RZ, !P1 ;  /* 0x000000ff11117207 */ /* 0x000fe40004800000 */
[----:B-1----:R-:W-:Y:S02]  /*127c0*/  SEL R12, RZ, 0x4, !P2 ;  /* 0x00000004ff0c7807 */ /* 0x002fe40005000000 */
[----:B------:R-:W-:Y:S02]  /*127d0*/  ISETP.NE.U32.AND P5, PT, R17, RZ, PT ;  /* 0x000000ff1100720c */ /* 0x000fe40003fa5070 */
[----:B--2---:R-:W-:-:S02]  /*127e0*/  IADD3 R6, P6, R2, R25, RZ ;  /* 0x0000001902067210 */ /* 0x004fc40007fde0ff */
[----:B------:R-:W2:Y:S04]  /*127f0*/  LDL R25, [R1+0x338] ;  /* 0x0003380001197983 */ /* 0x000ea80000100800 */
[----:B------:R-:W-:Y:S04]  /*12800*/  STL.64 [R1+0xc0], R120 ;  /* 0x0000c07801007387 */ /* 0x000fe80000100a00 */
[----:B------:R1:W-:Y:S02]  /*12810*/  STL.64 [R1+0xc8], R122 ;  /* 0x0000c87a01007387 */ /* 0x0003e40000100a00 */
[----:B-1----:R-:W-:Y:S01]  /*12820*/  HMMA.1688.F32.TF32 R120, R112, R14, R240 ;  /* 0x0000000e7078723c */ /* 0x002fe200000810f0 */
[----:B---3--:R-:W-:-:S02]  /*12830*/  IMAD.X R7, R0, 0x1, R21, P6 ;  /* 0x0000000100077824 */ /* 0x008fc400030e0615 */
[----:B------:R-:W3:Y:S04]  /*12840*/  LDL R21, [R1+0x358] ;  /* 0x0003580001157983 */ /* 0x000ee80000100800 */
[----:B------:R1:W-:Y:S11]  /*12850*/  LDGSTS.E [R16+0x29a00], [R6.64], P3 ;  /* 0x29a0000006107fae */ /* 0x0003f60009921844 */
[----:B------:R-:W-:Y:S05]  /*12860*/  @!UPT UIADD3 URZ, URZ, URZ, URZ ;  /* 0x0000003f3f3ff290 */ /* 0x000fea000fffe03f */
[----:B------:R-:W-:Y:S04]  /*12870*/  STL.64 [R1+0xb0], R120 ;  /* 0x0000b07801007387 */ /* 0x000fe80000100a00 */
[----:B------:R5:W-:Y:S01]  /*12880*/  STL.64 [R1+0xb8], R122 ;  /* 0x0000b87a01007387 */ /* 0x000be20000100a00 */
[----:B-1----:R-:W-:-:S03]  /*12890*/  IADD3 R6, P2, R2, R116, RZ ;  /* 0x0000007402067210 */ /* 0x002fc60007f5e0ff */
[----:B------:R-:W3:Y:S04]  /*128a0*/  LDL R116, [R1+0x27c] ;  /* 0x00027c0001747983 */ /* 0x000ee80000100800 */
[----:B------:R-:W3:Y:S01]  /*128b0*/  LDL R13, [R1+0x29c] ;  /* 0x00029c00010d7983 */ /* 0x000ee20000100800 */
[----:B-----5:R-:W-:Y:S01]  /*128c0*/  HMMA.1688.F32.TF32 R120, R112, R18, R236 ;  /* 0x000000127078723c */ /* 0x020fe200000810ec */
[----:B------:R-:W-:Y:S02]  /*128d0*/  ISETP.GT.AND P6, PT, R3, 0x1d, PT ;  /* 0x0000001d0300780c */ /* 0x000fe40003fc4270 */
[----:B------:R-:W-:Y:S02]  /*128e0*/  IADD3 R8, P3, R2, R117, RZ ;  /* 0x0000007502087210 */ /* 0x000fe40007f7e0ff */
[----:B------:R-:W-:-:S04]  /*128f0*/  SEL R7, RZ, 0x4, !P6 ;  /* 0x00000004ff077807 */ /* 0x000fc80007000000 */
[----:B------:R-:W-:Y:S11]  /*12900*/  SEL R7, R7, RZ, !P1 ;  /* 0x000000ff07077207 */ /* 0x000ff60004800000 */
[----:B------:R-:W-:Y:S03]  /*12910*/  @!UPT UIADD3 URZ, URZ, URZ, URZ ;  /* 0x0000003f3f3ff290 */ /* 0x000fe6000fffe03f */
[----:B------:R-:W-:Y:S04]  /*12920*/  STL.64 [R1+0xa0], R120 ;  /* 0x0000a07801007387 */ /* 0x000fe80000100a00 */
[----:B------:R1:W-:Y:S04]  /*12930*/  STL.64 [R1+0xa8], R122 ;  /* 0x0000a87a01007387 */ /* 0x0003e80000100a00 */
[----:B------:R-:W5:Y:S01]  /*12940*/  LDL R17, [R1+0x280] ;  /* 0x0002800001117983 */ /* 0x000f620000100800 */
[C---:B------:R-:W-:Y:S01]  /*12950*/  IMAD.X R9, R0.reuse, 0x1, R33, P3 ;  /* 0x0000000100097824 */ /* 0x040fe200018e0621 */
[----:B------:R-:W-:Y:S01]  /*12960*/  ISETP.NE.U32.AND P3, PT, R7, RZ, PT ;  /* 0x000000ff0700720c */ /* 0x000fe20003f65070 */
[----:B------:R-:W-:-:S02]  /*12970*/  IMAD.X R7, R0, 0x1, R20, P2 ;  /* 0x0000000100077824 */ /* 0x000fc400010e0614 */
[----:B------:R-:W5:Y:S01]  /*12980*/  LDL R20, [R1+0x2a0] ;  /* 0x0002a00001147983 */ /* 0x000f620000100800 */
[----:B-1----:R-:W-:Y:S03]  /*12990*/  HMMA.1688.F32.TF32 R120, R112, R22, R232 ;  /* 0x000000167078723c */ /* 0x002fe600000810e8 */
[----:B------:R1:W-:Y:S01]  /*129a0*/  LDGSTS.E [R16+0x2a200], [R8.64], P4 ;  /* 0x2a20000008107fae */ /* 0x0003e2000a121844 */
[C---:B------:R-:W-:Y:S02]  /*129b0*/  ISETP.GT.AND P4, PT, R3.reuse, 0x6, PT ;  /* 0x000000060300780c */ /* 0x040fe40003f84270 */
[----:B------:R-:W-:Y:S01]  /*129c0*/  SEL R12, R12, RZ, !P1 ;  /* 0x000000ff0c0c7207 */ /* 0x000fe20004800000 */
[----:B------:R4:W-:Y:S01]  /*129d0*/  LDGSTS.E [R16+0x2aa00], [R6.64], P5 ;  /* 0x2aa0000006107fae */ /* 0x0009e2000a921844 */
[----:B------:R-:W-:Y:S02]  /*129e0*/  ISETP.GT.AND P5, PT, R3, 0xa, PT ;  /* 0x0000000a0300780c */ /* 0x000fe40003fa4270 */
[----:B-1----:R-:W-:-:S02]  /*129f0*/  SEL R9, RZ, 0x4, !P4 ;  /* 0x00000004ff097807 */ /* 0x002fc40006000000 */
[----:B------:R-:W-:Y:S02]  /*12a00*/  ISETP.NE.U32.AND P2, PT, R12, RZ, PT ;  /* 0x000000ff0c00720c */ /* 0x000fe40003f45070 */
[----:B------:R-:W-:Y:S02]  /*12a10*/  SEL R9, R9, RZ, !P1 ;  /* 0x000000ff09097207 */ /* 0x000fe40004800000 */
[----:B------:R-:W-:-:S07]  /*12a20*/  SEL R12, RZ, 0x4, !P5 ;  /* 0x00000004ff0c7807 */ /* 0x000fce0006800000 */
[----:B------:R-:W-:Y:S04]  /*12a30*/  STL.64 [R1+0x90], R120 ;  /* 0x0000907801007387 */ /* 0x000fe80000100a00 */
[----:B------:R1:W-:Y:S01]  /*12a40*/  STL.64 [R1+0x98], R122 ;  /* 0x0000987a01007387 */ /* 0x0003e20000100a00 */
[----:B------:R-:W-:Y:S02]  /*12a50*/  ISETP.NE.U32.AND P5, PT, R9, RZ, PT ;  /* 0x000000ff0900720c */ /* 0x000fe40003fa5070 */
[C---:B----4-:R-:W-:Y:S01]  /*12a60*/  IADD3 R8, P6, R2.reuse, R29, RZ ;  /* 0x0000001d02087210 */ /* 0x050fe20007fde0ff */
[----:B-1----:R-:W-:Y:S01]  /*12a70*/  HMMA.1688.F32.TF32 R120, R112, R26, R228 ;  /* 0x0000001a7078723c */ /* 0x002fe200000810e4 */
[----:B------:R-:W-:Y:S02]  /*12a80*/  IADD3 R6, P4, R2, R32, RZ ;  /* 0x0000002002067210 */ /* 0x000fe40007f9e0ff */
[----:B------:R-:W-:Y:S11]  /*12a90*/  SEL R12, R12, RZ, !P1 ;  /* 0x000000ff0c0c7207 */ /* 0x000ff60004800000 */
[----:B------:R-:W-:Y:S09]  /*12aa0*/  @!UPT UIADD3 URZ, URZ, URZ, URZ ;  /* 0x0000003f3f3ff290 */ /* 0x000ff2000fffe03f */
[----:B------:R-:W-:Y:S04]  /*12ab0*/  STL.64 [R1+0x80], R120 ;  /* 0x0000807801007387 */ /* 0x000fe80000100a00 */
[----:B------:R-:W-:Y:S04]  /*12ac0*/  STL.64 [R1+0x88], R122 ;  /* 0x0000887a01007387 */ /* 0x000fe80000100a00 */
[----:B------:R-:W4:Y:S04]  /*12ad0*/  LDL R32, [R1+0x2dc] ;  /* 0x0002dc0001207983 */ /* 0x000f280000100800 */
[----:B------:R-:W4:Y:S04]  /*12ae0*/  LDL R33, [R1+0x2bc] ;  /* 0x0002bc0001217983 */ /* 0x000f280000100800 */
[----:B------:R-:W4:Y:S01]  /*12af0*/  LDL R29, [R1+0x2c0] ;  /* 0x0002c000011d7983 */ /* 0x000f220000100800 */
[----:B--2---:R-:W-:-:S03]  /*12b00*/  IMAD.X R7, R0, 0x1, R25, P4 ;  /* 0x0000000100077824 */ /* 0x004fc600020e0619 */
[----:B------:R-:W2:Y:S04]  /*12b10*/  LDL R25, [R1+0x2e0] ;  /* 0x0002e00001197983 */ /* 0x000ea80000100800 */
[----:B------:R1:W-:Y:S01]  /*12b20*/  LDGSTS.E [R16+0x2b200], [R6.64], P0 ;  /* 0x2b20000006107fae */ /* 0x0003e20008121844 */
[----:B---3--:R-:W-:-:S03]  /*12b30*/  IMAD.X R9, R0, 0x1, R21, P6 ;  /* 0x0000000100097824 */ /* 0x008fc600030e0615 */
[----:B------:R-:W3:Y:S04]  /*12b40*/  S2R R21, SR_TID.X ;  /* 0x0000000000157919 */ /* 0x000ee80000002100 */
[----:B------:R1:W-:Y:S01]  /*12b50*/  LDGSTS.E [R16+0x2ba00], [R8.64], P3 ;  /* 0x2ba0000008107fae */ /* 0x0003e20009921844 */
[----:B------:R-:W-:Y:S02]  /*12b60*/  ISETP.GT.AND P0, PT, R3, 0xe, PT ;  /* 0x0000000e0300780c */ /* 0x000fe40003f04270 */
[----:B------:R-:W-:Y:S02]  /*12b70*/  ISETP.NE.U32.AND P4, PT, R12, RZ, PT ;  /* 0x000000ff0c00720c */ /* 0x000fe40003f85070 */
[----:B---3--:R-:W-:Y:S01]  /*12b80*/  LOP3.LUT R21, R21, 0x7f, RZ, 0xc0, !PT ;  /* 0x0000007f15157812 */ /* 0x008fe200078ec0ff */
[----:B-1----:R-:W3:Y:S01]  /*12b90*/  LDL R16, [R1+0x320] ;  /* 0x0003200001107983 */ /* 0x002ee20000100800 */
[----:B------:R-:W-:-:S03]  /*12ba0*/  IADD3 R8, P6, R2, R116, RZ ;  /* 0x0000007402087210 */ /* 0x000fc60007fde0ff */
[----:B------:R-:W-:Y:S01]  /*12bb0*/  IMAD.SHL.U32 R21, R21, 0x4, RZ ;  /* 0x0000000415157824 */ /* 0x000fe200078e00ff */
[----:B------:R-:W-:Y:S02]  /*12bc0*/  SEL R7, RZ, 0x4, !P0 ;  /* 0x00000004ff077807 */ /* 0x000fe40004000000 */
[----:B------:R-:W-:Y:S02]  /*12bd0*/  ISETP.GT.AND P3, PT, R3, 0x12, PT ;  /* 0x000000120300780c */ /* 0x000fe40003f64270 */
[----:B------:R-:W-:Y:S02]  /*12be0*/  IADD3 R6, P0, R2, R13, RZ ;  /* 0x0000000d02067210 */ /* 0x000fe40007f1e0ff */
[----:B------:R-:W-:Y:S02]  /*12bf0*/  SEL R7, R7, RZ, !P1 ;  /* 0x000000ff07077207 */ /* 0x000fe40004800000 */
[----:B------:R-:W-:Y:S02]  /*12c00*/  SEL R13, RZ, 0x4, !P3 ;  /* 0x00000004ff0d7807 */ /* 0x000fe40005800000 */
[----:B------:R-:W-:Y:S01]  /*12c10*/  ISETP.NE.U32.AND P3, PT, R7, RZ, PT ;  /* 0x000000ff0700720c */ /* 0x000fe20003f65070 */
[----:B-----5:R-:W-:Y:S01]  /*12c20*/  IMAD.X R9, R0, 0x1, R17, P6 ;  /* 0x0000000100097824 */ /* 0x020fe200030e0611 */
[----:B------:R-:W-:-:S02]  /*12c30*/  LOP3.LUT R17, R21, 0x40, RZ, 0x3c, !PT ;  /* 0x0000004015117812 */ /* 0x000fc400078e3cff */
[----:B------:R-:W5:Y:S03]  /*12c40*/  LDL R21, [R1+0x2fc] ;  /* 0x0002fc0001157983 */ /* 0x000f660000100800 */
[----:B------:R-:W-:Y:S02]  /*12c50*/  IMAD R12, R36, 0x4000, R17 ;  /* 0x00004000240c7824 */ /* 0x000fe400078e0211 */
[----:B------:R-:W3:Y:S01]  /*12c60*/  LDL R17, [R1+0x31c] ;  /* 0x00031c0001117983 */ /* 0x000ee20000100800 */
[----:B------:R-:W-:-:S03]  /*12c70*/  IMAD.X R7, R0, 0x1, R20, P0 ;  /* 0x0000000100077824 */ /* 0x000fc600000e0614 */
[----:B------:R-:W5:Y:S01]  /*12c80*/  LDL R20, [R1+0x300] ;  /* 0x0003000001147983 */ /* 0x000f620000100800 */
[----:B------:R-:W-:Y:S01]  /*12c90*/  HMMA.1688.F32.TF32 R216, R220, R30, R132 ;  /* 0x0000001edcd8723c */ /* 0x000fe20000081084 */
[----:B------:R-:W-:Y:S02]  /*12ca0*/  SEL R13, R13, RZ, !P1 ;  /* 0x000000ff0d0d7207 */ /* 0x000fe40004800000 */
[----:B------:R-:W-:Y:S01]  /*12cb0*/  ISETP.GT.AND P6, PT, R3, 0x16, PT ;  /* 0x000000160300780c */ /* 0x000fe20003fc4270 */
[----:B------:R1:W-:Y:S04]  /*12cc0*/  LDGSTS.E [R12+0x28400], [R8.64], P2 ;  /* 0x28400000080c7fae */ /* 0x0003e80009121844 */
[C---:B------:R-:W-:Y:S01]  /*12cd0*/  HMMA.1688.F32.TF32 R132, R112.reuse, R34, R104 ;  /* 0x000000227084723c */ /* 0x040fe20000081068 */
[----:B------:R-:W-:Y:S01]  /*12ce0*/  ISETP.NE.U32.AND P0, PT, R13, RZ, PT ;  /* 0x000000ff0d00720c */ /* 0x000fe20003f05070 */
[----:B------:R4:W-:Y:S06]  /*12cf0*/  LDGSTS.E [R12+0x28c00], [R6.64], P5 ;  /* 0x28c00000060c7fae */ /* 0x0009ec000a921844 */
[----:B------:R-:W-:Y:S01]  /*12d00*/  HMMA.1688.F32.TF32 R104, R112, R38, R108 ;  /* 0x000000267068723c */ /* 0x000fe2000008106c */
[----:B------:R-:W-:-:S02]  /*12d10*/  SEL R13, RZ, 0x4, !P6 ;  /* 0x00000004ff0d7807 */ /* 0x000fc40007000000 */
[----:B------:R-:W-:Y:S02]  /*12d20*/  ISETP.GT.AND P2, PT, R3, 0x1a, PT ;  /* 0x0000001a0300780c */ /* 0x000fe40003f44270 */
[----:B-1----:R-:W-:Y:S02]  /*12d30*/  SEL R9, R13, RZ, !P1 ;  /* 0x000000ff0d097207 */ /* 0x002fe40004800000 */
[----:B------:R-:W-:Y:S02]  /*12d40*/  SEL R13, RZ, 0x4, !P2 ;  /* 0x00000004ff0d7807 */ /* 0x000fe40005000000 */
[----:B------:R-:W-:Y:S11]  /*12d50*/  ISETP.NE.U32.AND P5, PT, R9, RZ, PT ;  /* 0x000000ff0900720c */ /* 0x000ff60003fa5070 */
[----:B------:R-:W-:Y:S03]  /*12d60*/  @!UPT UIADD3 URZ, URZ, URZ, URZ ;  /* 0x0000003f3f3ff290 */ /* 0x000fe6000fffe03f */
[----:B------:R-:W-:Y:S04]  /*12d70*/  STL.64 [R1+0x70], R104 ;  /* 0x0000706801007387 */ /* 0x000fe80000100a00 */
[----:B------:R1:W-:Y:S01]  /*12d80*/  STL.64 [R1+0x78], R106 ;  /* 0x0000786a01007387 */ /* 0x0003e20000100a00 */
[----:B------:R-:W-:Y:S01]  /*12d90*/  HMMA.1688.F32.TF32 R136, R100, R10, R144 ;  /* 0x0000000a6488723c */ /* 0x000fe20000081090 */
[C---:B----4-:R-:W-:Y:S02]  /*12da0*/  IADD3 R6, P2, R2.reuse, R32, RZ ;  /* 0x0000002002067210 */ /* 0x050fe40007f5e0ff */
[----:B------:R-:W4:Y:S04]  /*12db0*/  LDL R11, [R1+0x2c8] ;  /* 0x0002c800010b7983 */ /* 0x000f280000100800 */
[----:B------:R-:W4:Y:S01]  /*12dc0*/  LDL R32, [R1+0x35c] ;  /* 0x00035c0001207983 */ /* 0x000f220000100800 */
[----:B------:R-:W-:-:S03]  /*12dd0*/  IADD3 R8, P6, R2, R33, RZ ;  /* 0x0000002102087210 */ /* 0x000fc60007fde0ff */
[----:B------:R-:W4:Y:S02]  /*12de0*/  LDL R33, [R1+0x33c] ;  /* 0x00033c0001217983 */ /* 0x000f240000100800 */
[----:B------:R-:W-:Y:S02]  /*12df0*/  IMAD.X R9, R0, 0x1, R29, P6 ;  /* 0x0000000100097824 */ /* 0x000fe400030e061d */
[----:B------:R-:W4:Y:S01]  /*12e00*/  LDL R29, [R1+0x340] ;  /* 0x00034000011d7983 */ /* 0x000f220000100800 */
[----:B------:R-:W-:-:S03]  /*12e10*/  ISETP.GT.AND P6, PT, R3, 0x1e, PT ;  /* 0x0000001e0300780c */ /* 0x000fc60003fc4270 */
[----:B------:R1:W-:Y:S01]  /*12e20*/  LDGSTS.E [R12+0x29400], [R8.64], P4 ;  /* 0x29400000080c7fae */ /* 0x0003e2000a121844 */
[----:B------:R-:W-:Y:S02]  /*12e30*/  SEL R10, RZ, 0x4, !P6 ;  /* 0x00000004ff0a7807 */ /* 0x000fe40007000000 */
[----:B------:R-:W-:Y:S02]  /*12e40*/  ISETP.GT.AND P4, PT, R3, 0x3, PT ;  /* 0x000000030300780c */ /* 0x000fe40003f84270 */
[----:B-1----:R-:W-:Y:S02]  /*12e50*/  SEL R9, R10, RZ, !P1 ;  /* 0x000000ff0a097207 */ /* 0x002fe40004800000 */
[----:B------:R-:W-:Y:S02]  /*12e60*/  SEL R10, RZ, 0x4, !P4 ;  /* 0x00000004ff0a7807 */ /* 0x000fe40006000000 */
[----:B------:R-:W-:Y:S02]  /*12e70*/  ISETP.NE.U32.AND P4, PT, R9, RZ, PT ;  /* 0x000000ff0900720c */ /* 0x000fe40003f85070 */
[----:B------:R-:W-:Y:S01]  /*12e80*/  SEL R13, R13, RZ, !P1 ;  /* 0x000000ff0d0d7207 */ /* 0x000fe20004800000 */
[----:B--2---:R-:W-:-:S02]  /*12e90*/  IMAD.X R7, R0, 0x1, R25, P2 ;  /* 0x0000000100077824 */ /* 0x004fc400010e0619 */
[----:B------:R-:W2:Y:S04]  /*12ea0*/  LDL R25, [R1+0x360] ;  /* 0x0003600001197983 */ /* 0x000ea80000100800 */
[----:B------:R3:W-:Y:S01]  /*12eb0*/  LDGSTS.E [R12+0x29c00], [R6.64], P3 ;  /* 0x29c00000060c7fae */ /* 0x0007e20009921844 */
[----:B------:R-:W-:-:S03]  /*12ec0*/  ISETP.NE.U32.AND P2, PT, R13, RZ, PT ;  /* 0x000000ff0d00720c */ /* 0x000fc60003f45070 */
[----:B------:R-:W2:Y:S01]  /*12ed0*/  LDL R13, [R1+0x2c4] ;  /* 0x0002c400010d7983 */ /* 0x000ea20000100800 */
[----:B---3--:R-:W-:-:S03]  /*12ee0*/  IADD3 R6, P3, R2, R17, RZ ;  /* 0x0000001102067210 */ /* 0x008fc60007f7e0ff */
[----:B------:R-:W3:Y:S01]  /*12ef0*/  LDL R17, [R1+0x284] ;  /* 0x0002840001117983 */ /* 0x000ee20000100800 */
[----:B-----5:R-:W-:Y:S01]  /*12f00*/  IADD3 R8, P6, R2, R21, RZ ;  /* 0x0000001502087210 */ /* 0x020fe20007fde0ff */
[C---:B------:R-:W-:Y:S02]  /*12f10*/  IMAD.X R7, R0.reuse, 0x1, R16, P3 ;  /* 0x0000000100077824 */ /* 0x040fe400018e0610 */
[----:B------:R-:W5:Y:S04]  /*12f20*/  LDL R21, [R1+0x2a4] ;  /* 0x0002a40001157983 */ /* 0x000f680000100800 */
[----:B------:R-:W5:Y:S01]  /*12f30*/  LDL R16, [R1+0x288] ;  /* 0x0002880001107983 */ /* 0x000f620000100800 */
[----:B------:R-:W-:-:S03]  /*12f40*/  IMAD.X R9, R0, 0x1, R20, P6 ;  /* 0x0000000100097824 */ /* 0x000fc600030e0614 */
[----:B------:R-:W5:Y:S01]  /*12f50*/  LDL R20, [R1+0x2a8] ;  /* 0x0002a80001147983 */ /* 0x000f620000100800 */
[----:B------:R-:W-:Y:S01]  /*12f60*/  SEL R10, R10, RZ, !P1 ;  /* 0x000000ff0a0a7207 */ /* 0x000fe20004800000 */
[----:B------:R-:W-:Y:S01]  /*12f70*/  HMMA.1688.F32.TF32 R104, R100, R18, R152 ;  /* 0x000000126468723c */ /* 0x000fe20000081098 */
[C---:B------:R-:W-:Y:S01]  /*12f80*/  ISETP.GT.AND P6, PT, R3.reuse, 0x7, PT ;  /* 0x000000070300780c */ /* 0x040fe20003fc4270 */
[----:B------:R1:W-:Y:S01]  /*12f90*/  LDGSTS.E [R12+0x2a400], [R8.64], P0 ;  /* 0x2a400000080c7fae */ /* 0x0003e20008121844 */
[----:B------:R-:W-:Y:S02]  /*12fa0*/  ISETP.NE.U32.AND P3, PT, R10, RZ, PT ;  /* 0x000000ff0a00720c */ /* 0x000fe40003f65070 */
[----:B------:R-:W-:Y:S01]  /*12fb0*/  SEL R10, RZ, 0x4, !P6 ;  /* 0x00000004ff0a7807 */ /* 0x000fe20007000000 */
[----:B------:R4:W-:Y:S01]  /*12fc0*/  LDGSTS.E [R12+0x2ac00], [R6.64], P5 ;  /* 0x2ac00000060c7fae */ /* 0x0009e2000a921844 */
[----:B------:R-:W-:Y:S02]  /*12fd0*/  ISETP.GT.AND P0, PT, R3, 0xb, PT ;  /* 0x0000000b0300780c */ /* 0x000fe40003f04270 */
[----:B-1----:R-:W-:-:S02]  /*12fe0*/  SEL R9, R10, RZ, !P1 ;  /* 0x000000ff0a097207 */ /* 0x002fc40004800000 */
[----:B------:R-:W-:Y:S02]  /*12ff0*/  SEL R10, RZ, 0x4, !P0 ;  /* 0x00000004ff0a7807 */ /* 0x000fe40004000000 */
[----:B------:R-:W-:Y:S02]  /*13000*/  ISETP.NE.U32.AND P5, PT, R9, RZ, PT ;  /* 0x000000ff0900720c */ /* 0x000fe40003fa5070 */
[----:B------:R-:W-:-:S08]  /*13010*/  SEL R10, R10, RZ, !P1 ;  /* 0x000000ff0a0a7207 */ /* 0x000fd00004800000 */
[----:B------:R-:W-:Y:S04]  /*13020*/  STL.64 [R1+0x40], R104 ;  /* 0x0000406801007387 */ /* 0x000fe80000100a00 */
[----:B------:R1:W-:Y:S02]  /*13030*/  STL.64 [R1+0x48], R106 ;  /* 0x0000486a01007387 */ /* 0x0003e40000100a00 */
[----:B-1----:R-:W-:Y:S01]  /*13040*/  HMMA.1688.F32.TF32 R104, R100, R22, R156 ;  /* 0x000000166468723c */ /* 0x002fe2000008109c */
[C---:B----4-:R-:W-:Y:S02]  /*13050*/  IADD3 R6, P0, R2.reuse, R32, RZ ;  /* 0x0000002002067210 */ /* 0x050fe40007f1e0ff */
[----:B------:R-:W-:-:S05]  /*13060*/  IADD3 R8, P6, R2, R33, RZ ;  /* 0x0000002102087210 */ /* 0x000fca0007fde0ff */
[----:B------:R-:W-:Y:S01]  /*13070*/  IMAD.X R9, R0, 0x1, R29, P6 ;  /* 0x0000000100097824 */ /* 0x000fe200030e061d */
[----:B------:R-:W-:-:S04]  /*13080*/  ISETP.GT.AND P6, PT, R3, 0xf, PT ;  /* 0x0000000f0300780c */ /* 0x000fc80003fc4270 */
[----:B------:R1:W-:Y:S01]  /*13090*/  LDGSTS.E [R12+0x2b400], [R8.64], P2 ;  /* 0x2b400000080c7fae */ /* 0x0003e20009121844 */
[----:B------:R-:W-:Y:S09]  /*130a0*/  HMMA.1688.F32.TF32 R84, R68, R22, R84 ;  /* 0x000000164454723c */ /* 0x000ff20000081054 */
[----:B------:R-:W-:Y:S04]  /*130b0*/  STL.64 [R1+0x10], R104 ;  /* 0x0000106801007387 */ /* 0x000fe80000100a00 */
[----:B------:R-:W-:Y:S01]  /*130c0*/  STL.64 [R1+0x18], R106 ;  /* 0x0000186a01007387 */ /* 0x000fe20000100a00 */
[----:B------:R-:W-:Y:S03]  /*130d0*/  HMMA.1688.F32.TF32 R140, R100, R14, R148 ;  /* 0x0000000e648c723c */ /* 0x000fe60000081094 */
[----:B------:R-:W4:Y:S04]  /*130e0*/  LDL R15, [R1+0x2e8] ;  /* 0x0002e800010f7983 */ /* 0x000f280000100800 */
[----:B------:R-:W4:Y:S01]  /*130f0*/  LDL R14, [R1+0x304] ;  /* 0x00030400010e7983 */ /* 0x000f220000100800 */
[----:B--2---:R-:W-:-:S03]  /*13100*/  IMAD.X R7, R0, 0x1, R25, P0 ;  /* 0x0000000100077824 */ /* 0x004fc600000e0619 */
[----:B------:R-:W2:Y:S01]  /*13110*/  S2R R25, SR_TID.X ;  /* 0x0000000000197919 */ /* 0x000ea20000002100 */
[----:B------:R-:W-:Y:S02]  /*13120*/  ISETP.NE.U32.AND P0, PT, R10, RZ, PT ;  /* 0x000000ff0a00720c */ /* 0x000fe40003f05070 */
[----:B------:R-:W-:Y:S01]  /*13130*/  SEL R10, RZ, 0x4, !P6 ;  /* 0x00000004ff0a7807 */ /* 0x000fe20007000000 */
[----:B------:R2:W-:Y:S03]  /*13140*/  LDGSTS.E [R12+0x2bc00], [R6.64], P4 ;  /* 0x2bc00000060c7fae */ /* 0x0005e6000a121844 */
[----:B-1----:R-:W-:-:S04]  /*13150*/  SEL R9, R10, RZ, !P1 ;  /* 0x000000ff0a097207 */ /* 0x002fc80004800000 */
[----:B------:R-:W-:Y:S02]  /*13160*/  ISETP.NE.U32.AND P2, PT, R9, RZ, PT ;  /* 0x000000ff0900720c */ /* 0x000fe40003f45070 */
[----:B--2---:R-:W-:-:S05]  /*13170*/  LOP3.LUT R25, R25, 0x7f, RZ, 0xc0, !PT ;  /* 0x0000007f19197812 */ /* 0x004fca00078ec0ff */
[----:B------:R-:W-:Y:S01]  /*13180*/  IMAD.SHL.U32 R25, R25, 0x4, RZ ;  /* 0x0000000419197824 */ /* 0x000fe200078e00ff */
[----:B------:R-:W-:-:S04]  /*13190*/  ISETP.GT.AND P4, PT, R3, 0x13, PT ;  /* 0x000000130300780c */ /* 0x000fc80003f84270 */
[----:B------:R-:W-:Y:S02]  /*131a0*/  SEL R10, RZ, 0x4, !P4 ;  /* 0x00000004ff0a7807 */ /* 0x000fe40006000000 */
[----:B------:R-:W-:Y:S02]  /*131b0*/  ISETP.GT.AND P4, PT, R3, 0x17, PT ;  /* 0x000000170300780c */ /* 0x000fe40003f84270 */
[----:B---3--:R-:W-:-:S05]  /*131c0*/  IADD3 R8, P6, R2, R17, RZ ;  /* 0x0000001102087210 */ /* 0x008fca0007fde0ff */
[----:B-----5:R-:W-:Y:S01]  /*131d0*/  IMAD.X R9, R0, 0x1, R16, P6 ;  /* 0x0000000100097824 */ /* 0x020fe200030e0610 */
[----:B------:R-:W-:Y:S01]  /*131e0*/  IADD3 R6, P6, R2, R21, RZ ;  /* 0x0000001502067210 */ /* 0x000fe20007fde0ff */
[----:B------:R-:W2:Y:S04]  /*131f0*/  LDL R16, [R1+0x2e4] ;  /* 0x0002e40001107983 */ /* 0x000ea80000100800 */
[----:B------:R-:W-:Y:S02]  /*13200*/  IMAD.X R7, R0, 0x1, R20, P6 ;  /* 0x0000000100077824 */ /* 0x000fe400030e0614 */
[----:B------:R-:W-:Y:S01]  /*13210*/  HMMA.1688.F32.TF32 R20, R100, R26, R160 ;  /* 0x0000001a6414723c */ /* 0x000fe200000810a0 */
[----:B------:R-:W-:-:S05]  /*13220*/  LOP3.LUT R17, R25, 0x60, RZ, 0x3c, !PT ;  /* 0x0000006019117812 */ /* 0x000fca00078e3cff */
[----:B------:R-:W-:-:S05]  /*13230*/  IMAD R17, R36, 0x4000, R17 ;  /* 0x0000400024117824 */ /* 0x000fca00078e0211 */
[----:B------:R1:W-:Y:S04]  /*13240*/  LDGSTS.E [R17+0x28600], [R8.64], P3 ;  /* 0x2860000008117fae */ /* 0x0003e80009921844 */
[----:B------:R3:W-:Y:S01]  /*13250*/  LDGSTS.E [R17+0x28e00], [R6.64], P5 ;  /* 0x28e0000006117fae */ /* 0x0007e2000a921844 */
[----:B-1----:R-:W-:-:S07]  /*13260*/  SEL R8, RZ, 0x4, !P4 ;  /* 0x00000004ff087807 */ /* 0x002fce0006000000 */
[----:B------:R1:W-:Y:S01]  /*13270*/  STL.64 [R1], R20 ;  /* 0x0000001401007387 */ /* 0x0003e20000100a00 */
[----:B---3--:R-:W-:-:S03]  /*13280*/  IADD3 R6, P4, R2, R13, RZ ;  /* 0x0000000d02067210 */ /* 0x008fc60007f9e0ff */
[----:B------:R3:W-:Y:S04]  /*13290*/  STL.64 [R1+0x8], R22 ;  /* 0x0000081601007387 */ /* 0x0007e80000100a00 */
[----:B------:R-:W5:Y:S01]  /*132a0*/  LDL R12, [R1+0x308] ;  /* 0x00030800010c7983 */ /* 0x000f620000100800 */
[----:B------:R-:W-:-:S03]  /*132b0*/  IMAD.X R7, R0, 0x1, R11, P4 ;  /* 0x0000000100077824 */ /* 0x000fc600020e060b */
[----:B------:R-:W5:Y:S04]  /*132c0*/  LDL R11, [R1+0x344] ;  /* 0x00034400010b7983 */ /* 0x000f680000100800 */
[----:B------:R-:W5:Y:S04]  /*132d0*/  LDL R13, [R1+0x324] ;  /* 0x00032400010d7983 */ /* 0x000f680000100800 */
[----:B------:R-:W5:Y:S04]  /*132e0*/  LDL R25, [R1+0x348] ;  /* 0x0003480001197983 */ /* 0x000f680000100800 */
[----:B------:R-:W5:Y:S04]  /*132f0*/  LDL R19, [R1+0x328] ;  /* 0x0003280001137983 */ /* 0x000f680000100800 */
[----:B-1----:R-:W1:Y:S01]  /*13300*/  S2R R21, SR_TID.X ;  /* 0x0000000000157919 */ /* 0x002e620000002100 */
[----:B------:R-:W-:-:S02]  /*13310*/  SEL R8, R8, RZ, !P1 ;  /* 0x000000ff08087207 */ /* 0x000fc40004800000 */
[C---:B------:R-:W-:Y:S01]  /*13320*/  ISETP.GT.AND P5, PT, R3.reuse, 0x1b, PT ;  /* 0x0000001b0300780c */ /* 0x040fe20003fa4270 */
[----:B------:R3:W-:Y:S01]  /*13330*/  LDGSTS.E [R17+0x29600], [R6.64], P0 ;  /* 0x2960000006117fae */ /* 0x0007e20008121844 */
[----:B------:R-:W-:Y:S02]  /*13340*/  ISETP.GT.AND P6, PT, R3, 0x1f, PT ;  /* 0x0000001f0300780c */ /* 0x000fe40003fc4270 */
[----:B------:R-:W-:Y:S01]  /*13350*/  ISETP.NE.U32.AND P4, PT, R8, RZ, PT ;  /* 0x000000ff0800720c */ /* 0x000fe20003f85070 */
[----:B------:R-:W5:Y:S01]  /*13360*/  LDL R18, [R1+0x364] ;  /* 0x0003640001127983 */ /* 0x000f620000100800 */
[----:B------:R-:W-:Y:S02]  /*13370*/  SEL R8, RZ, 0x4, !P5 ;  /* 0x00000004ff087807 */ /* 0x000fe40006800000 */
[----:B------:R-:W-:Y:S01]  /*13380*/  SEL R9, RZ, 0x4, !P6 ;  /* 0x00000004ff097807 */ /* 0x000fe20007000000 */
[----:B------:R-:W5:Y:S01]  /*13390*/  LDL R106, [R1+0x36c] ;  /* 0x00036c00016a7983 */ /* 0x000f620000100800 */
[----:B------:R-:W-:-:S02]  /*133a0*/  SEL R10, R10, RZ, !P1 ;  /* 0x000000ff0a0a7207 */ /* 0x000fc40004800000 */
[----:B---3--:R-:W-:Y:S01]  /*133b0*/  SEL R7, R8, RZ, !P1 ;  /* 0x000000ff08077207 */ /* 0x008fe20004800000 */
[----:B------:R-:W3:Y:S01]  /*133c0*/  LDL R105, [R1+0x368] ;  /* 0x0003680001697983 */ /* 0x000ee20000100800 */
[----:B------:R-:W-:Y:S02]  /*133d0*/  SEL R8, R9, RZ, !P1 ;  /* 0x000000ff09087207 */ /* 0x000fe40004800000 */
[----:B------:R-:W-:Y:S01]  /*133e0*/  ISETP.NE.U32.AND P3, PT, R10, RZ, PT ;  /* 0x000000ff0a00720c */ /* 0x000fe20003f65070 */
[----:B------:R-:W3:Y:S01]  /*133f0*/  LDL R104, [R1+0x370] ;  /* 0x0003700001687983 */ /* 0x000ee20000100800 */
[----:B------:R-:W-:-:S03]  /*13400*/  ISETP.NE.U32.AND P5, PT, R7, RZ, PT ;  /* 0x000000ff0700720c */ /* 0x000fc60003fa5070 */
[----:B------:R-:W3:Y:S04]  /*13410*/  LDL R33, [R1+0x38c] ;  /* 0x00038c0001217983 */ /* 0x000ee80000100800 */
[----:B------:R-:W3:Y:S01]  /*13420*/  LDL R29, [R1+0x380] ;  /* 0x00038000011d7983 */ /* 0x000ee20000100800 */
[C---:B------:R-:W-:Y:S03]  /*13430*/  HMMA.1688.F32.TF32 R80, R68.reuse, R26, R80 ;  /* 0x0000001a4450723c */ /* 0x040fe60000081050 */
[----:B------:R-:W3:Y:S04]  /*13440*/  LDL R32, [R1+0x39c] ;  /* 0x00039c0001207983 */ /* 0x000ee80000100800 */
[----:B------:R-:W3:Y:S01]  /*13450*/  LDL R27, [R1+0x390] ;  /* 0x00039000011b7983 */ /* 0x000ee20000100800 */
[-C--:B------:R-:W-:Y:S03]  /*13460*/  HMMA.1688.F32.TF32 R76, R68, R30.reuse, R76 ;  /* 0x0000001e444c723c */ /* 0x080fe6000008104c */
[----:B------:R-:W3:Y:S05]  /*13470*/  LDL R26, [R1+0x3a0] ;  /* 0x0003a000011a7983 */ /* 0x000eea0000100800 */
[-C--:B------:R-:W-:Y:S08]  /*13480*/  HMMA.1688.F32.TF32 R128, R112, R30.reuse, R224 ;  /* 0x0000001e7080723c */ /* 0x080ff000000810e0 */
[----:B------:R-:W-:Y:S01]  /*13490*/  HMMA.1688.F32.TF32 R228, R100, R30, R168 ;  /* 0x0000001e64e4723c */ /* 0x000fe200000810a8 */
[----:B------:R-:W3:Y:S01]  /*134a0*/  LDL R31, [R1+0x3ac] ;  /* 0x0003ac00011f7983 */ /* 0x000ee20000100800 */
[----:B------:R-:W-:-:S03]  /*134b0*/  LOP3.LUT R119, R119, 0x60, RZ, 0xc0, !PT ;  /* 0x0000006077777812 */ /* 0x000fc600078ec0ff */
[----:B------:R-:W3:Y:S01]  /*134c0*/  LDL R30, [R1+0x3bc] ;  /* 0x0003bc00011e7983 */ /* 0x000ee20000100800 */
[----:B------:R-:W-:Y:S02]  /*134d0*/  IMAD.SHL.U32 R24, R24, 0x4, RZ ;  /* 0x0000000418187824 */ /* 0x000fe400078e00ff */
[----:B------:R-:W-:Y:S01]  /*134e0*/  HMMA.1688.F32.TF32 R72, R68, R34, R72 ;  /* 0x000000224448723c */ /* 0x000fe20000081048 */
[----:B--2---:R-:W-:Y:S02]  /*134f0*/  IADD3 R6, P0, R2, R16, RZ ;  /* 0x0000001002067210 */ /* 0x004fe40007f1e0ff */
[----:B-1----:R-:W-:-:S04]  /*13500*/  LOP3.LUT R16, R21, 0x1f, RZ, 0xc0, !PT ;  /* 0x0000001f15107812 */ /* 0x002fc800078ec0ff */
[----:B------:R-:W-:Y:S02]  /*13510*/  ISETP.GE.AND P6, PT, R16, R3, PT ;  /* 0x000000031000720c */ /* 0x000fe40003fc6270 */
[----:B------:R-:W2:Y:S01]  /*13520*/  LDL R16, [R1+0x37c] ;  /* 0x00037c0001107983 */ /* 0x000ea20000100800 */
[----:B----4-:R-:W-:Y:S01]  /*13530*/  IMAD.X R7, R0, 0x1, R15, P0 ;  /* 0x0000000100077824 */ /* 0x010fe200000e060f */
[----:B------:R-:W-:Y:S02]  /*13540*/  SEL R10, RZ, 0x4, P6 ;  /* 0x00000004ff0a7807 */ /* 0x000fe40003000000 */
[----:B------:R-:W-:Y:S02]  /*13550*/  ISETP.NE.U32.AND P0, PT, R8, RZ, PT ;  /* 0x000000ff0800720c */ /* 0x000fe40003f05070 */
[----:B------:R-:W-:Y:S01]  /*13560*/  IADD3 R8, P6, R2, R14, RZ ;  /* 0x0000000e02087210 */ /* 0x000fe20007fde0ff */
[----:B------:R1:W-:Y:S01]  /*13570*/  LDGSTS.E [R17+0x29e00], [R6.64], P2 ;  /* 0x29e0000006117fae */ /* 0x0003e20009121844 */
[----:B------:R-:W-:-:S04]  /*13580*/  SEL R10, R10, RZ, !P1 ;  /* 0x000000ff0a0a7207 */ /* 0x000fc80004800000 */
[----:B------:R-:W-:Y:S01]  /*13590*/  ISETP.NE.U32.AND P2, PT, R10, RZ, PT ;  /* 0x000000ff0a00720c */ /* 0x000fe20003f45070 */
[----:B------:R-:W-:Y:S01]  /*135a0*/  HMMA.1688.F32.TF32 R20, R100, R34, R172 ;  /* 0x000000226414723c */ /* 0x000fe200000810ac */
[----:B------:R-:W4:Y:S01]  /*135b0*/  LDL R35, [R1+0x3d0] ;  /* 0x0003d00001237983 */ /* 0x000f220000100800 */
[----:B-----5:R-:W-:Y:S01]  /*135c0*/  IMAD.X R9, R0, 0x1, R12, P6 ;  /* 0x0000000100097824 */ /* 0x020fe200030e060c */
[----:B------:R-:W-:-:S04]  /*135d0*/  IADD3 R10, P6, R2, R11, RZ ;  /* 0x0000000b020a7210 */ /* 0x000fc80007fde0ff */
[----:B------:R5:W-:Y:S01]  /*135e0*/  LDGSTS.E [R17+0x2a600], [R8.64], P3 ;  /* 0x2a60000008117fae */ /* 0x000be20009921844 */
[----:B-1----:R-:W-:Y:S01]  /*135f0*/  IADD3 R6, P1, R2, R13, RZ ;  /* 0x0000000d02067210 */ /* 0x002fe20007f3e0ff */
[C---:B------:R-:W-:Y:S02]  /*13600*/  IMAD.X R11, R0.reuse, 0x1, R25, P6 ;  /* 0x00000001000b7824 */ /* 0x040fe400030e0619 */
[----:B------:R-:W4:Y:S02]  /*13610*/  LDL R25, [R1+0x3b0] ;  /* 0x0003b00001197983 */ /* 0x000f240000100800 */
[----:B------:R-:W-:Y:S01]  /*13620*/  IMAD.X R7, R0, 0x1, R19, P1 ;  /* 0x0000000100077824 */ /* 0x000fe200008e0613 */
[----:B------:R-:W-:-:S04]  /*13630*/  SHF.R.U32.HI R34, RZ, 0x1, R119 ;  /* 0x00000001ff227819 */ /* 0x000fc80000011677 */
[----:B------:R1:W-:Y:S01]  /*13640*/  LDGSTS.E [R17+0x2ae00], [R6.64], P4 ;  /* 0x2ae0000006117fae */ /* 0x0003e2000a121844 */
[----:B------:R-:W-:-:S03]  /*13650*/  LOP3.LUT R34, R24, R34, RZ, 0x3c, !PT ;  /* 0x0000002218227212 */ /* 0x000fc600078e3cff */
[----:B------:R-:W4:Y:S01]  /*13660*/  LDL R24, [R1+0x3dc] ;  /* 0x0003dc0001187983 */ /* 0x000f220000100800 */
[-C--:B------:R-:W-:Y:S01]  /*13670*/  HMMA.1688.F32.TF32 R68, R68, R38.reuse, R248 ;  /* 0x000000264444723c */ /* 0x080fe200000810f8 */
[----:B------:R-:W-:Y:S02]  /*13680*/  IADD3 R18, P1, R2, R18, RZ ;  /* 0x0000001202127210 */ /* 0x000fe40007f3e0ff */
[----:B------:R3:W-:Y:S04]  /*13690*/  LDGSTS.E [R17+0x2b600], [R10.64], P5 ;  /* 0x2b6000000a117fae */ /* 0x0007e8000a921844 */
[----:B-1----:R-:W4:Y:S01]  /*136a0*/  LDL R6, [R1+0x3c0] ;  /* 0x0003c00001067983 */ /* 0x002f220000100800 */
[----:B------:R-:W-:Y:S03]  /*136b0*/  HMMA.1688.F32.TF32 R12, R100, R38, R176 ;  /* 0x00000026640c723c */ /* 0x000fe600000810b0 */
[----:B------:R-:W4:Y:S01]  /*136c0*/  LDL R38, [R1+0x3cc] ;  /* 0x0003cc0001267983 */ /* 0x000f220000100800 */
[----:B-----5:R-:W-:Y:S01]  /*136d0*/  IADD3 R8, P3, R5, R106, RZ ;  /* 0x0000006a05087210 */ /* 0x020fe20007f7e0ff */
[----:B---3--:R-:W-:-:S02]  /*136e0*/  IMAD.X R19, R0, 0x1, R105, P1 ;  /* 0x0000000100137824 */ /* 0x008fc400008e0669 */
[----:B------:R-:W-:Y:S01]  /*136f0*/  IMAD R7, R36, 0x8000, R34 ;  /* 0x0000800024077824 */ /* 0x000fe200078e0222 */
[----:B------:R-:W1:Y:S01]  /*13700*/  S2R R119, SR_TID.X ;  /* 0x0000000000777919 */ /* 0x000e620000002100 */
[----:B------:R-:W-:-:S03]  /*13710*/  IMAD.X R9, R4, 0x1, R104, P3 ;  /* 0x0000000104097824 */ /* 0x000fc600018e0668 */
[----:B------:R3:W-:Y:S01]  /*13720*/  LDGSTS.E [R17+0x2be00], [R18.64], P0 ;  /* 0x2be0000012117fae */ /* 0x0007e20008121844 */
[----:B------:R-:W-:-:S03]  /*13730*/  IADD3 R10, P0, R5, R33, RZ ;  /* 0x00000021050a7210 */ /* 0x000fc60007f1e0ff */
[----:B------:R-:W5:Y:S04]  /*13740*/  LDL R34, [R1+0x3f0] ;  /* 0x0003f00001227983 */ /* 0x000f680000100800 */
[----:B------:R-:W5:Y:S04]  /*13750*/  LDL R33, [R1+0x400] ;  /* 0x0004000001217983 */ /* 0x000f680000100800 */
[----:B------:R-:W0:Y:S01]  /*13760*/  LDGDEPBAR ;  /* 0x00000000000079af */ /* 0x000e220000000000 */
[----:B------:R-:W-:-:S03]  /*13770*/  IMAD.X R11, R4, 0x1, R27, P0 ;  /* 0x00000001040b7824 */ /* 0x000fc600000e061b */
[----:B------:R1:W-:Y:S04]  /*13780*/  LDGSTS.E [R7], [R8.64], P2 ;  /* 0x0000000008077fae */ /* 0x0003e80009121844 */
[----:B------:R-:W5:Y:S04]  /*13790*/  LDL R27, [R1+0x410] ;  /* 0x00041000011b7983 */ /* 0x000f680000100800 */
[----:B---3--:R-:W3:Y:S04]  /*137a0*/  LDL R19, [R1+0x424] ;  /* 0x0004240001137983 */ /* 0x008ee80000100800 */
[----:B------:R-:W3:Y:S04]  /*137b0*/  LDL R18, [R1+0x450] ;  /* 0x0004500001127983 */ /* 0x000ee80000100800 */
[----:B------:R-:W3:Y:S04]  /*137c0*/  LDL R102, [R1+0x4d8] ;  /* 0x0004d80001667983 */ /* 0x000ee80000100800 */
[----:B------:R-:W3:Y:S04]  /*137d0*/  LDL R101, [R1+0x4cc] ;  /* 0x0004cc0001657983 */ /* 0x000ee80000100800 */
[----:B------:R-:W3:Y:S04]  /*137e0*/  LDL R100, [R1+0x4f0] ;  /* 0x0004f00001647983 */ /* 0x000ee80000100800 */
[----:B------:R-:W3:Y:S01]  /*137f0*/  LDL R39, [R1+0x4dc] ;  /* 0x0004dc0001277983 */ /* 0x000ee20000100800 */
[----:B--2---:R-:W-:-:S05]  /*13800*/  IADD3 R16, P1, R5, R16, RZ ;  /* 0x0000001005107210 */ /* 0x004fca0007f3e0ff */
[----:B------:R-:W-:Y:S02]  /*13810*/  IMAD.X R17, R4, 0x1, R29, P1 ;  /* 0x0000000104117824 */ /* 0x000fe400008e061d */
[----:B------:R-:W2:Y:S01]  /*13820*/  LDL R29, [R1+0x3e0] ;  /* 0x0003e000011d7983 */ /* 0x000ea20000100800 */
[----:B-1----:R-:W-:-:S03]  /*13830*/  IADD3 R8, P1, R5, R32, RZ ;  /* 0x0000002005087210 */ /* 0x002fc60007f3e0ff */
[----:B------:R1:W-:Y:S04]  /*13840*/  LDGSTS.E [R7+0x400], [R16.64], P2 ;  /* 0x0040000010077fae */ /* 0x0003e80009121844 */
[----:B------:R-:W3:Y:S01]  /*13850*/  LDL R32, [R1+0x3f4] ;  /* 0x0003f40001207983 */ /* 0x000ee20000100800 */
[----:B------:R-:W-:-:S03]  /*13860*/  IMAD.X R9, R4, 0x1, R26, P1 ;  /* 0x0000000104097824 */ /* 0x000fc600008e061a */
[----:B------:R1:W-:Y:S02]  /*13870*/  LDGSTS.E [R7+0x800], [R10.64], P2 ;  /* 0x008000000a077fae */ /* 0x0003e40009121844 */
[C---:B-1----:R-:W-:Y:S02]  /*13880*/  IADD3 R16, P0, R5.reuse, R31, RZ ;  /* 0x0000001f05107210 */ /* 0x042fe40007f1e0ff */
[----:B------:R-:W3:Y:S04]  /*13890*/  LDL R26, [R1+0x420] ;  /* 0x00042000011a7983 */ /* 0x000ee80000100800 */
[----:B------:R-:W3:Y:S01]  /*138a0*/  LDL R31, [R1+0x404] ;  /* 0x00040400011f7983 */ /* 0x000ee20000100800 */
[----:B------:R-:W-:-:S03]  /*138b0*/  IADD3 R10, P1, R5, R30, RZ ;  /* 0x0000001e050a7210 */ /* 0x000fc60007f3e0ff */
[----:B------:R1:W-:Y:S04]  /*138c0*/  LDGSTS.E [R7+0xc00], [R8.64], P2 ;  /* 0x00c0000008077fae */ /* 0x0003e80009121844 */
[----:B------:R-:W3:Y:S01]  /*138d0*/  LDL R30, [R1+0x414] ;  /* 0x00041400011e7983 */ /* 0x000ee20000100800 */
[----:B----4-:R-:W-:-:S03]  /*138e0*/  IMAD.X R17, R4, 0x1, R25, P0 ;  /* 0x0000000104117824 */ /* 0x010fc600000e0619 */
[----:B------:R-:W4:Y:S04]  /*138f0*/  LDL R25, [R1+0x430] ;  /* 0x0004300001197983 */ /* 0x000f280000100800 */
[----:B------:R1:W-:Y:S01]  /*13900*/  LDGSTS.E [R7+0x1000], [R16.64], P2 ;  /* 0x0100000010077fae */ /* 0x0003e20009121844 */
[----:B------:R-:W-:Y:S01]  /*13910*/  IMAD.X R11, R4, 0x1, R6, P1 ;  /* 0x00000001040b7824 */ /* 0x000fe200008e0606 */
[C---:B-1----:R-:W-:Y:S02]  /*13920*/  IADD3 R16, P1, R5.reuse, R24, RZ ;  /* 0x0000001805107210 */ /* 0x042fe40007f3e0ff */
[----:B------:R-:W4:Y:S04]  /*13930*/  LDL R6, [R1+0x440] ;  /* 0x0004400001067983 */ /* 0x000f280000100800 */
[----:B------:R-:W4:Y:S01]  /*13940*/  LDL R24, [R1+0x434] ;  /* 0x0004340001187983 */ /* 0x000f220000100800 */
[----:B------:R-:W-:-:S03]  /*13950*/  IADD3 R8, P0, R5, R38, RZ ;  /* 0x0000002605087210 */ /* 0x000fc60007f1e0ff */
[----:B------:R5:W-:Y:S02]  /*13960*/  LDGSTS.E [R7+0x1400], [R10.64], P2 ;  /* 0x014000000a077fae */ /* 0x000be40009121844 */
[----:B------:R-:W-:Y:S02]  /*13970*/  IMAD.X R9, R4, 0x1, R35, P0 ;  /* 0x0000000104097824 */ /* 0x000fe400000e0623 */
[----:B------:R-:W4:Y:S04]  /*13980*/  LDL R35, [R1+0x4d0] ;  /* 0x0004d00001237983 */ /* 0x000f280000100800 */
[----:B------:R1:W-:Y:S01]  /*13990*/  LDGSTS.E [R7+0x1800], [R8.64], P2 ;  /* 0x0180000008077fae */ /* 0x0003e20009121844 */
[----:B-----5:R-:W-:-:S03]  /*139a0*/  IADD3 R10, P0, R5, R34, RZ ;  /* 0x00000022050a7210 */ /* 0x020fc60007f1e0ff */
[----:B------:R-:W5:Y:S04]  /*139b0*/  LDL R38, [R1+0x40c] ;  /* 0x00040c0001267983 */ /* 0x000f680000100800 */
[----:B------:R-:W5:Y:S01]  /*139c0*/  LDL R34, [R1+0x444] ;  /* 0x0004440001227983 */ /* 0x000f620000100800 */
[C---:B--2---:R-:W-:Y:S01]  /*139d0*/  IMAD.X R17, R4.reuse, 0x1, R29, P1 ;  /* 0x0000000104117824 */ /* 0x044fe200008e061d */
[----:B-1----:R-:W-:Y:S02]  /*139e0*/  IADD3 R8, P1, R5, R33, RZ ;  /* 0x0000002105087210 */ /* 0x002fe40007f3e0ff */
[----:B------:R-:W2:Y:S04]  /*139f0*/  LDL R29, [R1+0x460] ;  /* 0x00046000011d7983 */ /* 0x000ea80000100800 */
[----:B------:R-:W2:Y:S01]  /*13a00*/  LDL R33, [R1+0x454] ;  /* 0x0004540001217983 */ /* 0x000ea20000100800 */
[----:B---3--:R-:W-:-:S03]  /*13a10*/  IMAD.X R11, R4, 0x1, R32, P0 ;  /* 0x00000001040b7824 */ /* 0x008fc600000e0620 */
[----:B------:R1:W-:Y:S04]  /*13a20*/  LDGSTS.E [R7+0x1c00], [R16.64], P2 ;  /* 0x01c0000010077fae */ /* 0x0003e80009121844 */
[----:B------:R-:W3:Y:S04]  /*13a30*/  LDL R32, [R1+0x470] ;  /* 0x0004700001207983 */ /* 0x000ee80000100800 */
[----:B------:R1:W-:Y:S01]  /*13a40*/  LDGSTS.E [R7+0x2000], [R10.64], P2 ;  /* 0x020000000a077fae */ /* 0x0003e20009121844 */
[----:B------:R-:W-:Y:S01]  /*13a50*/  IMAD.X R9, R4, 0x1, R31, P1 ;  /* 0x0000000104097824 */ /* 0x000fe200008e061f */
[----:B-1----:R-:W-:-:S02]  /*13a60*/  IADD3 R16, P0, R5, R27, RZ ;  /* 0x0000001b05107210 */ /* 0x002fc40007f1e0ff */
[----:B------:R-:W3:Y:S04]  /*13a70*/  LDL R31, [R1+0x480] ;  /* 0x00048000011f7983 */ /* 0x000ee80000100800 */
[----:B------:R-:W3:Y:S01]  /*13a80*/  LDL R27, [R1+0x464] ;  /* 0x00046400011b7983 */ /* 0x000ee20000100800 */
[C---:B------:R-:W-:Y:S01]  /*13a90*/  IMAD.X R17, R4.reuse, 0x1, R30, P0 ;  /* 0x0000000104117824 */ /* 0x040fe200000e061e */
[----:B------:R-:W-:Y:S02]  /*13aa0*/  IADD3 R10, P1, R5, R26, RZ ;  /* 0x0000001a050a7210 */ /* 0x000fe40007f3e0ff */
[----:B------:R4:W-:Y:S04]  /*13ab0*/  LDGSTS.E [R7+0x2400], [R8.64], P2 ;  /* 0x0240000008077fae */ /* 0x0009e80009121844 */
[----:B------:R-:W3:Y:S01]  /*13ac0*/  LDL R26, [R1+0x474] ;  /* 0x00047400011a7983 */ /* 0x000ee20000100800 */
[----:B------:R-:W-:-:S03]  /*13ad0*/  IMAD.X R11, R4, 0x1, R19, P1 ;  /* 0x00000001040b7824 */ /* 0x000fc600008e0613 */
[----:B------:R-:W3:Y:S01]  /*13ae0*/  LDL R30, [R1+0x490] ;  /* 0x00049000011e7983 */ /* 0x000ee20000100800 */
[----:B----4-:R-:W-:-:S03]  /*13af0*/  IADD3 R8, P0, R5, R25, RZ ;  /* 0x0000001905087210 */ /* 0x010fc60007f1e0ff */
[----:B------:R-:W4:Y:S04]  /*13b00*/  LDL R19, [R1+0x4a0] ;  /* 0x0004a00001137983 */ /* 0x000f280000100800 */
[----:B------:R-:W4:Y:S04]  /*13b10*/  LDL R25, [R1+0x484] ;  /* 0x0004840001197983 */ /* 0x000f280000100800 */
[----:B------:R1:W-:Y:S04]  /*13b20*/  LDGSTS.E [R7+0x2800], [R16.64], P2 ;  /* 0x0280000010077fae */ /* 0x0003e80009121844 */
[----:B------:R1:W-:Y:S01]  /*13b30*/  LDGSTS.E [R7+0x2c00], [R10.64], P2 ;  /* 0x02c000000a077fae */ /* 0x0003e20009121844 */
[----:B------:R-:W-:Y:S01]  /*13b40*/  IMAD.X R9, R4, 0x1, R24, P0 ;  /* 0x0000000104097824 */ /* 0x000fe200000e0618 */
[----:B-1----:R-:W-:-:S02]  /*13b50*/  IADD3 R16, P1, R5, R6, RZ ;  /* 0x0000000605107210 */ /* 0x002fc40007f3e0ff */
[----:B------:R-:W4:Y:S01]  /*13b60*/  LDL R24, [R1+0x4b0] ;  /* 0x0004b00001187983 */ /* 0x000f220000100800 */
[----:B------:R-:W-:-:S03]  /*13b70*/  IADD3 R10, P0, R5, R18, RZ ;  /* 0x00000012050a7210 */ /* 0x000fc60007f1e0ff */
[----:B------:R-:W4:Y:S04]  /*13b80*/  LDL R6, [R1+0x494] ;  /* 0x0004940001067983 */ /* 0x000f280000100800 */
[----:B------:R-:W4:Y:S04]  /*13b90*/  LDL R18, [R1+0x4a4] ;  /* 0x0004a40001127983 */ /* 0x000f280000100800 */
[----:B------:R2:W-:Y:S01]  /*13ba0*/  LDGSTS.E [R7+0x3000], [R8.64], P2 ;  /* 0x0300000008077fae */ /* 0x0005e20009121844 */
[----:B-----5:R-:W-:-:S03]  /*13bb0*/  IMAD.X R17, R4, 0x1, R34, P1 ;  /* 0x0000000104117824 */ /* 0x020fc600008e0622 */
[----:B------:R-:W5:Y:S04]  /*13bc0*/  LDL R34, [R1+0x4c0] ;  /* 0x0004c00001227983 */ /* 0x000f680000100800 */
[----:B------:R3:W-:Y:S01]  /*13bd0*/  LDGSTS.E [R7+0x3400], [R16.64], P2 ;  /* 0x0340000010077fae */ /* 0x0007e20009121844 */
[----:B--2---:R-:W-:-:S03]  /*13be0*/  IADD3 R8, P1, R5, R29, RZ ;  /* 0x0000001d05087210 */ /* 0x004fc60007f3e0ff */
[----:B------:R-:W2:Y:S01]  /*13bf0*/  LDL R29, [R1+0x4b4] ;  /* 0x0004b400011d7983 */ /* 0x000ea20000100800 */
[----:B------:R-:W-:-:S03]  /*13c00*/  IMAD.X R11, R4, 0x1, R33, P0 ;  /* 0x00000001040b7824 */ /* 0x000fc600000e0621 */
[----:B------:R-:W2:Y:S04]  /*13c10*/  LDL R33, [R1+0x4c4] ;  /* 0x0004c40001217983 */ /* 0x000ea80000100800 */
[----:B------:R1:W-:Y:S01]  /*13c20*/  LDGSTS.E [R7+0x3800], [R10.64], P2 ;  /* 0x038000000a077fae */ /* 0x0003e20009121844 */
[----:B---3--:R-:W-:-:S03]  /*13c30*/  IADD3 R16, P0, R5, R32, RZ ;  /* 0x0000002005107210 */ /* 0x008fc60007f1e0ff */
[----:B------:R-:W3:Y:S01]  /*13c40*/  LDL R32, [R1+0x4d4] ;  /* 0x0004d40001207983 */ /* 0x000ee20000100800 */
[C---:B------:R-:W-:Y:S01]  /*13c50*/  IMAD.X R9, R4.reuse, 0x1, R27, P1 ;  /* 0x0000000104097824 */ /* 0x040fe200008e061b */
[----:B-1----:R-:W-:Y:S02]  /*13c60*/  IADD3 R10, P1, R5, R31, RZ ;  /* 0x0000001f050a7210 */ /* 0x002fe40007f3e0ff */
[----:B------:R-:W3:Y:S04]  /*13c70*/  LDL R27, [R1+0x4e0] ;  /* 0x0004e000011b7983 */ /* 0x000ee80000100800 */
[----:B------:R-:W3:Y:S01]  /*13c80*/  LDL R31, [R1+0x4ec] ;  /* 0x0004ec00011f7983 */ /* 0x000ee20000100800 */
[----:B------:R-:W-:-:S03]  /*13c90*/  IMAD.X R17, R4, 0x1, R26, P0 ;  /* 0x0000000104117824 */ /* 0x000fc600000e061a */
[----:B------:R-:W3:Y:S04]  /*13ca0*/  LDL R26, [R1+0x4f8] ;  /* 0x0004f800011a7983 */ /* 0x000ee80000100800 */
[----:B------:R1:W-:Y:S04]  /*13cb0*/  LDGSTS.E [R7+0x3c00], [R8.64], P2 ;  /* 0x03c0000008077fae */ /* 0x0003e80009121844 */
[----:B------:R4:W-:Y:S02]  /*13cc0*/  LDGSTS.E [R7+0x4000], [R16.64], P2 ;  /* 0x0400000010077fae */ /* 0x0009e40009121844 */
[----:B----4-:R-:W-:-:S02]  /*13cd0*/  IMAD.X R11, R4, 0x1, R25, P1 ;  /* 0x00000001040b7824 */ /* 0x010fc400008e0619 */
[----:B------:R-:W4:Y:S01]  /*13ce0*/  LDL R25, [R1+0x508] ;  /* 0x0005080001197983 */ /* 0x000f220000100800 */
[----:B-1----:R-:W-:-:S03]  /*13cf0*/  IADD3 R8, P0, R5, R30, RZ ;  /* 0x0000001e05087210 */ /* 0x002fc60007f1e0ff */
[----:B------:R1:W-:Y:S01]  /*13d00*/  LDGSTS.E [R7+0x4400], [R10.64], P2 ;  /* 0x044000000a077fae */ /* 0x0003e20009121844 */
[----:B------:R-:W-:-:S03]  /*13d10*/  IADD3 R16, P1, R5, R19, RZ ;  /* 0x0000001305107210 */ /* 0x000fc60007f3e0ff */
[----:B------:R-:W4:Y:S04]  /*13d20*/  LDL R30, [R1+0x4fc] ;  /* 0x0004fc00011e7983 */ /* 0x000f280000100800 */
[----:B------:R-:W4:Y:S01]  /*13d30*/  LDL R19, [R1+0x518] ;  /* 0x0005180001137983 */ /* 0x000f220000100800 */
[----:B------:R-:W-:-:S03]  /*13d40*/  IMAD.X R17, R4, 0x1, R18, P1 ;  /* 0x0000000104117824 */ /* 0x000fc600008e0612 */
[----:B------:R-:W4:Y:S01]  /*13d50*/  LDL R18, [R1+0x51c] ;  /* 0x00051c0001127983 */ /* 0x000f220000100800 */
[----:B------:R-:W-:-:S03]  /*13d60*/  IMAD.X R9, R4, 0x1, R6, P0 ;  /* 0x0000000104097824 */ /* 0x000fc600000e0606 */
[----:B------:R-:W4:Y:S01]  /*13d70*/  LDL R6, [R1+0x50c] ;  /* 0x00050c0001067983 */ /* 0x000f220000100800 */
[----:B-1----:R-:W-:-:S03]  /*13d80*/  IADD3 R10, P0, R5, R24, RZ ;  /* 0x00000018050a7210 */ /* 0x002fc60007f1e0ff */
[----:B------:R-:W4:Y:S04]  /*13d90*/  LDL R24, [R1+0x528] ;  /* 0x0005280001187983 */ /* 0x000f280000100800 */
[----:B------:R5:W-:Y:S04]  /*13da0*/  LDGSTS.E [R7+0x4800], [R8.64], P2 ;  /* 0x0480000008077fae */ /* 0x000be80009121844 */
[----:B------:R1:W-:Y:S01]  /*13db0*/  LDGSTS.E [R7+0x4c00], [R16.64], P2 ;  /* 0x04c0000010077fae */ /* 0x0003e20009121844 */
[----:B-----5:R-:W-:-:S03]  /*13dc0*/  IADD3 R8, P1, R5, R34, RZ ;  /* 0x0000002205087210 */ /* 0x020fc60007f3e0ff */
[----:B------:R-:W5:Y:S01]  /*13dd0*/  LDL R34, [R1+0x538] ;  /* 0x0005380001227983 */ /* 0x000f620000100800 */
[C---:B--2---:R-:W-:Y:S01]  /*13de0*/  IMAD.X R11, R4.reuse, 0x1, R29, P0 ;  /* 0x00000001040b7824 */ /* 0x044fe200000e061d */
[----:B-1----:R-:W-:Y:S02]  /*13df0*/  IADD3 R16, P0, R5, R35, RZ ;  /* 0x0000002305107210 */ /* 0x002fe40007f1e0ff */
[----:B------:R-:W2:Y:S01]  /*13e00*/  LDL R29, [R1+0x52c] ;  /* 0x00052c00011d7983 */ /* 0x000ea20000100800 */
[----:B------:R-:W-:-:S03]  /*13e10*/  IMAD.X R9, R4, 0x1, R33, P1 ;  /* 0x0000000104097824 */ /* 0x000fc600008e0621 */
[----:B------:R1:W-:Y:S04]  /*13e20*/  LDGSTS.E [R7+0x5000], [R10.64], P2 ;  /* 0x050000000a077fae */ /* 0x0003e80009121844 */
[----:B------:R-:W2:Y:S01]  /*13e30*/  LDL R33, [R1+0x548] ;  /* 0x0005480001217983 */ /* 0x000ea20000100800 */
[----:B---3--:R-:W-:-:S03]  /*13e40*/  IMAD.X R17, R4, 0x1, R32, P0 ;  /* 0x0000000104117824 */ /* 0x008fc600000e0620 */
[----:B------:R-:W3:Y:S04]  /*13e50*/  LDL R32, [R1+0x558] ;  /* 0x0005580001207983 */ /* 0x000ee80000100800 */
[----:B------:R1:W-:Y:S04]  /*13e60*/  LDGSTS.E [R7+0x5400], [R8.64], P2 ;  /* 0x0540000008077fae */ /* 0x0003e80009121844 */
[----:B------:R4:W-:Y:S01]  /*13e70*/  LDGSTS.E [R7+0x5800], [R16.64], P2 ;  /* 0x0580000010077fae */ /* 0x0009e20009121844 */
[----:B-1----:R-:W-:-:S03]  /*13e80*/  IADD3 R10, P1, R5, R27, RZ ;  /* 0x0000001b050a7210 */ /* 0x002fc60007f3e0ff */
[----:B------:R-:W3:Y:S04]  /*13e90*/  LDL R35, [R1+0x388] ;  /* 0x0003880001237983 */ /* 0x000ee80000100800 */
[----:B------:R-:W3:Y:S01]  /*13ea0*/  LDL R27, [R1+0x53c] ;  /* 0x00053c00011b7983 */ /* 0x000ee20000100800 */
[----:B------:R-:W-:Y:S01]  /*13eb0*/  IMAD.X R11, R4, 0x1, R31, P1 ;  /* 0x00000001040b7824 */ /* 0x000fe200008e061f */
[C---:B------:R-:W-:Y:S02]  /*13ec0*/  IADD3 R8, P0, R5.reuse, R26, RZ ;  /* 0x0000001a05087210 */ /* 0x040fe40007f1e0ff */
[----:B------:R-:W3:Y:S04]  /*13ed0*/  LDL R31, [R1+0x568] ;  /* 0x00056800011f7983 */ /* 0x000ee80000100800 */
[----:B------:R-:W3:Y:S04]  /*13ee0*/  LDL R26, [R1+0x54c] ;  /* 0x00054c00011a7983 */ /* 0x000ee80000100800 */
[----:B------:R1:W-:Y:S01]  /*13ef0*/  LDGSTS.E [R7+0x5c00], [R10.64], P2 ;  /* 0x05c000000a077fae */ /* 0x0003e20009121844 */
[----:B----4-:R-:W-:-:S03]  /*13f00*/  IADD3 R16, P1, R5, R25, RZ ;  /* 0x0000001905107210 */ /* 0x010fc60007f3e0ff */
[----:B------:R-:W4:Y:S01]  /*13f10*/  LDL R25, [R1+0x55c] ;  /* 0x00055c0001197983 */ /* 0x000f220000100800 */
[----:B------:R-:W-:-:S03]  /*13f20*/  IMAD.X R9, R4, 0x1, R30, P0 ;  /* 0x0000000104097824 */ /* 0x000fc600000e061e */
[----:B------:R-:W4:Y:S01]  /*13f30*/  LDL R30, [R1+0x384] ;  /* 0x00038400011e7983 */ /* 0x000f220000100800 */
[----:B-1----:R-:W-:-:S03]  /*13f40*/  IADD3 R10, P0, R5, R19, RZ ;  /* 0x00000013050a7210 */ /* 0x002fc60007f1e0ff */
[----:B------:R-:W4:Y:S04]  /*13f50*/  LDL R19, [R1+0x374] ;  /* 0x0003740001137983 */ /* 0x000f280000100800 */
[----:B------:R1:W-:Y:S01]  /*13f60*/  LDGSTS.E [R7+0x6000], [R8.64], P2 ;  /* 0x0600000008077fae */ /* 0x0003e20009121844 */
        /* <DEDUP_REMOVED lines=10> */
[----:B--2---:R-:W-:-:S03]  /*14010*/  IMAD.X R9, R4, 0x1, R29, P1 ;  /* 0x0000000104097824 */ /* 0x004fc600008e061d */
[----:B------:R-:W2:Y:S04]  /*14020*/  LDL R29, [R1+0x398] ;  /* 0x00039800011d7983 */ /* 0x000ea80000100800 */
[----:B------:R3:W-:Y:S01]  /*14030*/  LDGSTS.E [R7+0x6c00], [R8.64], P2 ;  /* 0x06c0000008077fae */ /* 0x0007e20009121844 */
[----:B-1----:R-:W-:-:S03]  /*14040*/  IADD3 R10, P1, R5, R33, RZ ;  /* 0x00000021050a7210 */ /* 0x002fc60007f3e0ff */
[----:B------:R-:W2:Y:S01]  /*14050*/  LDL R33, [R1+0x3b4] ;  /* 0x0003b40001217983 */ /* 0x000ea20000100800 */
[C---:B---3--:R-:W-:Y:S01]  /*14060*/  IMAD.X R17, R4.reuse, 0x1, R27, P0 ;  /* 0x0000000104117824 */ /* 0x048fe200000e061b */
[----:B------:R-:W-:Y:S02]  /*14070*/  IADD3 R8, P0, R5, R32, RZ ;  /* 0x0000002005087210 */ /* 0x000fe40007f1e0ff */
[----:B------:R-:W3:Y:S04]  /*14080*/  LDL R27, [R1+0x3a8] ;  /* 0x0003a800011b7983 */ /* 0x000ee80000100800 */
[----:B------:R-:W3:Y:S01]  /*14090*/  LDL R32, [R1+0x3c4] ;  /* 0x0003c40001207983 */ /* 0x000ee20000100800 */
[----:B------:R-:W-:-:S03]  /*140a0*/  IMAD.X R11, R4, 0x1, R26, P1 ;  /* 0x00000001040b7824 */ /* 0x000fc600008e061a */
[----:B------:R-:W3:Y:S04]  /*140b0*/  LDL R26, [R1+0x3b8] ;  /* 0x0003b800011a7983 */ /* 0x000ee80000100800 */
[----:B------:R1:W-:Y:S01]  /*140c0*/  LDGSTS.E [R7+0x7000], [R16.64], P2 ;  /* 0x0700000010077fae */ /* 0x0003e20009121844 */
[----:B----4-:R-:W-:-:S03]  /*140d0*/  IMAD.X R9, R4, 0x1, R25, P0 ;  /* 0x0000000104097824 */ /* 0x010fc600000e0619 */
[----:B------:R4:W-:Y:S04]  /*140e0*/  LDGSTS.E [R7+0x7400], [R10.64], P2 ;  /* 0x074000000a077fae */ /* 0x0009e80009121844 */
[----:B------:R-:W3:Y:S01]  /*140f0*/  LDL R25, [R1+0x3c8] ;  /* 0x0003c80001197983 */ /* 0x000ee20000100800 */
[----:B-1----:R-:W-:-:S03]  /*14100*/  IADD3 R16, P1, R5, R31, RZ ;  /* 0x0000001f05107210 */ /* 0x002fc60007f3e0ff */
[----:B------:R1:W-:Y:S01]  /*14110*/  LDGSTS.E [R7+0x7800], [R8.64], P2 ;  /* 0x0780000008077fae */ /* 0x0003e20009121844 */
[----:B----4-:R-:W-:-:S03]  /*14120*/  IADD3 R10, P0, R5, R19, RZ ;  /* 0x00000013050a7210 */ /* 0x010fc60007f1e0ff */
[----:B------:R-:W4:Y:S04]  /*14130*/  LDL R31, [R1+0x3d4] ;  /* 0x0003d400011f7983 */ /* 0x000f280000100800 */
[----:B------:R-:W4:Y:S01]  /*14140*/  LDL R19, [R1+0x3e4] ;  /* 0x0003e40001137983 */ /* 0x000f220000100800 */
[----:B------:R-:W-:-:S03]  /*14150*/  IMAD.X R11, R4, 0x1, R18, P0 ;  /* 0x00000001040b7824 */ /* 0x000fc600000e0612 */
[----:B------:R-:W4:Y:S01]  /*14160*/  LDL R18, [R1+0x3d8] ;  /* 0x0003d80001127983 */ /* 0x000f220000100800 */
[----:B------:R-:W-:Y:S01]  /*14170*/  IMAD.X R17, R4, 0x1, R6, P1 ;  /* 0x0000000104117824 */ /* 0x000fe200008e0606 */
[C---:B-1----:R-:W-:Y:S02]  /*14180*/  IADD3 R8, P1, R5.reuse, R30, RZ ;  /* 0x0000001e05087210 */ /* 0x042fe40007f3e0ff */
[----:B------:R-:W4:Y:S04]  /*14190*/  LDL R30, [R1+0x3f8] ;  /* 0x0003f800011e7983 */ /* 0x000f280000100800 */
[----:B------:R1:W-:Y:S02]  /*141a0*/  LDGSTS.E [R7+0x7c00], [R16.64], P2 ;  /* 0x07c0000010077fae */ /* 0x0003e40009121844 */
[----:B-1----:R-:W-:-:S02]  /*141b0*/  IADD3 R16, P0, R5, R24, RZ ;  /* 0x0000001805107210 */ /* 0x002fc40007f1e0ff */
[----:B------:R-:W4:Y:S04]  /*141c0*/  LDL R7, [R1+0x3fc] ;  /* 0x0003fc0001077983 */ /* 0x000f280000100800 */
[----:B------:R-:W4:Y:S01]  /*141d0*/  LDL R24, [R1+0x3e8] ;  /* 0x0003e80001187983 */ /* 0x000f220000100800 */
[----:B------:R-:W-:-:S04]  /*141e0*/  LOP3.LUT R119, R119, 0x60, RZ, 0xc0, !PT ;  /* 0x0000006077777812 */ /* 0x000fc800078ec0ff */
[----:B------:R-:W-:-:S04]  /*141f0*/  SHF.R.U32.HI R6, RZ, 0x1, R119 ;  /* 0x00000001ff067819 */ /* 0x000fc80000011677 */
[----:B------:R-:W-:Y:S01]  /*14200*/  LOP3.LUT R6, R37, R6, RZ, 0x3c, !PT ;  /* 0x0000000625067212 */ /* 0x000fe200078e3cff */
[----:B------:R-:W-:Y:S01]  /*14210*/  IMAD.X R9, R4, 0x1, R35, P1 ;  /* 0x0000000104097824 */ /* 0x000fe200008e0623 */
[----:B------:R-:W4:Y:S02]  /*14220*/  LDL R37, [R1+0x428] ;  /* 0x0004280001257983 */ /* 0x000f240000100800 */
[----:B------:R-:W-:Y:S02]  /*14230*/  LOP3.LUT R6, R6, 0x40, RZ, 0x3c, !PT ;  /* 0x0000004006067812 */ /* 0x000fe400078e3cff */
[----:B------:R-:W4:Y:S03]  /*14240*/  LDL R35, [R1+0x448] ;  /* 0x0004480001237983 */ /* 0x000f260000100800 */
[----:B------:R-:W-:Y:S02]  /*14250*/  IMAD R6, R36, 0x8000, R6 ;  /* 0x0000800024067824 */ /* 0x000fe400078e0206 */
        /* <DEDUP_REMOVED lines=9> */
[----:B------:R-:W5:Y:S01]  /*142f0*/  LDL R33, [R1+0x468] ;  /* 0x0004680001217983 */ /* 0x000f620000100800 */
[----:B---3--:R-:W-:-:S03]  /*14300*/  IMAD.X R11, R4, 0x1, R27, P1 ;  /* 0x00000001040b7824 */ /* 0x008fc600008e061b */
[----:B------:R-:W3:Y:S01]  /*14310*/  LDL R27, [R1+0x418] ;  /* 0x00041800011b7983 */ /* 0x000ee20000100800 */
[----:B------:R-:W-:-:S03]  /*14320*/  IADD3 R16, P1, R5, R32, RZ ;  /* 0x0000002005107210 */ /* 0x000fc60007f3e0ff */
[----:B------:R4:W-:Y:S01]  /*14330*/  LDGSTS.E [R6+0xe00], [R10.64], P2 ;  /* 0x00e000000a067fae */ /* 0x0009e20009121844 */
[----:B------:R-:W-:-:S03]  /*14340*/  IMAD.X R9, R4, 0x1, R26, P0 ;  /* 0x0000000104097824 */ /* 0x000fc600000e061a */
[----:B------:R-:W5:Y:S04]  /*14350*/  LDL R26, [R1+0x41c] ;  /* 0x00041c00011a7983 */ /* 0x000f680000100800 */
[----:B------:R1:W-:Y:S04]  /*14360*/  LDGSTS.E [R6+0x1200], [R8.64], P2 ;  /* 0x0120000008067fae */ /* 0x0003e80009121844 */
[----:B------:R-:W5:Y:S01]  /*14370*/  LDL R32, [R1+0x45c] ;  /* 0x00045c0001207983 */ /* 0x000f620000100800 */
[----:B------:R-:W-:-:S03]  /*14380*/  IMAD.X R17, R4, 0x1, R25, P1 ;  /* 0x0000000104117824 */ /* 0x000fc600008e0619 */
[----:B------:R-:W5:Y:S04]  /*14390*/  LDL R25, [R1+0x42c] ;  /* 0x00042c0001197983 */ /* 0x000f680000100800 */
[----:B------:R4:W-:Y:S02]  /*143a0*/  LDGSTS.E [R6+0x1600], [R16.64], P2 ;  /* 0x0160000010067fae */ /* 0x0009e40009121844 */
[C---:B----4-:R-:W-:Y:S02]  /*143b0*/  IADD3 R10, P0, R5.reuse, R31, RZ ;  /* 0x0000001f050a7210 */ /* 0x050fe40007f1e0ff */
[----:B------:R-:W4:Y:S01]  /*143c0*/  LDL R31, [R1+0x478] ;  /* 0x00047800011f7983 */ /* 0x000f220000100800 */
[----:B-1----:R-:W-:-:S03]  /*143d0*/  IADD3 R8, P1, R5, R19, RZ ;  /* 0x0000001305087210 */ /* 0x002fc60007f3e0ff */
[----:B------:R-:W4:Y:S01]  /*143e0*/  LDL R19, [R1+0x458] ;  /* 0x0004580001137983 */ /* 0x000f220000100800 */
[----:B------:R-:W-:-:S03]  /*143f0*/  IMAD.X R11, R4, 0x1, R18, P0 ;  /* 0x00000001040b7824 */ /* 0x000fc600000e0612 */
[----:B------:R-:W4:Y:S01]  /*14400*/  LDL R18, [R1+0x44c] ;  /* 0x00044c0001127983 */ /* 0x000f220000100800 */
[----:B------:R-:W-:-:S03]  /*14410*/  IADD3 R16, P0, R5, R30, RZ ;  /* 0x0000001e05107210 */ /* 0x000fc60007f1e0ff */
[----:B------:R2:W-:Y:S04]  /*14420*/  LDGSTS.E [R6+0x1a00], [R10.64], P2 ;  /* 0x01a000000a067fae */ /* 0x0005e80009121844 */
[----:B------:R-:W4:Y:S01]  /*14430*/  LDL R30, [R1+0x488] ;  /* 0x00048800011e7983 */ /* 0x000f220000100800 */
[----:B------:R-:W-:-:S03]  /*14440*/  IMAD.X R17, R4, 0x1, R7, P0 ;  /* 0x0000000104117824 */ /* 0x000fc600000e0607 */
[----:B------:R-:W4:Y:S01]  /*14450*/  LDL R7, [R1+0x47c] ;  /* 0x00047c0001077983 */ /* 0x000f220000100800 */
[----:B------:R-:W-:-:S03]  /*14460*/  IMAD.X R9, R4, 0x1, R24, P1 ;  /* 0x0000000104097824 */ /* 0x000fc600008e0618 */
[----:B------:R-:W4:Y:S04]  /*14470*/  LDL R24, [R1+0x46c] ;  /* 0x00046c0001187983 */ /* 0x000f280000100800 */
[----:B------:R3:W-:Y:S04]  /*14480*/  LDGSTS.E [R6+0x1e00], [R8.64], P2 ;  /* 0x01e0000008067fae */ /* 0x0007e80009121844 */
[----:B------:R1:W-:Y:S01]  /*14490*/  LDGSTS.E [R6+0x2200], [R16.64], P2 ;  /* 0x0220000010067fae */ /* 0x0003e20009121844 */
[----:B--2---:R-:W-:-:S03]  /*144a0*/  IADD3 R10, P1, R5, R29, RZ ;  /* 0x0000001d050a7210 */ /* 0x004fc60007f3e0ff */
[----:B------:R-:W2:Y:S02]  /*144b0*/  LDL R29, [R1+0x498] ;  /* 0x00049800011d7983 */ /* 0x000ea40000100800 */
[----:B------:R-:W-:Y:S01]  /*144c0*/  IMAD.X R11, R4, 0x1, R38, P1 ;  /* 0x00000001040b7824 */ /* 0x000fe200008e0626 */
[C---:B-1----:R-:W-:Y:S01]  /*144d0*/  IADD3 R16, P1, R5.reuse, R37, RZ ;  /* 0x0000002505107210 */ /* 0x042fe20007f3e0ff */
[----:B------:R-:W2:Y:S04]  /*144e0*/  LDL R38, [R1+0x500] ;  /* 0x0005000001267983 */ /* 0x000ea80000100800 */
[----:B------:R1:W-:Y:S04]  /*144f0*/  LDGSTS.E [R6+0x2600], [R10.64], P2 ;  /* 0x026000000a067fae */ /* 0x0003e80009121844 */
[----:B------:R-:W2:Y:S01]  /*14500*/  LDL R37, [R1+0x4f4] ;  /* 0x0004f40001257983 */ /* 0x000ea20000100800 */
[----:B---3--:R-:W-:-:S03]  /*14510*/  IADD3 R8, P0, R5, R27, RZ ;  /* 0x0000001b05087210 */ /* 0x008fc60007f1e0ff */
[----:B------:R-:W3:Y:S02]  /*14520*/  LDL R27, [R1+0x48c] ;  /* 0x00048c00011b7983 */ /* 0x000ee40000100800 */
[C---:B-----5:R-:W-:Y:S01]  /*14530*/  IMAD.X R9, R4.reuse, 0x1, R26, P0 ;  /* 0x0000000104097824 */ /* 0x060fe200000e061a */
[----:B-1----:R-:W-:Y:S01]  /*14540*/  IADD3 R10, P0, R5, R36, RZ ;  /* 0x00000024050a7210 */ /* 0x002fe20007f1e0ff */
[----:B------:R-:W5:Y:S04]  /*14550*/  LDL R26, [R1+0x4a8] ;  /* 0x0004a800011a7983 */ /* 0x000f680000100800 */
[----:B------:R1:W-:Y:S01]  /*14560*/  LDGSTS.E [R6+0x2a00], [R8.64], P2 ;  /* 0x02a0000008067fae */ /* 0x0003e20009121844 */
[----:B------:R-:W-:-:S03]  /*14570*/  IMAD.X R11, R4, 0x1, R34, P0 ;  /* 0x00000001040b7824 */ /* 0x000fc600000e0622 */
[----:B------:R-:W5:Y:S01]  /*14580*/  LDL R36, [R1+0x510] ;  /* 0x0005100001247983 */ /* 0x000f620000100800 */
[----:B------:R-:W-:-:S03]  /*14590*/  IMAD.X R17, R4, 0x1, R25, P1 ;  /* 0x0000000104117824 */ /* 0x000fc600008e0619 */
[----:B------:R-:W5:Y:S04]  /*145a0*/  LDL R34, [R1+0x520] ;  /* 0x0005200001227983 */ /* 0x000f680000100800 */
[----:B------:R4:W-:Y:S01]  /*145b0*/  LDGSTS.E [R6+0x2e00], [R16.64], P2 ;  /* 0x02e0000010067fae */ /* 0x0009e20009121844 */
[----:B-1----:R-:W-:-:S03]  /*145c0*/  IADD3 R8, P1, R5, R35, RZ ;  /* 0x0000002305087210 */ /* 0x002fc60007f3e0ff */
[----:B------:R-:W5:Y:S04]  /*145d0*/  LDL R25, [R1+0x49c] ;  /* 0x00049c0001197983 */ /* 0x000f680000100800 */
[----:B------:R1:W-:Y:S01]  /*145e0*/  LDGSTS.E [R6+0x3200], [R10.64], P2 ;  /* 0x032000000a067fae */ /* 0x0003e20009121844 */
[----:B----4-:R-:W-:-:S03]  /*145f0*/  IADD3 R16, P0, R5, R19, RZ ;  /* 0x0000001305107210 */ /* 0x010fc60007f1e0ff */
[----:B------:R-:W4:Y:S04]  /*14600*/  LDL R35, [R1+0x504] ;  /* 0x0005040001237983 */ /* 0x000f280000100800 */
[----:B------:R-:W4:Y:S01]  /*14610*/  LDL R19, [R1+0x4b8] ;  /* 0x0004b80001137983 */ /* 0x000f220000100800 */
[C---:B------:R-:W-:Y:S02]  /*14620*/  IMAD.X R9, R4.reuse, 0x1, R18, P1 ;  /* 0x0000000104097824 */ /* 0x040fe400008e0612 */
[----:B------:R-:W-:Y:S01]  /*14630*/  IMAD.X R17, R4, 0x1, R32, P0 ;  /* 0x0000000104117824 */ /* 0x000fe200000e0620 */
[C---:B-1----:R-:W-:Y:S01]  /*14640*/  IADD3 R10, P1, R5.reuse, R33, RZ ;  /* 0x00000021050a7210 */ /* 0x042fe20007f3e0ff */
[----:B------:R-:W4:Y:S04]  /*14650*/  LDL R18, [R1+0x4ac] ;  /* 0x0004ac0001127983 */ /* 0x000f280000100800 */
[----:B------:R1:W-:Y:S04]  /*14660*/  LDGSTS.E [R6+0x3600], [R8.64], P2 ;  /* 0x0360000008067fae */ /* 0x0003e80009121844 */
[----:B------:R1:W-:Y:S04]  /*14670*/  LDGSTS.E [R6+0x3a00], [R16.64], P2 ;  /* 0x03a0000010067fae */ /* 0x0003e80009121844 */
[----:B------:R-:W4:Y:S01]  /*14680*/  LDL R33, [R1+0x514] ;  /* 0x0005140001217983 */ /* 0x000f220000100800 */
[----:B-1----:R-:W-:-:S03]  /*14690*/  IADD3 R8, P0, R5, R31, RZ ;  /* 0x0000001f05087210 */ /* 0x002fc60007f1e0ff */
[----:B------:R-:W4:Y:S01]  /*146a0*/  LDL R32, [R1+0x530] ;  /* 0x0005300001207983 */ /* 0x000f220000100800 */
[----:B------:R-:W-:-:S03]  /*146b0*/  IMAD.X R11, R4, 0x1, R24, P1 ;  /* 0x00000001040b7824 */ /* 0x000fc600008e0618 */
[----:B------:R-:W4:Y:S01]  /*146c0*/  LDL R31, [R1+0x524] ;  /* 0x00052400011f7983 */ /* 0x000f220000100800 */
[----:B------:R-:W-:-:S03]  /*146d0*/  IMAD.X R9, R4, 0x1, R7, P0 ;  /* 0x0000000104097824 */ /* 0x000fc600000e0607 */
[----:B------:R-:W4:Y:S04]  /*146e0*/  LDL R24, [R1+0x4c8] ;  /* 0x0004c80001187983 */ /* 0x000f280000100800 */
[----:B------:R-:W4:Y:S01]  /*146f0*/  LDL R7, [R1+0x4bc] ;  /* 0x0004bc0001077983 */ /* 0x000f220000100800 */
[----:B------:R-:W-:-:S03]  /*14700*/  IADD3 R16, P1, R5, R30, RZ ;  /* 0x0000001e05107210 */ /* 0x000fc60007f3e0ff */
[----:B------:R2:W-:Y:S04]  /*14710*/  LDGSTS.E [R6+0x3e00], [R10.64], P2 ;  /* 0x03e000000a067fae */ /* 0x0005e80009121844 */
[----:B------:R5:W-:Y:S04]  /*14720*/  LDGSTS.E [R6+0x4200], [R8.64], P2 ;  /* 0x0420000008067fae */ /* 0x000be80009121844 */
[----:B------:R-:W4:Y:S01]  /*14730*/  LDL R30, [R1+0x540] ;  /* 0x00054000011e7983 */ /* 0x000f220000100800 */
[----:B--2---:R-:W-:-:S03]  /*14740*/  IADD3 R10, P0, R5, R29, RZ ;  /* 0x0000001d050a7210 */ /* 0x004fc60007f1e0ff */
[----:B------:R-:W2:Y:S01]  /*14750*/  LDL R29, [R1+0x534] ;  /* 0x00053400011d7983 */ /* 0x000ea20000100800 */
[----:B---3--:R-:W-:-:S03]  /*14760*/  IMAD.X R17, R4, 0x1, R27, P1 ;  /* 0x0000000104117824 */ /* 0x008fc600008e061b */
[----:B------:R-:W3:Y:S04]  /*14770*/  LDL R27, [R1+0x544] ;  /* 0x00054400011b7983 */ /* 0x000ee80000100800 */
[----:B------:R4:W-:Y:S01]  /*14780*/  LDGSTS.E [R6+0x4600], [R16.64], P2 ;  /* 0x0460000010067fae */ /* 0x0009e20009121844 */
[----:B-----5:R-:W-:-:S03]  /*14790*/  IADD3 R8, P1, R5, R26, RZ ;  /* 0x0000001a05087210 */ /* 0x020fc60007f3e0ff */
[----:B------:R-:W5:Y:S01]  /*147a0*/  LDL R26, [R1+0x570] ;  /* 0x00057000011a7983 */ /* 0x000f620000100800 */
[----:B------:R-:W-:-:S03]  /*147b0*/  IMAD.X R11, R4, 0x1, R25, P0 ;  /* 0x00000001040b7824 */ /* 0x000fc600000e0619 */
[----:B------:R-:W5:Y:S04]  /*147c0*/  LDL R25, [R1+0x554] ;  /* 0x0005540001197983 */ /* 0x000f680000100800 */
[----:B------:R1:W-:Y:S01]  /*147d0*/  LDGSTS.E [R6+0x4a00], [R10.64], P2 ;  /* 0x04a000000a067fae */ /* 0x0003e20009121844 */
[----:B----4-:R-:W-:-:S03]  /*147e0*/  IADD3 R16, P0, R5, R19, RZ ;  /* 0x0000001305107210 */ /* 0x010fc60007f1e0ff */
[----:B------:R-:W4:Y:S01]  /*147f0*/  LDL R19, [R1+0x550] ;  /* 0x0005500001137983 */ /* 0x000f220000100800 */
[----:B------:R-:W-:-:S03]  /*14800*/  IMAD.X R9, R4, 0x1, R18, P1 ;  /* 0x0000000104097824 */ /* 0x000fc600008e0612 */
[----:B------:R-:W4:Y:S04]  /*14810*/  LDL R18, [R1+0x560] ;  /* 0x0005600001127983 */ /* 0x000f280000100800 */
[----:B------:R1:W-:Y:S02]  /*14820*/  LDGSTS.E [R6+0x4e00], [R8.64], P2 ;  /* 0x04e0000008067fae */ /* 0x0003e40009121844 */
[----:B-1----:R-:W-:Y:S02]  /*14830*/  IADD3 R10, P1, R5, R24, RZ ;  /* 0x00000018050a7210 */ /* 0x002fe40007f3e0ff */
[----:B------:R-:W4:Y:S01]  /*14840*/  LDL R24, [R1+0x564] ;  /* 0x0005640001187983 */ /* 0x000f220000100800 */
[----:B------:R-:W-:-:S03]  /*14850*/  IMAD.X R17, R4, 0x1, R7, P0 ;  /* 0x0000000104117824 */ /* 0x000fc600000e0607 */
[----:B------:R-:W4:Y:S01]  /*14860*/  LDL R7, [R1+0x578] ;  /* 0x0005780001077983 */ /* 0x000f220000100800 */
[C---:B------:R-:W-:Y:S01]  /*14870*/  IADD3 R8, P0, R5.reuse, R102, RZ ;  /* 0x0000006605087210 */ /* 0x040fe20007f1e0ff */
[C---:B------:R-:W-:Y:S02]  /*14880*/  IMAD.X R11, R4.reuse, 0x1, R101, P1 ;  /* 0x00000001040b7824 */ /* 0x040fe400008e0665 */
[----:B------:R1:W-:Y:S02]  /*14890*/  LDGSTS.E [R6+0x5200], [R16.64], P2 ;  /* 0x0520000010067fae */ /* 0x0003e40009121844 */
[----:B------:R-:W-:Y:S02]  /*148a0*/  IMAD.X R9, R4, 0x1, R39, P0 ;  /* 0x0000000104097824 */ /* 0x000fe400000e0627 */
[----:B------:R1:W-:Y:S04]  /*148b0*/  LDGSTS.E [R6+0x5600], [R10.64], P2 ;  /* 0x056000000a067fae */ /* 0x0003e80009121844 */
[----:B------:R1:W-:Y:S02]  /*148c0*/  LDGSTS.E [R6+0x5a00], [R8.64], P2 ;  /* 0x05a0000008067fae */ /* 0x0003e40009121844 */
[----:B-1----:R-:W-:-:S02]  /*148d0*/  IADD3 R16, P1, R5, R100, RZ ;  /* 0x0000006405107210 */ /* 0x002fc40007f3e0ff */
[----:B------:R-:W-:-:S03]  /*148e0*/  IADD3 R10, P0, R5, R38, RZ ;  /* 0x00000026050a7210 */ /* 0x000fc60007f1e0ff */
[C---:B------:R-:W-:Y:S01]  /*148f0*/  IMAD.X R17, R4.reuse, 0x1, R37, P1 ;  /* 0x0000000104117824 */ /* 0x040fe200008e0625 */
[----:B------:R-:W-:Y:S01]  /*14900*/  IADD3 R8, P1, R5, R36, RZ ;  /* 0x0000002405087210 */ /* 0x000fe20007f3e0ff */
[----:B------:R-:W-:-:S03]  /*14910*/  IMAD.X R11, R4, 0x1, R35, P0 ;  /* 0x00000001040b7824 */ /* 0x000fc600000e0623 */
[----:B------:R1:W-:Y:S01]  /*14920*/  LDGSTS.E [R6+0x5e00], [R16.64], P2 ;  /* 0x05e0000010067fae */ /* 0x0003e20009121844 */
[----:B------:R-:W-:-:S03]  /*14930*/  IMAD.X R9, R4, 0x1, R33, P1 ;  /* 0x0000000104097824 */ /* 0x000fc600008e0621 */
[----:B------:R1:W-:Y:S04]  /*14940*/  LDGSTS.E [R6+0x6200], [R10.64], P2 ;  /* 0x062000000a067fae */ /* 0x0003e80009121844 */
[----:B------:R1:W-:Y:S02]  /*14950*/  LDGSTS.E [R6+0x6600], [R8.64], P2 ;  /* 0x0660000008067fae */ /* 0x0003e40009121844 */
[C---:B-1----:R-:W-:Y:S02]  /*14960*/  IADD3 R16, P0, R5.reuse, R34, RZ ;  /* 0x0000002205107210 */ /* 0x042fe40007f1e0ff */
[----:B------:R-:W-:-:S03]  /*14970*/  IADD3 R10, P1, R5, R32, RZ ;  /* 0x00000020050a7210 */ /* 0x000fc60007f3e0ff */
[----:B------:R-:W-:Y:S02]  /*14980*/  IMAD.X R17, R4, 0x1, R31, P0 ;  /* 0x0000000104117824 */ /* 0x000fe400000e061f */
[----:B------:R-:W-:-:S03]  /*14990*/  IMAD.MOV.U32 R32, RZ, RZ, 0x1f ;  /* 0x0000001fff207424 */ /* 0x000fc600078e00ff */
[----:B------:R4:W-:Y:S02]  /*149a0*/  LDGSTS.E [R6+0x6a00], [R16.64], P2 ;  /* 0x06a0000010067fae */ /* 0x0009e40009121844 */
[----:B------:R-:W-:Y:S02]  /*149b0*/  IADD3 R32, R32, c[0x0][0x180], RZ ;  /* 0x0000600020207a10 */ /* 0x000fe40007ffe0ff */
[----:B------:R-:W-:Y:S02]  /*149c0*/  IADD3 R8, P0, R5, R30, RZ ;  /* 0x0000001e05087210 */ /* 0x000fe40007f1e0ff */
[----:B------:R-:W-:Y:S01]  /*149d0*/  IADD3 R28, R28, 0x1, RZ ;  /* 0x000000011c1c7810 */ /* 0x000fe20007ffe0ff */
[----:B------:R-:W-:-:S04]  /*149e0*/  IMAD.MOV.U32 R33, RZ, RZ, c[0x0][0x18c] ;  /* 0x00006300ff217624 */ /* 0x000fc800078e00ff */
[----:B------:R1:W-:Y:S01]  /*149f0*/  STL [R1+0x264], R28 ;  /* 0x0002641c01007387 */ /* 0x0003e20000100800 */
[----:B------:R-:W-:-:S05]  /*14a00*/  IMAD.SHL.U32 R33, R33, 0x20, RZ ;  /* 0x0000002021217824 */ /* 0x000fca00078e00ff */
[----:B------:R-:W-:Y:S02]  /*14a10*/  SHF.R.S32.HI R33, RZ, 0x1f, R33 ;  /* 0x0000001fff217819 */ /* 0x000fe40000011421 */
[----:B------:R-:W-:Y:S01]  /*14a20*/  IADD3 R3, R3, -0x20, RZ ;  /* 0xffffffe003037810 */ /* 0x000fe20007ffe0ff */
[----:B--2---:R-:W-:Y:S02]  /*14a30*/  IMAD.X R11, R4, 0x1, R29, P1 ;  /* 0x00000001040b7824 */ /* 0x004fe400008e061d */
[----:B------:R-:W-:-:S03]  /*14a40*/  IMAD.MOV.U32 R29, RZ, RZ, c[0x0][0x188] ;  /* 0x00006200ff1d7624 */ /* 0x000fc600078e00ff */
[----:B------:R5:W-:Y:S01]  /*14a50*/  LDGSTS.E [R6+0x6e00], [R10.64], P2 ;  /* 0x06e000000a067fae */ /* 0x000be20009121844 */
[----:B---3--:R-:W-:-:S05]  /*14a60*/  IMAD.X R9, R4, 0x1, R27, P0 ;  /* 0x0000000104097824 */ /* 0x008fca00000e061b */
[----:B------:R1:W-:Y:S01]  /*14a70*/  LDGSTS.E [R6+0x7200], [R8.64], P2 ;  /* 0x0720000008067fae */ /* 0x0003e20009121844 */
[C---:B-----5:R-:W-:Y:S02]  /*14a80*/  IADD3 R10, P0, R5.reuse, R26, RZ ;  /* 0x0000001a050a7210 */ /* 0x060fe40007f1e0ff */
[----:B----4-:R-:W-:-:S05]  /*14a90*/  IADD3 R16, P1, R5, R19, RZ ;  /* 0x0000001305107210 */ /* 0x010fca0007f3e0ff */
[C---:B------:R-:W-:Y:S01]  /*14aa0*/  IMAD.X R17, R4.reuse, 0x1, R25, P1 ;  /* 0x0000000104117824 */ /* 0x040fe200008e0619 */
[----:B------:R-:W-:Y:S02]  /*14ab0*/  SHF.R.S32.HI R25, RZ, 0x1f, R32 ;  /* 0x0000001fff197819 */ /* 0x000fe40000011420 */
[----:B------:R-:W-:Y:S02]  /*14ac0*/  IADD3 R18, P3, R5, R18, RZ ;  /* 0x0000001205127210 */ /* 0x000fe40007f7e0ff */
[----:B------:R-:W-:Y:S01]  /*14ad0*/  LEA.HI R25, R25, R32, RZ, 0x5 ;  /* 0x0000002019197211 */ /* 0x000fe200078f28ff */
[----:B------:R1:W-:Y:S03]  /*14ae0*/  LDGSTS.E [R6+0x7600], [R16.64], P2 ;  /* 0x0760000010067fae */ /* 0x0003e60009121844 */
[----:B------:R-:W-:Y:S01]  /*14af0*/  SHF.R.S32.HI R25, RZ, 0x5, R25 ;  /* 0x00000005ff197819 */ /* 0x000fe20000011419 */
[----:B------:R-:W-:-:S02]  /*14b00*/  IMAD.X R19, R4, 0x1, R24, P3 ;  /* 0x0000000104137824 */ /* 0x000fc400018e0618 */
[----:B------:R-:W-:Y:S02]  /*14b10*/  IMAD.MOV.U32 R24, RZ, RZ, c[0x0][0x18c] ;  /* 0x00006300ff187624 */ /* 0x000fe400078e00ff */
[----:B------:R-:W-:Y:S01]  /*14b20*/  IMAD.X R11, R4, 0x1, R7, P0 ;  /* 0x00000001040b7824 */ /* 0x000fe200000e0607 */
[----:B------:R-:W-:Y:S01]  /*14b30*/  ISETP.NE.U32.AND P0, PT, R25, R28, PT ;  /* 0x0000001c1900720c */ /* 0x000fe20003f05070 */
[C---:B------:R-:W-:Y:S01]  /*14b40*/  IMAD.SHL.U32 R7, R29.reuse, 0x20, RZ ;  /* 0x000000201d077824 */ /* 0x040fe200078e00ff */
[----:B------:R1:W-:Y:S01]  /*14b50*/  LDGSTS.E [R6+0x7a00], [R18.64], P2 ;  /* 0x07a0000012067fae */ /* 0x0003e20009121844 */
[----:B------:R-:W-:Y:S02]  /*14b60*/  IMAD.SHL.U32 R29, R29, 0x20, RZ ;  /* 0x000000201d1d7824 */ /* 0x000fe400078e00ff */
[----:B------:R-:W-:Y:S01]  /*14b70*/  IMAD.SHL.U32 R24, R24, 0x20, RZ ;  /* 0x0000002018187824 */ /* 0x000fe200078e00ff */
[----:B------:R1:W-:Y:S02]  /*14b80*/  LDGSTS.E [R6+0x7e00], [R10.64], P2 ;  /* 0x07e000000a067fae */ /* 0x0003e40009121844 */
[----:B------:R-:W-:-:S02]  /*14b90*/  SHF.R.S32.HI R29, RZ, 0x1f, R29 ;  /* 0x0000001fff1d7819 */ /* 0x000fc4000001141d */
[C---:B------:R-:W-:Y:S01]  /*14ba0*/  LEA R5, P1, R24.reuse, R5, 0x2 ;  /* 0x0000000518057211 */ /* 0x040fe200078210ff */
[----:B------:R-:W0:Y:S01]  /*14bb0*/  LDGDEPBAR ;  /* 0x00000000000079af */ /* 0x000e220000000000 */
[C---:B------:R-:W-:Y:S02]  /*14bc0*/  LEA R2, P2, R7.reuse, R2, 0x2 ;  /* 0x0000000207027211 */ /* 0x040fe400078410ff */
[----:B------:R-:W-:Y:S02]  /*14bd0*/  SHF.L.U64.HI R24, R24, 0x2, R33 ;  /* 0x0000000218187819 */ /* 0x000fe40000010221 */
[----:B------:R-:W-:-:S03]  /*14be0*/  SHF.L.U64.HI R7, R7, 0x2, R29 ;  /* 0x0000000207077819 */ /* 0x000fc6000001021d */
[----:B------:R-:W-:Y:S02]  /*14bf0*/  IMAD.X R4, R4, 0x1, R24, P1 ;  /* 0x0000000104047824 */ /* 0x000fe400008e0618 */
[----:B------:R-:W-:Y:S01]  /*14c00*/  IMAD.X R0, R0, 0x1, R7, P2 ;  /* 0x0000000100007824 */ /* 0x000fe200010e0607 */
[----:B-1----:R-:W-:Y:S01]  /*14c10*/  @!P0 CALL.REL.NOINC `(.L_x_0) ;  /* 0x0000001000008944 */ /* 0x002fe20003c00000 */
[----:B------:R-:W-:Y:S05]  /*14c20*/  BRA `(.L_x_1) ;  /* 0xffff9a4000007947 */ /* 0x000fea000383ffff */
.L_x_0:
[----:B-1----:R-:W2:Y:S01]  /*14c30*/  LDL.LU R250, [R1+0x5a0] ;  /* 0x0005a00001fa7983 */ /* 0x002ea20000300800 */
[----:B------:R-:W-:-:S04]  /*14c40*/  DEPBAR.LE SB0, 0x0 ;  /* 0x000080000000791a */ /* 0x000fc80000000000 */
[----:B------:R-:W3:Y:S04]  /*14c50*/  LDL.LU R252, [R1+0x258] ;  /* 0x0002580001fc7983 */ /* 0x000ee80000300800 */
[----:B------:R-:W1:Y:S04]  /*14c60*/  S2R R6, SR_TID.X ;  /* 0x0000000000067919 */ /* 0x000e680000002100 */
[----:B------:R-:W4:Y:S04]  /*14c70*/  LDL.LU R8, [R1+0x150] ;  /* 0x0001500001087983 */ /* 0x000f280000300800 */
[----:B------:R-:W4:Y:S04]  /*14c80*/  LDL.LU R9, [R1+0x154] ;  /* 0x0001540001097983 */ /* 0x000f280000300800 */
[----:B------:R-:W4:Y:S04]  /*14c90*/  LDL.LU R10, [R1+0x140] ;  /* 0x00014000010a7983 */ /* 0x000f280000300800 */
[----:B------:R-:W4:Y:S01]  /*14ca0*/  LDL.LU R11, [R1+0x144] ;  /* 0x00014400010b7983 */ /* 0x000f220000300800 */
[----:B-1----:R-:W-:-:S02]  /*14cb0*/  IMAD.SHL.U32 R2, R6, 0x1000, RZ ;  /* 0x0000100006027824 */ /* 0x002fc400078e00ff */
[C---:B------:R-:W-:Y:S02]  /*14cc0*/  IMAD.SHL.U32 R3, R6.reuse, 0x20, RZ ;  /* 0x0000002006037824 */ /* 0x040fe400078e00ff */
[C---:B------:R-:W-:Y:S01]  /*14cd0*/  IMAD.SHL.U32 R0, R6.reuse, 0x400, RZ ;  /* 0x0000040006007824 */ /* 0x040fe200078e00ff */
[C---:B------:R-:W-:Y:S01]  /*14ce0*/  LOP3.LUT R7, R6.reuse, 0x60, RZ, 0xc0, !PT ;  /* 0x0000006006077812 */ /* 0x040fe200078ec0ff */
[C---:B------:R-:W-:Y:S01]  /*14cf0*/  IMAD.SHL.U32 R4, R6.reuse, 0x4, RZ ;  /* 0x0000000406047824 */ /* 0x040fe200078e00ff */
[----:B------:R-:W-:Y:S02]  /*14d00*/  LOP3.LUT R6, R6, 0x7f, RZ, 0xc0, !PT ;  /* 0x0000007f06067812 */ /* 0x000fe400078ec0ff */
[----:B------:R-:W-:Y:S02]  /*14d10*/  LOP3.LUT R2, R2, 0x6000, RZ, 0xc0, !PT ;  /* 0x0000600002027812 */ /* 0x000fe400078ec0ff */
[----:B------:R-:W-:Y:S02]  /*14d20*/  LOP3.LUT R3, R3, 0x60, RZ, 0xc0, !PT ;  /* 0x0000006003037812 */ /* 0x000fe400078ec0ff */
[----:B------:R-:W-:Y:S01]  /*14d30*/  LOP3.LUT R0, R0, 0x6000, RZ, 0xc0, !PT ;  /* 0x0000600000007812 */ /* 0x000fe200078ec0ff */
[----:B------:R-:W-:Y:S01]  /*14d40*/  IMAD R2, R6, 0x10, R2 ;  /* 0x0000001006027824 */ /* 0x000fe200078e0202 */
[----:B------:R-:W-:Y:S01]  /*14d50*/  BAR.SYNC.DEFER_BLOCKING 0x0 ;  /* 0x0000000000007b1d */ /* 0x000fe20000010000 */
[----:B------:R-:W-:-:S02]  /*14d60*/  LOP3.LUT R3, R3, 0x70, R4, 0x78, !PT ;  /* 0x0000007003037812 */ /* 0x000fc400078e7804 */
[----:B------:R-:W-:Y:S02]  /*14d70*/  IMAD R0, R7, 0x40, R0 ;  /* 0x0000004007007824 */ /* 0x000fe400078e0200 */
[----:B------:R-:W-:Y:S02]  /*14d80*/  IMAD.MOV.U32 R7, RZ, RZ, R209 ;  /* 0x000000ffff077224 */ /* 0x000fe400078e00d1 */
[----:B------:R-:W-:Y:S01]  /*14d90*/  IMAD.IADD R0, R3, 0x1, R0 ;  /* 0x0000000103007824 */ /* 0x000fe200078e0200 */
[----:B--2---:R-:W-:Y:S02]  /*14da0*/  ISETP.GE.AND P0, PT, R250, c[0x0][0x178], PT ;  /* 0x00005e00fa007a0c */ /* 0x004fe40003f06270 */
[C---:B---3--:R-:W-:Y:S02]  /*14db0*/  IADD3 R4, R252.reuse, 0x2, RZ ;  /* 0x00000002fc047810 */ /* 0x048fe40007ffe0ff */
[C---:B------:R-:W-:Y:S02]  /*14dc0*/  IADD3 R5, R252.reuse, 0x3, RZ ;  /* 0x00000003fc057810 */ /* 0x040fe40007ffe0ff */
[----:B------:R-:W-:-:S02]  /*14dd0*/  IADD3 R6, R252, 0x4, RZ ;  /* 0x00000004fc067810 */ /* 0x000fc40007ffe0ff */
[----:B------:R-:W-:Y:S01]  /*14de0*/  ISETP.LT.AND P1, PT, R4, c[0x0][0x17c], !P0 ;  /* 0x00005f0004007a0c */ /* 0x000fe20004721270 */
[----:B------:R-:W-:Y:S01]  /*14df0*/  IMAD.MOV.U32 R4, RZ, RZ, R180 ;  /* 0x000000ffff047224 */ /* 0x000fe200078e00b4 */
[----:B------:R-:W-:Y:S01]  /*14e00*/  ISETP.LT.AND P4, PT, R5, c[0x0][0x17c], !P0 ;  /* 0x00005f0005007a0c */ /* 0x000fe20004781270 */
[----:B------:R-:W-:Y:S01]  /*14e10*/  IMAD.MOV.U32 R5, RZ, RZ, R181 ;  /* 0x000000ffff057224 */ /* 0x000fe200078e00b5 */
[----:B------:R-:W-:Y:S01]  /*14e20*/  ISETP.LT.AND P2, PT, R6, c[0x0][0x17c], !P0 ;  /* 0x00005f0006007a0c */ /* 0x000fe20004741270 */
[----:B------:R-:W-:-:S05]  /*14e30*/  IMAD.MOV.U32 R6, RZ, RZ, R208 ;  /* 0x000000ffff067224 */ /* 0x000fca00078e00d0 */
[----:B------:R1:W-:Y:S04]  /*14e40*/  STS.128 [R0], R4 ;  /* 0x0000000400007388 */ /* 0x0003e80000000c00 */
[----:B-1----:R-:W2:Y:S04]  /*14e50*/  LDL.LU R4, [R1+0x158] ;  /* 0x0001580001047983 */ /* 0x002ea80000300800 */
[----:B------:R-:W2:Y:S04]  /*14e60*/  LDL.LU R5, [R1+0x15c] ;  /* 0x00015c0001057983 */ /* 0x000ea80000300800 */
[----:B------:R-:W2:Y:S04]  /*14e70*/  LDL.LU R6, [R1+0x148] ;  /* 0x0001480001067983 */ /* 0x000ea80000300800 */
[----:B------:R-:W2:Y:S01]  /*14e80*/  LDL.LU R7, [R1+0x14c] ;  /* 0x00014c0001077983 */ /* 0x000ea20000300800 */
[----:B------:R-:W-:-:S02]  /*14e90*/  IMAD.MOV.U32 R16, RZ, RZ, R40 ;  /* 0x000000ffff107224 */ /* 0x000fc400078e0028 */
[----:B------:R-:W-:Y:S01]  /*14ea0*/  IMAD.MOV.U32 R17, RZ, RZ, R41 ;  /* 0x000000ffff117224 */ /* 0x000fe200078e0029 */
[----:B----4-:R1:W-:Y:S01]  /*14eb0*/  STS.128 [R0+0x200], R8 ;  /* 0x0002000800007388 */ /* 0x0103e20000000c00 */
[----:B------:R-:W-:Y:S02]  /*14ec0*/  IMAD.MOV.U32 R18, RZ, RZ, R64 ;  /* 0x000000ffff127224 */ /* 0x000fe400078e0040 */
[----:B------:R-:W-:-:S05]  /*14ed0*/  IMAD.MOV.U32 R19, RZ, RZ, R65 ;  /* 0x000000ffff137224 */ /* 0x000fca00078e0041 */
[----:B------:R3:W-:Y:S04]  /*14ee0*/  STS.128 [R0+0x100], R16 ;  /* 0x0001001000007388 */ /* 0x0007e80000000c00 */
[----:B-1----:R-:W4:Y:S04]  /*14ef0*/  LDL.LU R8, [R1+0x240] ;  /* 0x0002400001087983 */ /* 0x002f280000300800 */
[----:B------:R-:W4:Y:S04]  /*14f00*/  LDL.LU R9, [R1+0x244] ;  /* 0x0002440001097983 */ /* 0x000f280000300800 */
[----:B------:R-:W4:Y:S04]  /*14f10*/  LDL.LU R10, [R1+0x230] ;  /* 0x00023000010a7983 */ /* 0x000f280000300800 */
[----:B------:R-:W4:Y:S04]  /*14f20*/  LDL.LU R11, [R1+0x234] ;  /* 0x00023400010b7983 */ /* 0x000f280000300800 */
[----:B---3--:R-:W3:Y:S04]  /*14f30*/  LDL.LU R16, [R1+0x248] ;  /* 0x0002480001107983 */ /* 0x008ee80000300800 */
[----:B------:R-:W3:Y:S04]  /*14f40*/  LDL.LU R17, [R1+0x24c] ;  /* 0x00024c0001117983 */ /* 0x000ee80000300800 */
[----:B------:R-:W3:Y:S04]  /*14f50*/  LDL.LU R18, [R1+0x238] ;  /* 0x0002380001127983 */ /* 0x000ee80000300800 */
        /* <DEDUP_REMOVED lines=10> */
[----:B------:R-:W3:Y:S04]  /*15000*/  LDL.LU R33, [R1+0x1c4] ;  /* 0x0001c40001217983 */ /* 0x000ee80000300800 */
[----:B------:R-:W3:Y:S04]  /*15010*/  LDL.LU R34, [R1+0x1b0] ;  /* 0x0001b00001227983 */ /* 0x000ee80000300800 */
[----:B------:R-:W5:Y:S04]  /*15020*/  LDL.LU R35, [R1+0x1b4] ;  /* 0x0001b40001237983 */ /* 0x000f680000300800 */
[----:B--2---:R1:W-:Y:S02]  /*15030*/  STS.128 [R0+0x280], R4 ;  /* 0x0002800400007388 */ /* 0x0043e40000000c00 */
[----:B-1----:R-:W-:-:S02]  /*15040*/  IMAD.MOV.U32 R4, RZ, RZ, R96 ;  /* 0x000000ffff047224 */ /* 0x002fc400078e0060 */
[----:B------:R-:W-:Y:S02]  /*15050*/  IMAD.MOV.U32 R5, RZ, RZ, R97 ;  /* 0x000000ffff057224 */ /* 0x000fe400078e0061 */
[----:B------:R-:W-:Y:S02]  /*15060*/  IMAD.MOV.U32 R6, RZ, RZ, R92 ;  /* 0x000000ffff067224 */ /* 0x000fe400078e005c */
[----:B------:R-:W-:-:S05]  /*15070*/  IMAD.MOV.U32 R7, RZ, RZ, R93 ;  /* 0x000000ffff077224 */ /* 0x000fca00078e005d */
[----:B------:R1:W-:Y:S04]  /*15080*/  STS.128 [R0+0x300], R4 ;  /* 0x0003000400007388 */ /* 0x0003e80000000c00 */
[----:B-1----:R-:W2:Y:S04]  /*15090*/  LDL.LU R4, [R1+0x1c8] ;  /* 0x0001c80001047983 */ /* 0x002ea80000300800 */
[----:B------:R-:W2:Y:S04]  /*150a0*/  LDL.LU R5, [R1+0x1cc] ;  /* 0x0001cc0001057983 */ /* 0x000ea80000300800 */
[----:B------:R-:W2:Y:S04]  /*150b0*/  LDL.LU R6, [R1+0x1b8] ;  /* 0x0001b80001067983 */ /* 0x000ea80000300800 */
[----:B------:R-:W2:Y:S01]  /*150c0*/  LDL.LU R7, [R1+0x1bc] ;  /* 0x0001bc0001077983 */ /* 0x000ea20000300800 */
[----:B------:R-:W-:-:S03]  /*150d0*/  IMAD.MOV.U32 R208, RZ, RZ, R182 ;  /* 0x000000ffffd07224 */ /* 0x000fc600078e00b6 */
[----:B----4-:R1:W-:Y:S01]  /*150e0*/  STS.128 [R0+0x400], R8 ;  /* 0x0004000800007388 */ /* 0x0103e20000000c00 */
[----:B------:R-:W-:Y:S02]  /*150f0*/  IMAD.MOV.U32 R209, RZ, RZ, R183 ;  /* 0x000000ffffd17224 */ /* 0x000fe400078e00b7 */
[----:B------:R-:W-:Y:S02]  /*15100*/  IMAD.MOV.U32 R64, RZ, RZ, R42 ;  /* 0x000000ffff407224 */ /* 0x000fe400078e002a */
[----:B------:R-:W-:Y:S02]  /*15110*/  IMAD.MOV.U32 R65, RZ, RZ, R43 ;  /* 0x000000ffff417224 */ /* 0x000fe400078e002b */
[----:B------:R-:W-:Y:S02]  /*15120*/  IMAD.MOV.U32 R92, RZ, RZ, R98 ;  /* 0x000000ffff5c7224 */ /* 0x000fe400078e0062 */
[----:B------:R-:W-:Y:S01]  /*15130*/  IMAD.MOV.U32 R93, RZ, RZ, R99 ;  /* 0x000000ffff5d7224 */ /* 0x000fe200078e0063 */
[----:B------:R-:W-:Y:S01]  /*15140*/  STS.128 [R0+0x80], R208 ;  /* 0x000080d000007388 */ /* 0x000fe20000000c00 */
[----:B-1----:R-:W-:-:S02]  /*15150*/  IMAD.MOV.U32 R10, RZ, RZ, R140 ;  /* 0x000000ffff0a7224 */ /* 0x002fc400078e008c */
[----:B------:R-:W-:Y:S02]  /*15160*/  IMAD.MOV.U32 R11, RZ, RZ, R141 ;  /* 0x000000ffff0b7224 */ /* 0x000fe400078e008d */
[----:B------:R-:W-:Y:S02]  /*15170*/  IMAD.MOV.U32 R8, RZ, RZ, R136 ;  /* 0x000000ffff087224 */ /* 0x000fe400078e0088 */
[----:B------:R-:W-:Y:S02]  /*15180*/  IMAD.MOV.U32 R9, RZ, RZ, R137 ;  /* 0x000000ffff097224 */ /* 0x000fe400078e0089 */
[----:B------:R-:W-:Y:S02]  /*15190*/  IMAD.MOV.U32 R140, RZ, RZ, R138 ;  /* 0x000000ffff8c7224 */ /* 0x000fe400078e008a */
[----:B------:R-:W-:Y:S01]  /*151a0*/  IMAD.MOV.U32 R141, RZ, RZ, R139 ;  /* 0x000000ffff8d7224 */ /* 0x000fe200078e008b */
[----:B------:R-:W-:Y:S04]  /*151b0*/  STS.128 [R0+0x180], R64 ;  /* 0x0001804000007388 */ /* 0x000fe80000000c00 */
[----:B------:R-:W-:Y:S04]  /*151c0*/  STS.128 [R0+0x380], R92 ;  /* 0x0003805c00007388 */ /* 0x000fe80000000c00 */
[----:B---3--:R-:W-:Y:S04]  /*151d0*/  STS.128 [R0+0x480], R16 ;  /* 0x0004801000007388 */ /* 0x008fe80000000c00 */
[----:B-----5:R-:W-:Y:S04]  /*151e0*/  STS.128 [R0+0x500], R24 ;  /* 0x0005001800007388 */ /* 0x020fe80000000c00 */
[----:B------:R-:W-:Y:S04]  /*151f0*/  STS.128 [R0+0x580], R28 ;  /* 0x0005801c00007388 */ /* 0x000fe80000000c00 */
[----:B------:R-:W-:Y:S04]  /*15200*/  STS.128 [R0+0x600], R32 ;  /* 0x0006002000007388 */ /* 0x000fe80000000c00 */
[----:B------:R-:W-:Y:S04]  /*15210*/  STS.128 [R0+0x700], R8 ;  /* 0x0007000800007388 */ /* 0x000fe80000000c00 */
[----:B------:R-:W-:Y:S01]  /*15220*/  STS.128 [R0+0x780], R140 ;  /* 0x0007808c00007388 */ /* 0x000fe20000000c00 */
[----:B------:R-:W-:-:S02]  /*15230*/  IADD3 R3, R252, 0x1, RZ ;  /* 0x00000001fc037810 */ /* 0x000fc40007ffe0ff */
[C---:B------:R-:W-:Y:S02]  /*15240*/  LOP3.LUT R249, R2.reuse, 0x20, RZ, 0x3c, !PT ;  /* 0x0000002002f97812 */ /* 0x040fe400078e3cff */
[----:B------:R-:W-:Y:S02]  /*15250*/  ISETP.LT.AND P3, PT, R3, c[0x0][0x17c], !P0 ;  /* 0x00005f0003007a0c */ /* 0x000fe40004761270 */
[C---:B------:R-:W-:Y:S02]  /*15260*/  LOP3.LUT R248, R2.reuse, 0x40, RZ, 0x3c, !PT ;  /* 0x0000004002f87812 */ /* 0x040fe400078e3cff */
[----:B------:R-:W-:Y:S01]  /*15270*/  LOP3.LUT R3, R2, 0x60, RZ, 0x3c, !PT ;  /* 0x0000006002037812 */ /* 0x000fe200078e3cff */
[----:B------:R-:W-:Y:S02]  /*15280*/  IMAD.MOV.U32 R96, RZ, RZ, R204 ;  /* 0x000000ffff607224 */ /* 0x000fe400078e00cc */
[----:B------:R-:W-:Y:S02]  /*15290*/  IMAD.MOV.U32 R97, RZ, RZ, R205 ;  /* 0x000000ffff617224 */ /* 0x000fe400078e00cd */
[----:B------:R-:W-:-:S02]  /*152a0*/  IMAD.MOV.U32 R98, RZ, RZ, R200 ;  /* 0x000000ffff627224 */ /* 0x000fc400078e00c8 */
[----:B------:R-:W-:Y:S01]  /*152b0*/  IMAD.MOV.U32 R99, RZ, RZ, R201 ;  /* 0x000000ffff637224 */ /* 0x000fe200078e00c9 */
[----:B--2---:R-:W-:Y:S04]  /*152c0*/  STS.128 [R0+0x680], R4 ;  /* 0x0006800400007388 */ /* 0x004fe80000000c00 */
[----:B------:R-:W-:Y:S06]  /*152d0*/  BAR.SYNC.DEFER_BLOCKING 0x0 ;  /* 0x0000000000007b1d */ /* 0x000fec0000010000 */
[----:B------:R-:W1:Y:S04]  /*152e0*/  LDS.128 R244, [R2] ;  /* 0x0000000002f47984 */ /* 0x000e680000000c00 */
[----:B------:R-:W-:Y:S04]  /*152f0*/  LDS.128 R240, [R2+0x800] ;  /* 0x0008000002f07984 */ /* 0x000fe80000000c00 */
[----:B------:R-:W-:Y:S04]  /*15300*/  LDS.128 R236, [R2+0x1000] ;  /* 0x0010000002ec7984 */ /* 0x000fe80000000c00 */
[----:B------:R-:W-:Y:S04]  /*15310*/  LDS.128 R232, [R2+0x1800] ;  /* 0x0018000002e87984 */ /* 0x000fe80000000c00 */
[----:B------:R-:W2:Y:S04]  /*15320*/  LDS.128 R224, [R249] ;  /* 0x00000000f9e07984 */ /* 0x000ea80000000c00 */
[----:B------:R-:W-:Y:S04]  /*15330*/  LDS.128 R220, [R249+0x800] ;  /* 0x00080000f9dc7984 */ /* 0x000fe80000000c00 */
[----:B------:R-:W-:Y:S04]  /*15340*/  LDS.128 R32, [R249+0x1000] ;  /* 0x00100000f9207984 */ /* 0x000fe80000000c00 */
[----:B------:R-:W-:Y:S04]  /*15350*/  LDS.128 R16, [R249+0x1800] ;  /* 0x00180000f9107984 */ /* 0x000fe80000000c00 */
[----:B------:R-:W3:Y:S04]  /*15360*/  LDS.128 R64, [R248] ;  /* 0x00000000f8407984 */ /* 0x000ee80000000c00 */
[----:B------:R-:W-:Y:S04]  /*15370*/  LDS.128 R36, [R248+0x800] ;  /* 0x00080000f8247984 */ /* 0x000fe80000000c00 */
[----:B------:R-:W-:Y:S04]  /*15380*/  LDS.128 R24, [R248+0x1000] ;  /* 0x00100000f8187984 */ /* 0x000fe80000000c00 */
[----:B------:R-:W-:Y:S04]  /*15390*/  LDS.128 R4, [R248+0x1800] ;  /* 0x00180000f8047984 */ /* 0x000fe80000000c00 */
[----:B------:R-:W4:Y:S04]  /*153a0*/  LDS.128 R92, [R3] ;  /* 0x00000000035c7984 */ /* 0x000f280000000c00 */
[----:B------:R-:W5:Y:S04]  /*153b0*/  LDS.128 R40, [R3+0x800] ;  /* 0x0008000003287984 */ /* 0x000f680000000c00 */
[----:B------:R-:W1:Y:S04]  /*153c0*/  LDS.128 R28, [R3+0x1000] ;  /* 0x00100000031c7984 */ /* 0x000e680000000c00 */
[----:B------:R-:W1:Y:S04]  /*153d0*/  LDS.128 R8, [R3+0x1800] ;  /* 0x0018000003087984 */ /* 0x000e680000000c00 */
[----:B------:R-:W-:Y:S06]  /*153e0*/  BAR.SYNC.DEFER_BLOCKING 0x0 ;  /* 0x0000000000007b1d */ /* 0x000fec0000010000 */
[----:B------:R1:W-:Y:S02]  /*153f0*/  STS.128 [R0], R96 ;  /* 0x0000006000007388 */ /* 0x0003e40000000c00 */
[----:B-1----:R-:W-:-:S02]  /*15400*/  IMAD.MOV.U32 R96, RZ, RZ, R44 ;  /* 0x000000ffff607224 */ /* 0x002fc400078e002c */
[----:B------:R-:W-:Y:S01]  /*15410*/  IMAD.MOV.U32 R97, RZ, RZ, R45 ;  /* 0x000000ffff617224 */ /* 0x000fe200078e002d */
[----:B------:R-:W2:Y:S01]  /*15420*/  LDL.LU R44, [R1+0x130] ;  /* 0x00013000012c7983 */ /* 0x000ea20000300800 */
[----:B------:R-:W-:Y:S02]  /*15430*/  IMAD.MOV.U32 R98, RZ, RZ, R60 ;  /* 0x000000ffff627224 */ /* 0x000fe400078e003c */
[----:B------:R-:W-:Y:S01]  /*15440*/  IMAD.MOV.U32 R99, RZ, RZ, R61 ;  /* 0x000000ffff637224 */ /* 0x000fe200078e003d */
[----:B------:R-:W2:Y:S01]  /*15450*/  LDL.LU R45, [R1+0x134] ;  /* 0x00013400012d7983 */ /* 0x000ea20000300800 */
[----:B------:R-:W-:Y:S02]  /*15460*/  IMAD.MOV.U32 R60, RZ, RZ, R46 ;  /* 0x000000ffff3c7224 */ /* 0x000fe400078e002e */
[----:B------:R-:W-:Y:S01]  /*15470*/  IMAD.MOV.U32 R61, RZ, RZ, R47 ;  /* 0x000000ffff3d7224 */ /* 0x000fe200078e002f */
[----:B------:R-:W2:Y:S04]  /*15480*/  LDL.LU R46, [R1+0x120] ;  /* 0x00012000012e7983 */ /* 0x000ea80000300800 */
[----:B------:R-:W2:Y:S04]  /*15490*/  LDL.LU R47, [R1+0x124] ;  /* 0x00012400012f7983 */ /* 0x000ea80000300800 */
[----:B------:R-:W3:Y:S04]  /*154a0*/  LDL.LU R100, [R1+0x138] ;  /* 0x0001380001647983 */ /* 0x000ee80000300800 */
[----:B------:R-:W3:Y:S04]  /*154b0*/  LDL.LU R101, [R1+0x13c] ;  /* 0x00013c0001657983 */ /* 0x000ee80000300800 */
[----:B------:R-:W3:Y:S04]  /*154c0*/  LDL.LU R102, [R1+0x128] ;  /* 0x0001280001667983 */ /* 0x000ee80000300800 */
[----:B------:R-:W3:Y:S04]  /*154d0*/  LDL.LU R103, [R1+0x12c] ;  /* 0x00012c0001677983 */ /* 0x000ee80000300800 */
[----:B------:R1:W-:Y:S04]  /*154e0*/  STS.128 [R0+0x180], R60 ;  /* 0x0001803c00007388 */ /* 0x0003e80000000c00 */
[----:B-1----:R-:W3:Y:S04]  /*154f0*/  LDL.LU R60, [R1+0x220] ;  /* 0x00022000013c7983 */ /* 0x002ee80000300800 */
[----:B------:R-:W4:Y:S04]  /*15500*/  LDL.LU R61, [R1+0x224] ;  /* 0x00022400013d7983 */ /* 0x000f280000300800 */
[----:B------:R-:W4:Y:S04]  /*15510*/  LDL.LU R62, [R1+0x210] ;  /* 0x00021000013e7983 */ /* 0x000f280000300800 */
[----:B------:R-:W4:Y:S04]  /*15520*/  LDL.LU R63, [R1+0x214] ;  /* 0x00021400013f7983 */ /* 0x000f280000300800 */
[----:B--2---:R1:W-:Y:S02]  /*15530*/  STS.128 [R0+0x200], R44 ;  /* 0x0002002c00007388 */ /* 0x0043e40000000c00 */
        /* <DEDUP_REMOVED lines=10> */
[----:B------:R1:W-:Y:S04]  /*155e0*/  STS.128 [R0+0x100], R96 ;  /* 0x0001006000007388 */ /* 0x0003e80000000c00 */
[----:B---3--:R3:W-:Y:S04]  /*155f0*/  STS.128 [R0+0x280], R100 ;  /* 0x0002806400007388 */ /* 0x0087e80000000c00 */
[----:B-1----:R-:W5:Y:S04]  /*15600*/  LDL.LU R96, [R1+0xa0] ;  /* 0x0000a00001607983 */ /* 0x002f680000300800 */
[----:B------:R-:W5:Y:S04]  /*15610*/  LDL.LU R97, [R1+0xa4] ;  /* 0x0000a40001617983 */ /* 0x000f680000300800 */
[----:B------:R-:W5:Y:S04]  /*15620*/  LDL.LU R98, [R1+0x90] ;  /* 0x0000900001627983 */ /* 0x000f680000300800 */
[----:B------:R-:W5:Y:S04]  /*15630*/  LDL.LU R99, [R1+0x94] ;  /* 0x0000940001637983 */ /* 0x000f680000300800 */
[----:B------:R-:W5:Y:S04]  /*15640*/  LDL.LU R104, [R1+0xa8] ;  /* 0x0000a80001687983 */ /* 0x000f680000300800 */
[----:B------:R-:W5:Y:S04]  /*15650*/  LDL.LU R105, [R1+0xac] ;  /* 0x0000ac0001697983 */ /* 0x000f680000300800 */
[----:B------:R-:W5:Y:S04]  /*15660*/  LDL.LU R106, [R1+0x98] ;  /* 0x00009800016a7983 */ /* 0x000f680000300800 */
[----:B------:R-:W5:Y:S04]  /*15670*/  LDL.LU R107, [R1+0x9c] ;  /* 0x00009c00016b7983 */ /* 0x000f680000300800 */
[----:B---3--:R-:W3:Y:S04]  /*15680*/  LDL.LU R100, [R1+0x1a0] ;  /* 0x0001a00001647983 */ /* 0x008ee80000300800 */
[----:B------:R-:W3:Y:S04]  /*15690*/  LDL.LU R101, [R1+0x1a4] ;  /* 0x0001a40001657983 */ /* 0x000ee80000300800 */
[----:B------:R-:W3:Y:S04]  /*156a0*/  LDL.LU R102, [R1+0x190] ;  /* 0x0001900001667983 */ /* 0x000ee80000300800 */
[----:B------:R1:W-:Y:S04]  /*156b0*/  STS.128 [R0+0x300], R44 ;  /* 0x0003002c00007388 */ /* 0x0003e80000000c00 */
[----:B------:R-:W3:Y:S04]  /*156c0*/  LDL.LU R103, [R1+0x194] ;  /* 0x0001940001677983 */ /* 0x000ee80000300800 */
[----:B----4-:R4:W-:Y:S04]  /*156d0*/  STS.128 [R0+0x400], R60 ;  /* 0x0004003c00007388 */ /* 0x0109e80000000c00 */
[----:B-1----:R-:W3:Y:S04]  /*156e0*/  LDL.LU R44, [R1+0x1a8] ;  /* 0x0001a800012c7983 */ /* 0x002ee80000300800 */
[----:B------:R-:W3:Y:S04]  /*156f0*/  LDL.LU R45, [R1+0x1ac] ;  /* 0x0001ac00012d7983 */ /* 0x000ee80000300800 */
[----:B------:R-:W3:Y:S04]  /*15700*/  LDL.LU R46, [R1+0x198] ;  /* 0x00019800012e7983 */ /* 0x000ee80000300800 */
[----:B------:R-:W3:Y:S04]  /*15710*/  LDL.LU R47, [R1+0x19c] ;  /* 0x00019c00012f7983 */ /* 0x000ee80000300800 */
[----:B----4-:R-:W4:Y:S04]  /*15720*/  LDL.LU R60, [R1+0x40] ;  /* 0x00004000013c7983 */ /* 0x010f280000300800 */
[----:B------:R-:W4:Y:S04]  /*15730*/  LDL.LU R61, [R1+0x44] ;  /* 0x00004400013d7983 */ /* 0x000f280000300800 */
[----:B------:R-:W4:Y:S04]  /*15740*/  LDL.LU R62, [R1+0x10] ;  /* 0x00001000013e7983 */ /* 0x000f280000300800 */
[----:B------:R-:W4:Y:S04]  /*15750*/  LDL.LU R63, [R1+0x14] ;  /* 0x00001400013f7983 */ /* 0x000f280000300800 */
[----:B--2---:R1:W-:Y:S04]  /*15760*/  STS.128 [R0+0x480], R88 ;  /* 0x0004805800007388 */ /* 0x0043e80000000c00 */
[----:B-1----:R-:W2:Y:S04]  /*15770*/  LDL.LU R88, [R1+0x48] ;  /* 0x0000480001587983 */ /* 0x002ea80000300800 */
[----:B------:R-:W2:Y:S04]  /*15780*/  LDL.LU R89, [R1+0x4c] ;  /* 0x00004c0001597983 */ /* 0x000ea80000300800 */
[----:B------:R-:W2:Y:S04]  /*15790*/  LDL.LU R90, [R1+0x18] ;  /* 0x00001800015a7983 */ /* 0x000ea80000300800 */
[----:B------:R-:W2:Y:S01]  /*157a0*/  LDL.LU R91, [R1+0x1c] ;  /* 0x00001c00015b7983 */ /* 0x000ea20000300800 */
[----:B------:R-:W-:-:S02]  /*157b0*/  IMAD.MOV.U32 R200, RZ, RZ, R206 ;  /* 0x000000ffffc87224 */ /* 0x000fc400078e00ce */
[----:B------:R-:W-:Y:S01]  /*157c0*/  IMAD.MOV.U32 R201, RZ, RZ, R207 ;  /* 0x000000ffffc97224 */ /* 0x000fe200078e00cf */
[----:B------:R-:W-:Y:S04]  /*157d0*/  STS.128 [R0+0x380], R84 ;  /* 0x0003805400007388 */ /* 0x000fe80000000c00 */
[----:B------:R-:W-:Y:S04]  /*157e0*/  STS.128 [R0+0x80], R200 ;  /* 0x000080c800007388 */ /* 0x000fe80000000c00 */
[----:B-----5:R-:W-:Y:S04]  /*157f0*/  STS.128 [R0+0x500], R96 ;  /* 0x0005006000007388 */ /* 0x020fe80000000c00 */
[----:B------:R-:W-:Y:S04]  /*15800*/  STS.128 [R0+0x580], R104 ;  /* 0x0005806800007388 */ /* 0x000fe80000000c00 */
[----:B---3--:R-:W-:Y:S04]  /*15810*/  STS.128 [R0+0x600], R100 ;  /* 0x0006006400007388 */ /* 0x008fe80000000c00 */
[----:B------:R-:W-:Y:S04]  /*15820*/  STS.128 [R0+0x680], R44 ;  /* 0x0006802c00007388 */ /* 0x000fe80000000c00 */
[----:B----4-:R-:W-:Y:S01]  /*15830*/  STS.128 [R0+0x700], R60 ;  /* 0x0007003c00007388 */ /* 0x010fe20000000c00 */
[----:B------:R-:W-:-:S02]  /*15840*/  IMAD.MOV.U32 R152, RZ, RZ, R196 ;  /* 0x000000ffff987224 */ /* 0x000fc400078e00c4 */
[----:B------:R-:W-:Y:S02]  /*15850*/  IMAD.MOV.U32 R153, RZ, RZ, R197 ;  /* 0x000000ffff997224 */ /* 0x000fe400078e00c5 */
[----:B------:R-:W-:Y:S02]  /*15860*/  IMAD.MOV.U32 R154, RZ, RZ, R192 ;  /* 0x000000ffff9a7224 */ /* 0x000fe400078e00c0 */
        /* <DEDUP_REMOVED lines=40> */
[----:B------:R1:W-:Y:S02]  /*15af0*/  STS.128 [R0+0x100], R152 ;  /* 0x0001009800007388 */ /* 0x0003e40000000c00 */
[----:B-1----:R-:W-:-:S02]  /*15b00*/  IMAD.MOV.U32 R154, RZ, RZ, R128 ;  /* 0x000000ffff9a7224 */ /* 0x002fc400078e0080 */
[----:B------:R-:W-:Y:S01]  /*15b10*/  IMAD.MOV.U32 R155, RZ, RZ, R129 ;  /* 0x000000ffff9b7224 */ /* 0x000fe200078e0081 */
[----:B--2---:R1:W-:Y:S02]  /*15b20*/  STS.128 [R0+0x200], R48 ;  /* 0x0002003000007388 */ /* 0x0043e40000000c00 */
[----:B-1----:R-:W-:Y:S02]  /*15b30*/  IMAD.MOV.U32 R48, RZ, RZ, R80 ;  /* 0x000000ffff307224 */ /* 0x002fe400078e0050 */
[----:B------:R-:W-:Y:S01]  /*15b40*/  IMAD.MOV.U32 R49, RZ, RZ, R81 ;  /* 0x000000ffff317224 */ /* 0x000fe200078e0051 */
[----:B------:R-:W2:Y:S01]  /*15b50*/  LDL.LU R80, [R1+0x208] ;  /* 0x0002080001507983 */ /* 0x000ea20000300800 */
[----:B------:R-:W-:Y:S02]  /*15b60*/  IMAD.MOV.U32 R50, RZ, RZ, R76 ;  /* 0x000000ffff327224 */ /* 0x000fe400078e004c */
[----:B------:R-:W-:Y:S01]  /*15b70*/  IMAD.MOV.U32 R51, RZ, RZ, R77 ;  /* 0x000000ffff337224 */ /* 0x000fe200078e004d */
[----:B------:R-:W2:Y:S01]  /*15b80*/  LDL.LU R81, [R1+0x20c] ;  /* 0x00020c0001517983 */ /* 0x000ea20000300800 */
[----:B------:R-:W-:-:S02]  /*15b90*/  IMAD.MOV.U32 R76, RZ, RZ, R82 ;  /* 0x000000ffff4c7224 */ /* 0x000fc400078e0052 */
[----:B------:R-:W-:Y:S01]  /*15ba0*/  IMAD.MOV.U32 R77, RZ, RZ, R83 ;  /* 0x000000ffff4d7224 */ /* 0x000fe200078e0053 */
[----:B------:R-:W2:Y:S04]  /*15bb0*/  LDL.LU R82, [R1+0x1f8] ;  /* 0x0001f80001527983 */ /* 0x000ea80000300800 */
[----:B------:R-:W2:Y:S04]  /*15bc0*/  LDL.LU R83, [R1+0x1fc] ;  /* 0x0001fc0001537983 */ /* 0x000ea80000300800 */
[----:B------:R-:W5:Y:S04]  /*15bd0*/  LDL.LU R152, [R1+0x80] ;  /* 0x0000800001987983 */ /* 0x000f680000300800 */
[----:B---3--:R1:W-:Y:S04]  /*15be0*/  STS.128 [R0+0x280], R156 ;  /* 0x0002809c00007388 */ /* 0x0083e80000000c00 */
[----:B------:R-:W5:Y:S04]  /*15bf0*/  LDL.LU R153, [R1+0x84] ;  /* 0x0000840001997983 */ /* 0x000f680000300800 */
[----:B------:R3:W-:Y:S04]  /*15c00*/  STS.128 [R0+0x380], R76 ;  /* 0x0003804c00007388 */ /* 0x0007e80000000c00 */
[----:B-1----:R-:W5:Y:S01]  /*15c10*/  LDL.LU R156, [R1+0x88] ;  /* 0x00008800019c7983 */ /* 0x002f620000300800 */
[----:B------:R-:W-:-:S03]  /*15c20*/  IMAD.MOV.U32 R158, RZ, RZ, R130 ;  /* 0x000000ffff9e7224 */ /* 0x000fc600078e0082 */
[----:B------:R-:W5:Y:S01]  /*15c30*/  LDL.LU R157, [R1+0x8c] ;  /* 0x00008c00019d7983 */ /* 0x000f620000300800 */
[----:B------:R-:W-:Y:S02]  /*15c40*/  IMAD.MOV.U32 R159, RZ, RZ, R131 ;  /* 0x000000ffff9f7224 */ /* 0x000fe400078e0083 */
[----:B------:R-:W-:Y:S01]  /*15c50*/  IMAD.MOV.U32 R130, RZ, RZ, R216 ;  /* 0x000000ffff827224 */ /* 0x000fe200078e00d8 */
[----:B------:R-:W5:Y:S01]  /*15c60*/  LDL.LU R128, [R1+0x180] ;  /* 0x0001800001807983 */ /* 0x000f620000300800 */
[----:B------:R-:W-:-:S03]  /*15c70*/  IMAD.MOV.U32 R131, RZ, RZ, R217 ;  /* 0x000000ffff837224 */ /* 0x000fc600078e00d9 */
[----:B------:R-:W5:Y:S01]  /*15c80*/  LDL.LU R129, [R1+0x184] ;  /* 0x0001840001817983 */ /* 0x000f620000300800 */
[----:B---3--:R-:W-:-:S03]  /*15c90*/  IMAD.MOV.U32 R78, RZ, RZ, R228 ;  /* 0x000000ffff4e7224 */ /* 0x008fc600078e00e4 */
[----:B------:R-:W3:Y:S01]  /*15ca0*/  LDL.LU R216, [R1+0x188] ;  /* 0x0001880001d87983 */ /* 0x000ee20000300800 */
[----:B------:R-:W-:-:S03]  /*15cb0*/  IMAD.MOV.U32 R79, RZ, RZ, R229 ;  /* 0x000000ffff4f7224 */ /* 0x000fc600078e00e5 */
[----:B------:R-:W3:Y:S04]  /*15cc0*/  LDL.LU R217, [R1+0x18c] ;  /* 0x00018c0001d97983 */ /* 0x000ee80000300800 */
[----:B------:R-:W3:Y:S04]  /*15cd0*/  LDL.LU R76, [R1] ;  /* 0x00000000014c7983 */ /* 0x000ee80000300800 */
[----:B------:R-:W3:Y:S04]  /*15ce0*/  LDL.LU R77, [R1+0x4] ;  /* 0x00000400014d7983 */ /* 0x000ee80000300800 */
[----:B------:R-:W3:Y:S04]  /*15cf0*/  LDL.LU R228, [R1+0x8] ;  /* 0x0000080001e47983 */ /* 0x000ee80000300800 */
[----:B------:R-:W3:Y:S04]  /*15d00*/  LDL.LU R229, [R1+0xc] ;  /* 0x00000c0001e57983 */ /* 0x000ee80000300800 */
[----:B----4-:R1:W-:Y:S02]  /*15d10*/  STS.128 [R0+0x400], R52 ;  /* 0x0004003400007388 */ /* 0x0103e40000000c00 */
[----:B-1----:R-:W-:-:S02]  /*15d20*/  IMAD.MOV.U32 R52, RZ, RZ, R56 ;  /* 0x000000ffff347224 */ /* 0x002fc400078e0038 */
[----:B------:R-:W-:Y:S01]  /*15d30*/  IMAD.MOV.U32 R53, RZ, RZ, R57 ;  /* 0x000000ffff357224 */ /* 0x000fe200078e0039 */
[----:B------:R-:W4:Y:S04]  /*15d40*/  LDL.LU R56, [R1+0xe0] ;  /* 0x0000e00001387983 */ /* 0x000f280000300800 */
[----:B------:R-:W4:Y:S01]  /*15d50*/  LDL.LU R57, [R1+0xe4] ;  /* 0x0000e40001397983 */ /* 0x000f220000300800 */
[----:B------:R-:W-:Y:S02]  /*15d60*/  IMAD.MOV.U32 R192, RZ, RZ, R198 ;  /* 0x000000ffffc07224 */ /* 0x000fe400078e00c6 */
[----:B------:R-:W-:Y:S01]  /*15d70*/  IMAD.MOV.U32 R193, RZ, RZ, R199 ;  /* 0x000000ffffc17224 */ /* 0x000fe200078e00c7 */
[----:B------:R1:W-:Y:S04]  /*15d80*/  STS.128 [R0+0x300], R48 ;  /* 0x0003003000007388 */ /* 0x0003e80000000c00 */
[----:B------:R-:W-:Y:S01]  /*15d90*/  STS.128 [R0+0x80], R192 ;  /* 0x000080c000007388 */ /* 0x000fe20000000c00 */
[----:B-1----:R-:W-:-:S02]  /*15da0*/  IMAD.MOV.U32 R50, RZ, RZ, R164 ;  /* 0x000000ffff327224 */ /* 0x002fc400078e00a4 */
[----:B------:R-:W-:Y:S02]  /*15db0*/  IMAD.MOV.U32 R51, RZ, RZ, R165 ;  /* 0x000000ffff337224 */ /* 0x000fe400078e00a5 */
[----:B------:R-:W-:Y:S02]  /*15dc0*/  IMAD.MOV.U32 R48, RZ, RZ, R188 ;  /* 0x000000ffff307224 */ /* 0x000fe400078e00bc */
[----:B------:R-:W-:Y:S02]  /*15dd0*/  IMAD.MOV.U32 R49, RZ, RZ, R189 ;  /* 0x000000ffff317224 */ /* 0x000fe400078e00bd */
[----:B------:R-:W-:Y:S02]  /*15de0*/  IMAD.MOV.U32 R164, RZ, RZ, R190 ;  /* 0x000000ffffa47224 */ /* 0x000fe400078e00be */
[----:B------:R-:W-:Y:S02]  /*15df0*/  IMAD.MOV.U32 R165, RZ, RZ, R191 ;  /* 0x000000ffffa57224 */ /* 0x000fe400078e00bf */
[----:B------:R-:W-:-:S02]  /*15e00*/  IMAD.MOV.U32 R54, RZ, RZ, R184 ;  /* 0x000000ffff367224 */ /* 0x000fc400078e00b8 */
[----:B------:R-:W-:Y:S02]  /*15e10*/  IMAD.MOV.U32 R55, RZ, RZ, R185 ;  /* 0x000000ffff377224 */ /* 0x000fe400078e00b9 */
[----:B------:R-:W-:Y:S02]  /*15e20*/  IMAD.MOV.U32 R184, RZ, RZ, R58 ;  /* 0x000000ffffb87224 */ /* 0x000fe400078e003a */
[----:B------:R-:W-:Y:S02]  /*15e30*/  IMAD.MOV.U32 R185, RZ, RZ, R59 ;  /* 0x000000ffffb97224 */ /* 0x000fe400078e003b */
[----:B------:R-:W-:Y:S02]  /*15e40*/  IMAD.MOV.U32 R58, RZ, RZ, R212 ;  /* 0x000000ffff3a7224 */ /* 0x000fe400078e00d4 */
[----:B------:R-:W-:Y:S01]  /*15e50*/  IMAD.MOV.U32 R59, RZ, RZ, R213 ;  /* 0x000000ffff3b7224 */ /* 0x000fe200078e00d5 */
[----:B------:R-:W4:Y:S04]  /*15e60*/  LDL.LU R212, [R1+0xe8] ;  /* 0x0000e80001d47983 */ /* 0x000f280000300800 */
[----:B------:R-:W4:Y:S04]  /*15e70*/  LDL.LU R213, [R1+0xec] ;  /* 0x0000ec0001d57983 */ /* 0x000f280000300800 */
[----:B--2---:R-:W-:Y:S04]  /*15e80*/  STS.128 [R0+0x480], R80 ;  /* 0x0004805000007388 */ /* 0x004fe80000000c00 */
[----:B-----5:R-:W-:Y:S04]  /*15e90*/  STS.128 [R0+0x500], R152 ;  /* 0x0005009800007388 */ /* 0x020fe80000000c00 */
[----:B------:R-:W-:Y:S04]  /*15ea0*/  STS.128 [R0+0x580], R156 ;  /* 0x0005809c00007388 */ /* 0x000fe80000000c00 */
[----:B------:R-:W-:Y:S04]  /*15eb0*/  STS.128 [R0+0x600], R128 ;  /* 0x0006008000007388 */ /* 0x000fe80000000c00 */
[----:B---3--:R-:W-:Y:S04]  /*15ec0*/  STS.128 [R0+0x680], R216 ;  /* 0x000680d800007388 */ /* 0x008fe80000000c00 */
[----:B------:R-:W-:Y:S04]  /*15ed0*/  STS.128 [R0+0x700], R76 ;  /* 0x0007004c00007388 */ /* 0x000fe80000000c00 */
[----:B------:R-:W-:Y:S04]  /*15ee0*/  STS.128 [R0+0x780], R228 ;  /* 0x000780e400007388 */ /* 0x000fe80000000c00 */
        /* <DEDUP_REMOVED lines=13> */
[----:B------:R-:W5:Y:S04]  /*15fc0*/  LDS.128 R196, [R3] ;  /* 0x0000000003c47984 */ /* 0x000f680000000c00 */
[----:B------:R-:W1:Y:S04]  /*15fd0*/  LDS.128 R200, [R3+0x800] ;  /* 0x0008000003c87984 */ /* 0x000e680000000c00 */
[----:B------:R-:W1:Y:S04]  /*15fe0*/  LDS.128 R204, [R3+0x1000] ;  /* 0x0010000003cc7984 */ /* 0x000e680000000c00 */
[----:B------:R-:W1:Y:S04]  /*15ff0*/  LDS.128 R208, [R3+0x1800] ;  /* 0x0018000003d07984 */ /* 0x000e680000000c00 */
[----:B------:R-:W-:Y:S06]  /*16000*/  BAR.SYNC.DEFER_BLOCKING 0x0 ;  /* 0x0000000000007b1d */ /* 0x000fec0000010000 */
[----:B------:R1:W-:Y:S04]  /*16010*/  STS.128 [R0+0x100], R52 ;  /* 0x0001003400007388 */ /* 0x0003e80000000c00 */
[----:B----4-:R4:W-:Y:S04]  /*16020*/  STS.128 [R0+0x200], R56 ;  /* 0x0002003800007388 */ /* 0x0109e80000000c00 */
[----:B-1----:R-:W2:Y:S04]  /*16030*/  LDL.LU R52, [R1+0x1e0] ;  /* 0x0001e00001347983 */ /* 0x002ea80000300800 */
[----:B------:R-:W2:Y:S04]  /*16040*/  LDL.LU R53, [R1+0x1e4] ;  /* 0x0001e40001357983 */ /* 0x000ea80000300800 */
[----:B------:R-:W2:Y:S04]  /*16050*/  LDL.LU R54, [R1+0x1d0] ;  /* 0x0001d00001367983 */ /* 0x000ea80000300800 */
[----:B------:R-:W2:Y:S04]  /*16060*/  LDL.LU R55, [R1+0x1d4] ;  /* 0x0001d40001377983 */ /* 0x000ea80000300800 */
[----:B----4-:R-:W4:Y:S04]  /*16070*/  LDL.LU R56, [R1+0x1e8] ;  /* 0x0001e80001387983 */ /* 0x010f280000300800 */
[----:B------:R-:W4:Y:S04]  /*16080*/  LDL.LU R57, [R1+0x1ec] ;  /* 0x0001ec0001397983 */ /* 0x000f280000300800 */
[----:B------:R-:W4:Y:S04]  /*16090*/  LDL.LU R58, [R1+0x1d8] ;  /* 0x0001d800013a7983 */ /* 0x000f280000300800 */
[----:B------:R-:W4:Y:S04]  /*160a0*/  LDL.LU R59, [R1+0x1dc] ;  /* 0x0001dc00013b7983 */ /* 0x000f280000300800 */
[----:B------:R1:W-:Y:S02]  /*160b0*/  STS.128 [R0], R48 ;  /* 0x0000003000007388 */ /* 0x0003e40000000c00 */
[----:B-1----:R-:W-:-:S02]  /*160c0*/  IMAD.MOV.U32 R50, RZ, RZ, R68 ;  /* 0x000000ffff327224 */ /* 0x002fc400078e0044 */
[----:B------:R-:W-:Y:S02]  /*160d0*/  IMAD.MOV.U32 R51, RZ, RZ, R69 ;  /* 0x000000ffff337224 */ /* 0x000fe400078e0045 */
[----:B------:R-:W-:Y:S02]  /*160e0*/  IMAD.MOV.U32 R68, RZ, RZ, R74 ;  /* 0x000000ffff447224 */ /* 0x000fe400078e004a */
[----:B------:R-:W-:Y:S01]  /*160f0*/  IMAD.MOV.U32 R69, RZ, RZ, R75 ;  /* 0x000000ffff457224 */ /* 0x000fe200078e004b */
[----:B------:R-:W2:Y:S01]  /*16100*/  LDL.LU R74, [R1+0x70] ;  /* 0x00007000014a7983 */ /* 0x000ea20000300800 */
[----:B------:R-:W-:Y:S02]  /*16110*/  IMAD.MOV.U32 R48, RZ, RZ, R72 ;  /* 0x000000ffff307224 */ /* 0x000fe400078e0048 */
[----:B------:R-:W-:Y:S01]  /*16120*/  IMAD.MOV.U32 R49, RZ, RZ, R73 ;  /* 0x000000ffff317224 */ /* 0x000fe200078e0049 */
[----:B------:R-:W2:Y:S01]  /*16130*/  LDL.LU R75, [R1+0x74] ;  /* 0x00007400014b7983 */ /* 0x000ea20000300800 */
[----:B------:R-:W-:-:S02]  /*16140*/  IMAD.MOV.U32 R72, RZ, RZ, R132 ;  /* 0x000000ffff487224 */ /* 0x000fc400078e0084 */
[----:B------:R-:W-:Y:S02]  /*16150*/  IMAD.MOV.U32 R73, RZ, RZ, R133 ;  /* 0x000000ffff497224 */ /* 0x000fe400078e0085 */
[----:B------:R-:W-:Y:S01]  /*16160*/  IMAD.MOV.U32 R132, RZ, RZ, R134 ;  /* 0x000000ffff847224 */ /* 0x000fe200078e0086 */
[----:B------:R1:W-:Y:S01]  /*16170*/  STS.128 [R0+0x380], R68 ;  /* 0x0003804400007388 */ /* 0x0003e20000000c00 */
[----:B------:R-:W-:-:S03]  /*16180*/  IMAD.MOV.U32 R133, RZ, RZ, R135 ;  /* 0x000000ffff857224 */ /* 0x000fc600078e0087 */
[----:B------:R-:W3:Y:S04]  /*16190*/  LDL.LU R134, [R1+0x78] ;  /* 0x0000780001867983 */ /* 0x000ee80000300800 */
[----:B------:R-:W3:Y:S04]  /*161a0*/  LDL.LU R135, [R1+0x7c] ;  /* 0x00007c0001877983 */ /* 0x000ee80000300800 */
[----:B-1----:R-:W3:Y:S04]  /*161b0*/  LDL.LU R68, [R1+0x170] ;  /* 0x0001700001447983 */ /* 0x002ee80000300800 */
[----:B------:R-:W3:Y:S04]  /*161c0*/  LDL.LU R69, [R1+0x174] ;  /* 0x0001740001457983 */ /* 0x000ee80000300800 */
[----:B------:R-:W3:Y:S04]  /*161d0*/  LDL.LU R70, [R1+0x160] ;  /* 0x0001600001467983 */ /* 0x000ee80000300800 */
[----:B------:R-:W3:Y:S04]  /*161e0*/  LDL.LU R71, [R1+0x164] ;  /* 0x0001640001477983 */ /* 0x000ee80000300800 */
[----:B----4-:R1:W-:Y:S04]  /*161f0*/  STS.128 [R0+0x480], R56 ;  /* 0x0004803800007388 */ /* 0x0103e80000000c00 */
[----:B-1----:R-:W4:Y:S04]  /*16200*/  LDL.LU R56, [R1+0x178] ;  /* 0x0001780001387983 */ /* 0x002f280000300800 */
[----:B------:R-:W4:Y:S04]  /*16210*/  LDL.LU R57, [R1+0x17c] ;  /* 0x00017c0001397983 */ /* 0x000f280000300800 */
[----:B------:R-:W4:Y:S04]  /*16220*/  LDL.LU R58, [R1+0x168] ;  /* 0x00016800013a7983 */ /* 0x000f280000300800 */
[----:B------:R-:W4:Y:S04]  /*16230*/  LDL.LU R59, [R1+0x16c] ;  /* 0x00016c00013b7983 */ /* 0x000f280000300800 */
[----:B--2---:R1:W-:Y:S04]  /*16240*/  STS.128 [R0+0x400], R52 ;  /* 0x0004003400007388 */ /* 0x0043e80000000c00 */
[----:B------:R2:W-:Y:S04]  /*16250*/  STS.128 [R0+0x80], R164 ;  /* 0x000080a400007388 */ /* 0x0005e80000000c00 */
[----:B------:R-:W-:Y:S01]  /*16260*/  STS.128 [R0+0x180], R184 ;  /* 0x000180b800007388 */ /* 0x000fe20000000c00 */
[----:B-1----:R-:W-:-:S02]  /*16270*/  IMAD.MOV.U32 R54, RZ, RZ, R12 ;  /* 0x000000ffff367224 */ /* 0x002fc400078e000c */
[----:B------:R-:W-:Y:S02]  /*16280*/  IMAD.MOV.U32 R55, RZ, RZ, R13 ;  /* 0x000000ffff377224 */ /* 0x000fe400078e000d */
[----:B------:R-:W-:Y:S02]  /*16290*/  IMAD.MOV.U32 R52, RZ, RZ, R20 ;  /* 0x000000ffff347224 */ /* 0x000fe400078e0014 */
[----:B------:R-:W-:Y:S02]  /*162a0*/  IMAD.MOV.U32 R53, RZ, RZ, R21 ;  /* 0x000000ffff357224 */ /* 0x000fe400078e0015 */
[----:B------:R-:W-:Y:S02]  /*162b0*/  IMAD.MOV.U32 R12, RZ, RZ, R22 ;  /* 0x000000ffff0c7224 */ /* 0x000fe400078e0016 */
[----:B------:R-:W-:Y:S01]  /*162c0*/  IMAD.MOV.U32 R13, RZ, RZ, R23 ;  /* 0x000000ffff0d7224 */ /* 0x000fe200078e0017 */
[----:B------:R-:W-:Y:S01]  /*162d0*/  STS.128 [R0+0x280], R212 ;  /* 0x000280d400007388 */ /* 0x000fe20000000c00 */
[----:B--2---:R-:W-:-:S03]  /*162e0*/  IMAD R164, R250, c[0x0][0x194], RZ ;  /* 0x00006500faa47a24 */ /* 0x004fc600078e02ff */
[----:B------:R1:W-:Y:S04]  /*162f0*/  STS.128 [R0+0x300], R48 ;  /* 0x0003003000007388 */ /* 0x0003e80000000c00 */
[----:B------:R-:W-:Y:S04]  /*16300*/  STS.128 [R0+0x500], R72 ;  /* 0x0005004800007388 */ /* 0x000fe80000000c00 */
[----:B---3--:R-:W-:Y:S04]  /*16310*/  STS.128 [R0+0x580], R132 ;  /* 0x0005808400007388 */ /* 0x008fe80000000c00 */
[----:B------:R2:W-:Y:S04]  /*16320*/  STS.128 [R0+0x600], R68 ;  /* 0x0006004400007388 */ /* 0x0005e80000000c00 */
[----:B------:R3:W-:Y:S04]  /*16330*/  STS.128 [R0+0x700], R52 ;  /* 0x0007003400007388 */ /* 0x0007e80000000c00 */
[----:B------:R2:W-:Y:S01]  /*16340*/  STS.128 [R0+0x780], R12 ;  /* 0x0007800c00007388 */ /* 0x0005e20000000c00 */
[----:B-1----:R-:W-:Y:S01]  /*16350*/  IMAD R51, R252, c[0x0][0x198], RZ ;  /* 0x00006600fc337a24 */ /* 0x002fe200078e02ff */
[----:B------:R-:W-:-:S02]  /*16360*/  LEA R48, P6, R164, c[0x0][0x170], 0x2 ;  /* 0x00005c00a4307a11 */ /* 0x000fc400078c10ff */
[----:B------:R-:W-:Y:S02]  /*16370*/  ISETP.LT.AND P5, PT, R252, c[0x0][0x17c], !P0 ;  /* 0x00005f00fc007a0c */ /* 0x000fe400047a1270 */
[----:B------:R-:W-:Y:S02]  /*16380*/  LEA.HI.X.SX32 R49, R164, c[0x0][0x174], 0x2, P6 ;  /* 0x00005d00a4317a11 */ /* 0x000fe400030f16ff */
[CC--:B------:R-:W-:Y:S02]  /*16390*/  LEA R50, P6, R51.reuse, R48.reuse, 0x2 ;  /* 0x0000003033327211 */ /* 0x0c0fe400078c10ff */
[C---:B------:R-:W-:Y:S02]  /*163a0*/  IADD3 R165, R51.reuse, c[0x0][0x198], RZ ;  /* 0x0000660033a57a10 */ /* 0x040fe40007ffe0ff */
[----:B------:R-:W-:Y:S02]  /*163b0*/  LEA.HI.X.SX32 R51, R51, R49, 0x2, P6 ;  /* 0x0000003133337211 */ /* 0x000fe400030f16ff */
[----:B------:R-:W-:-:S02]  /*163c0*/  LEA R20, P6, R165, R48, 0x2 ;  /* 0x00000030a5147211 */ /* 0x000fc400078c10ff */
[C---:B------:R-:W-:Y:S02]  /*163d0*/  IADD3 R23, R165.reuse, c[0x0][0x198], RZ ;  /* 0x00006600a5177a10 */ /* 0x040fe40007ffe0ff */
[----:B------:R-:W-:Y:S02]  /*163e0*/  LEA.HI.X.SX32 R21, R165, R49, 0x2, P6 ;  /* 0x00000031a5157211 */ /* 0x000fe400030f16ff */
[----:B--2---:R-:W-:Y:S02]  /*163f0*/  IADD3 R68, R23, c[0x0][0x198], RZ ;  /* 0x0000660017447a10 */ /* 0x004fe40007ffe0ff */
[C---:B---3--:R-:W-:Y:S02]  /*16400*/  IADD3 R52, R252.reuse, 0x6, RZ ;  /* 0x00000006fc347810 */ /* 0x048fe40007ffe0ff */
[C---:B------:R-:W-:Y:S01]  /*16410*/  IADD3 R15, R252.reuse, 0x7, RZ ;  /* 0x00000007fc0f7810 */ /* 0x040fe20007ffe0ff */
[----:B----4-:R1:W-:Y:S04]  /*16420*/  STS.128 [R0+0x680], R56 ;  /* 0x0006803800007388 */ /* 0x0103e80000000c00 */
[----:B------:R-:W-:Y:S01]  /*16430*/  BAR.SYNC.DEFER_BLOCKING 0x0 ;  /* 0x0000000000007b1d */ /* 0x000fe20000010000 */
[----:B-1----:R-:W-:-:S02]  /*16440*/  IADD3 R57, R252, 0x5, RZ ;  /* 0x00000005fc397810 */ /* 0x002fc40007ffe0ff */
[----:B------:R-:W-:-:S03]  /*16450*/  LEA R56, P6, R68, R48, 0x2 ;  /* 0x0000003044387211 */ /* 0x000fc600078c10ff */
[----:B------:R-:W-:Y:S04]  /*16460*/  @P5 STG.E [R50.64], R244 ;  /* 0x000000f432005986 */ /* 0x000fe8000c101904 */
[----:B------:R1:W-:Y:S01]  /*16470*/  @P3 STG.E [R20.64], R245 ;  /* 0x000000f514003986 */ /* 0x0003e2000c101904 */
[----:B------:R-:W-:Y:S02]  /*16480*/  LEA R22, P3, R23, R48, 0x2 ;  /* 0x0000003017167211 */ /* 0x000fe400078610ff */
[----:B------:R-:W-:Y:S02]  /*16490*/  ISETP.LT.AND P5, PT, R57, c[0x0][0x17c], !P0 ;  /* 0x00005f0039007a0c */ /* 0x000fe400047a1270 */
[-C--:B------:R-:W-:Y:S02]  /*164a0*/  LEA.HI.X.SX32 R23, R23, R49.reuse, 0x2, P3 ;  /* 0x0000003117177211 */ /* 0x080fe400018f16ff */
[----:B------:R-:W-:-:S02]  /*164b0*/  LEA.HI.X.SX32 R57, R68, R49, 0x2, P6 ;  /* 0x0000003144397211 */ /* 0x000fc400030f16ff */
[----:B------:R-:W-:Y:S01]  /*164c0*/  IADD3 R68, R68, c[0x0][0x198], RZ ;  /* 0x0000660044447a10 */ /* 0x000fe20007ffe0ff */
[----:B------:R2:W-:Y:S03]  /*164d0*/  @P1 STG.E [R22.64], R224 ;  /* 0x000000e016001986 */ /* 0x0005e6000c101904 */
[C---:B-1----:R-:W-:Y:S02]  /*164e0*/  IADD3 R20, R68.reuse, c[0x0][0x198], RZ ;  /* 0x0000660044147a10 */ /* 0x042fe40007ffe0ff */
[-C--:B------:R-:W-:Y:S02]  /*164f0*/  LEA R12, P1, R68, R48.reuse, 0x2 ;  /* 0x00000030440c7211 */ /* 0x080fe400078210ff */
[C---:B------:R-:W-:Y:S02]  /*16500*/  IADD3 R21, R20.reuse, c[0x0][0x198], RZ ;  /* 0x0000660014157a10 */ /* 0x040fe40007ffe0ff */
[----:B------:R-:W-:-:S02]  /*16510*/  LEA R14, P6, R20, R48, 0x2 ;  /* 0x00000030140e7211 */ /* 0x000fc400078c10ff */
[-C--:B------:R-:W-:Y:S01]  /*16520*/  LEA.HI.X.SX32 R13, R68, R49.reuse, 0x2, P1 ;  /* 0x00000031440d7211 */ /* 0x080fe200008f16ff */
[----:B------:R-:W-:Y:S01]  /*16530*/  @P4 STG.E [R56.64], R225 ;  /* 0x000000e138004986 */ /* 0x000fe2000c101904 */
[----:B------:R-:W-:Y:S02]  /*16540*/  ISETP.LT.AND P3, PT, R52, c[0x0][0x17c], !P0 ;  /* 0x00005f0034007a0c */ /* 0x000fe40004761270 */
[----:B------:R-:W-:Y:S02]  /*16550*/  ISETP.LT.AND P4, PT, R15, c[0x0][0x17c], !P0 ;  /* 0x00005f000f007a0c */ /* 0x000fe40004781270 */
[C---:B------:R-:W-:Y:S01]  /*16560*/  IADD3 R50, R21.reuse, c[0x0][0x198], RZ ;  /* 0x0000660015327a10 */ /* 0x040fe20007ffe0ff */
[----:B------:R1:W-:Y:S01]  /*16570*/  @P2 STG.E [R12.64], R64 ;  /* 0x000000400c002986 */ /* 0x0003e2000c101904 */
[----:B------:R-:W-:Y:S02]  /*16580*/  LEA.HI.X.SX32 R15, R20, R49, 0x2, P6 ;  /* 0x00000031140f7211 */ /* 0x000fe400030f16ff */
[----:B------:R-:W-:Y:S01]  /*16590*/  LEA R20, P2, R21, R48, 0x2 ;  /* 0x0000003015147211 */ /* 0x000fe200078410ff */
[----:B------:R-:W-:Y:S01]  /*165a0*/  LDS.128 R56, [R3] ;  /* 0x0000000003387984 */ /* 0x000fe20000000c00 */
[----:B--2---:R-:W-:-:S02]  /*165b0*/  IADD3 R23, R252, 0x9, RZ ;  /* 0x00000009fc177810 */ /* 0x004fc40007ffe0ff */
[----:B------:R-:W-:Y:S01]  /*165c0*/  LEA R22, P6, R50, R48, 0x2 ;  /* 0x0000003032167211 */ /* 0x000fe200078c10ff */
[----:B------:R2:W-:Y:S01]  /*165d0*/  @P5 STG.E [R14.64], R65 ;  /* 0x000000410e005986 */ /* 0x0005e2000c101904 */
[----:B------:R-:W-:Y:S02]  /*165e0*/  IADD3 R0, R252, 0x8, RZ ;  /* 0x00000008fc007810 */ /* 0x000fe40007ffe0ff */
[-C--:B------:R-:W-:Y:S01]  /*165f0*/  LEA.HI.X.SX32 R21, R21, R49.reuse, 0x2, P2 ;  /* 0x0000003115157211 */ /* 0x080fe200010f16ff */
[----:B------:R-:W-:Y:S01]  /*16600*/  LDS.128 R52, [R2+0x800] ;  /* 0x0008000002347984 */ /* 0x000fe20000000c00 */
[----:B------:R-:W-:Y:S02]  /*16610*/  ISETP.LT.AND P5, PT, R23, c[0x0][0x17c], !P0 ;  /* 0x00005f0017007a0c */ /* 0x000fe400047a1270 */
[C---:B------:R-:W-:Y:S02]  /*16620*/  LEA.HI.X.SX32 R23, R50.reuse, R49, 0x2, P6 ;  /* 0x0000003132177211 */ /* 0x040fe400030f16ff */
[----:B------:R-:W-:Y:S01]  /*16630*/  IADD3 R50, R50, c[0x0][0x198], RZ ;  /* 0x0000660032327a10 */ /* 0x000fe20007ffe0ff */
[----:B------:R3:W-:Y:S01]  /*16640*/  @P3 STG.E [R20.64], R92 ;  /* 0x0000005c14003986 */ /* 0x0007e2000c101904 */
[----:B------:R-:W-:-:S02]  /*16650*/  ISETP.LT.AND P1, PT, R0, c[0x0][0x17c], !P0 ;  /* 0x00005f0000007a0c */ /* 0x000fc40004721270 */
[C---:B------:R-:W-:Y:S02]  /*16660*/  IADD3 R51, R50.reuse, c[0x0][0x198], RZ ;  /* 0x0000660032337a10 */ /* 0x040fe40007ffe0ff */
[-C--:B-1----:R-:W-:Y:S02]  /*16670*/  LEA R12, P3, R50, R48.reuse, 0x2 ;  /* 0x00000030320c7211 */ /* 0x082fe400078610ff */
[C---:B--2---:R-:W-:Y:S02]  /*16680*/  IADD3 R15, R252.reuse, 0xb, RZ ;  /* 0x0000000bfc0f7810 */ /* 0x044fe40007ffe0ff */
[----:B------:R-:W-:Y:S02]  /*16690*/  IADD3 R0, R252, 0xa, RZ ;  /* 0x0000000afc007810 */ /* 0x000fe40007ffe0ff */
[C---:B------:R-:W-:Y:S02]  /*166a0*/  LEA R14, P6, R51.reuse, R48, 0x2 ;  /* 0x00000030330e7211 */ /* 0x040fe400078c10ff */
[----:B------:R-:W-:Y:S01]  /*166b0*/  LEA.HI.X.SX32 R13, R50, R49, 0x2, P3 ;  /* 0x00000031320d7211 */ /* 0x000fe200018f16ff */
[----:B------:R1:W-:Y:S01]  /*166c0*/  @P4 STG.E [R22.64], R93 ;  /* 0x0000005d16004986 */ /* 0x0003e2000c101904 */
[----:B------:R-:W-:-:S02]  /*166d0*/  IADD3 R50, R51, c[0x0][0x198], RZ ;  /* 0x0000660033327a10 */ /* 0x000fc40007ffe0ff */
[----:B------:R-:W-:Y:S02]  /*166e0*/  ISETP.LT.AND P4, PT, R15, c[0x0][0x17c], !P0 ;  /* 0x00005f000f007a0c */ /* 0x000fe40004781270 */
[----:B------:R-:W-:Y:S02]  /*166f0*/  ISETP.LT.AND P2, PT, R0, c[0x0][0x17c], !P0 ;  /* 0x00005f0000007a0c */ /* 0x000fe40004741270 */
[----:B------:R-:W-:Y:S02]  /*16700*/  LEA.HI.X.SX32 R15, R51, R49, 0x2, P6 ;  /* 0x00000031330f7211 */ /* 0x000fe400030f16ff */
[C---:B------:R-:W-:Y:S01]  /*16710*/  IADD3 R51, R50.reuse, c[0x0][0x198], RZ ;  /* 0x0000660032337a10 */ /* 0x040fe20007ffe0ff */
[----:B------:R2:W-:Y:S01]  /*16720*/  @P1 STG.E [R12.64], R240 ;  /* 0x000000f00c001986 */ /* 0x0005e2000c101904 */
[----:B---3--:R-:W-:Y:S02]  /*16730*/  LEA R20, P1, R50, R48, 0x2 ;  /* 0x0000003032147211 */ /* 0x008fe400078210ff */
[----:B-1----:R-:W-:-:S02]  /*16740*/  IADD3 R23, R252, 0xd, RZ ;  /* 0x0000000dfc177810 */ /* 0x002fc40007ffe0ff */
[----:B------:R-:W-:Y:S01]  /*16750*/  LEA R22, P6, R51, R48, 0x2 ;  /* 0x0000003033167211 */ /* 0x000fe200078c10ff */
[----:B------:R1:W-:Y:S01]  /*16760*/  @P5 STG.E [R14.64], R241 ;  /* 0x000000f10e005986 */ /* 0x0003e2000c101904 */
[-C--:B------:R-:W-:Y:S02]  /*16770*/  LEA.HI.X.SX32 R21, R50, R49.reuse, 0x2, P1 ;  /* 0x0000003132157211 */ /* 0x080fe400008f16ff */
[----:B------:R-:W-:Y:S02]  /*16780*/  ISETP.LT.AND P5, PT, R23, c[0x0][0x17c], !P0 ;  /* 0x00005f0017007a0c */ /* 0x000fe400047a1270 */
[C---:B------:R-:W-:Y:S02]  /*16790*/  LEA.HI.X.SX32 R23, R51.reuse, R49, 0x2, P6 ;  /* 0x0000003133177211 */ /* 0x040fe400030f16ff */
[----:B------:R-:W-:Y:S02]  /*167a0*/  IADD3 R0, R252, 0xc, RZ ;  /* 0x0000000cfc007810 */ /* 0x000fe40007ffe0ff */
[----:B------:R-:W-:Y:S01]  /*167b0*/  IADD3 R51, R51, c[0x0][0x198], RZ ;  /* 0x0000660033337a10 */ /* 0x000fe20007ffe0ff */
[----:B------:R-:W-:Y:S01]  /*167c0*/  @P2 STG.E [R20.64], R220 ;  /* 0x000000dc14002986 */ /* 0x000fe2000c101904 */
[----:B------:R-:W-:-:S02]  /*167d0*/  ISETP.LT.AND P3, PT, R0, c[0x0][0x17c], !P0 ;  /* 0x00005f0000007a0c */ /* 0x000fc40004761270 */
[C---:B------:R-:W-:Y:S02]  /*167e0*/  IADD3 R50, R51.reuse, c[0x0][0x198], RZ ;  /* 0x0000660033327a10 */ /* 0x040fe40007ffe0ff */
[CC--:B--2---:R-:W-:Y:S02]  /*167f0*/  LEA R12, P2, R51.reuse, R48.reuse, 0x2 ;  /* 0x00000030330c7211 */ /* 0x0c4fe400078410ff */
[----:B-1----:R-:W-:Y:S02]  /*16800*/  IADD3 R15, R252, 0xf, RZ ;  /* 0x0000000ffc0f7810 */ /* 0x002fe40007ffe0ff */
[C---:B------:R-:W-:Y:S02]  /*16810*/  LEA R14, P6, R50.reuse, R48, 0x2 ;  /* 0x00000030320e7211 */ /* 0x040fe400078c10ff */
[----:B------:R-:W-:Y:S01]  /*16820*/  LEA.HI.X.SX32 R13, R51, R49, 0x2, P2 ;  /* 0x00000031330d7211 */ /* 0x000fe200010f16ff */
[----:B------:R1:W-:Y:S01]  /*16830*/  @P4 STG.E [R22.64], R221 ;  /* 0x000000dd16004986 */ /* 0x0003e2000c101904 */
[----:B------:R-:W-:-:S02]  /*16840*/  IADD3 R51, R50, c[0x0][0x198], RZ ;  /* 0x0000660032337a10 */ /* 0x000fc40007ffe0ff */
[----:B------:R-:W-:Y:S02]  /*16850*/  IADD3 R0, R252, 0xe, RZ ;  /* 0x0000000efc007810 */ /* 0x000fe40007ffe0ff */
[----:B------:R-:W-:Y:S02]  /*16860*/  ISETP.LT.AND P4, PT, R15, c[0x0][0x17c], !P0 ;  /* 0x00005f000f007a0c */ /* 0x000fe40004781270 */
[----:B------:R-:W-:Y:S02]  /*16870*/  LEA.HI.X.SX32 R15, R50, R49, 0x2, P6 ;  /* 0x00000031320f7211 */ /* 0x000fe400030f16ff */
[----:B------:R-:W-:Y:S02]  /*16880*/  IADD3 R50, R51, c[0x0][0x198], RZ ;  /* 0x0000660033327a10 */ /* 0x000fe40007ffe0ff */
[----:B------:R-:W-:Y:S01]  /*16890*/  ISETP.LT.AND P1, PT, R0, c[0x0][0x17c], !P0 ;  /* 0x00005f0000007a0c */ /* 0x000fe20004721270 */
[----:B------:R2:W-:Y:S01]  /*168a0*/  @P3 STG.E [R12.64], R36 ;  /* 0x000000240c003986 */ /* 0x0005e2000c101904 */
[----:B-1----:R-:W-:-:S02]  /*168b0*/  IADD3 R23, R252, 0x11, RZ ;  /* 0x00000011fc177810 */ /* 0x002fc40007ffe0ff */
[-C--:B------:R-:W-:Y:S01]  /*168c0*/  LEA R22, P6, R50, R48.reuse, 0x2 ;  /* 0x0000003032167211 */ /* 0x080fe200078c10ff */
[----:B------:R1:W-:Y:S01]  /*168d0*/  @P5 STG.E [R14.64], R37 ;  /* 0x000000250e005986 */ /* 0x0003e2000c101904 */
[----:B------:R-:W-:Y:S02]  /*168e0*/  LEA R20, P3, R51, R48, 0x2 ;  /* 0x0000003033147211 */ /* 0x000fe400078610ff */
[----:B------:R-:W-:Y:S02]  /*168f0*/  IADD3 R0, R252, 0x10, RZ ;  /* 0x00000010fc007810 */ /* 0x000fe40007ffe0ff */
[----:B------:R-:W-:Y:S02]  /*16900*/  ISETP.LT.AND P5, PT, R23, c[0x0][0x17c], !P0 ;  /* 0x00005f0017007a0c */ /* 0x000fe400047a1270 */
[-C--:B------:R-:W-:Y:S02]  /*16910*/  LEA.HI.X.SX32 R23, R50, R49.reuse, 0x2, P6 ;  /* 0x0000003132177211 */ /* 0x080fe400030f16ff */
[----:B------:R-:W-:-:S02]  /*16920*/  LEA.HI.X.SX32 R21, R51, R49, 0x2, P3 ;  /* 0x0000003133157211 */ /* 0x000fc400018f16ff */
[----:B------:R-:W-:Y:S02]  /*16930*/  IADD3 R50, R50, c[0x0][0x198], RZ ;  /* 0x0000660032327a10 */ /* 0x000fe40007ffe0ff */
[----:B------:R-:W-:Y:S01]  /*16940*/  ISETP.LT.AND P2, PT, R0, c[0x0][0x17c], !P0 ;  /* 0x00005f0000007a0c */ /* 0x000fe20004741270 */
[----:B------:R3:W-:Y:S01]  /*16950*/  @P1 STG.E [R20.64], R40 ;  /* 0x0000002814001986 */ /* 0x0007e2000c101904 */
[C---:B--2---:R-:W-:Y:S02]  /*16960*/  IADD3 R36, R50.reuse, c[0x0][0x198], RZ ;  /* 0x0000660032247a10 */ /* 0x044fe40007ffe0ff */
[----:B------:R-:W-:Y:S02]  /*16970*/  LEA R12, P1, R50, R48, 0x2 ;  /* 0x00000030320c7211 */ /* 0x000fe400078210ff */
[C---:B-1----:R-:W-:Y:S02]  /*16980*/  IADD3 R15, R252.reuse, 0x13, RZ ;  /* 0x00000013fc0f7810 */ /* 0x042fe40007ffe0ff */
[----:B------:R-:W-:-:S02]  /*16990*/  IADD3 R0, R252, 0x12, RZ ;  /* 0x00000012fc007810 */ /* 0x000fc40007ffe0ff */
[C---:B------:R-:W-:Y:S01]  /*169a0*/  LEA R14, P6, R36.reuse, R48, 0x2 ;  /* 0x00000030240e7211 */ /* 0x040fe200078c10ff */
[----:B------:R1:W-:Y:S01]  /*169b0*/  @P4 STG.E [R22.64], R41 ;  /* 0x0000002916004986 */ /* 0x0003e2000c101904 */
[----:B------:R-:W-:Y:S02]  /*169c0*/  IADD3 R37, R36, c[0x0][0x198], RZ ;  /* 0x0000660024257a10 */ /* 0x000fe40007ffe0ff */
[-C--:B------:R-:W-:Y:S02]  /*169d0*/  LEA.HI.X.SX32 R13, R50, R49.reuse, 0x2, P1 ;  /* 0x00000031320d7211 */ /* 0x080fe400008f16ff */
[----:B------:R-:W-:Y:S02]  /*169e0*/  ISETP.LT.AND P4, PT, R15, c[0x0][0x17c], !P0 ;  /* 0x00005f000f007a0c */ /* 0x000fe40004781270 */
[----:B------:R-:W-:Y:S02]  /*169f0*/  ISETP.LT.AND P3, PT, R0, c[0x0][0x17c], !P0 ;  /* 0x00005f0000007a0c */ /* 0x000fe40004761270 */
[----:B------:R-:W-:-:S02]  /*16a00*/  LEA.HI.X.SX32 R15, R36, R49, 0x2, P6 ;  /* 0x00000031240f7211 */ /* 0x000fc400030f16ff */
[C---:B------:R-:W-:Y:S01]  /*16a10*/  IADD3 R36, R37.reuse, c[0x0][0x198], RZ ;  /* 0x0000660025247a10 */ /* 0x040fe20007ffe0ff */
[----:B------:R2:W-:Y:S01]  /*16a20*/  @P2 STG.E [R12.64], R236 ;  /* 0x000000ec0c002986 */ /* 0x0005e2000c101904 */
[CC--:B---3--:R-:W-:Y:S02]  /*16a30*/  LEA R20, P2, R37.reuse, R48.reuse, 0x2 ;  /* 0x0000003025147211 */ /* 0x0c8fe400078410ff */
[----:B-1----:R-:W-:Y:S02]  /*16a40*/  IADD3 R23, R252, 0x15, RZ ;  /* 0x00000015fc177810 */ /* 0x002fe40007ffe0ff */
[----:B------:R-:W-:Y:S01]  /*16a50*/  LEA R22, P6, R36, R48, 0x2 ;  /* 0x0000003024167211 */ /* 0x000fe200078c10ff */
[----:B------:R1:W-:Y:S01]  /*16a60*/  @P5 STG.E [R14.64], R237 ;  /* 0x000000ed0e005986 */ /* 0x0003e2000c101904 */
[----:B------:R-:W-:Y:S02]  /*16a70*/  LEA.HI.X.SX32 R21, R37, R49, 0x2, P2 ;  /* 0x0000003125157211 */ /* 0x000fe400010f16ff */
[----:B------:R-:W-:-:S02]  /*16a80*/  ISETP.LT.AND P5, PT, R23, c[0x0][0x17c], !P0 ;  /* 0x00005f0017007a0c */ /* 0x000fc400047a1270 */
[----:B------:R-:W-:Y:S02]  /*16a90*/  LEA.HI.X.SX32 R23, R36, R49, 0x2, P6 ;  /* 0x0000003124177211 */ /* 0x000fe400030f16ff */
[----:B------:R-:W-:Y:S02]  /*16aa0*/  IADD3 R0, R252, 0x14, RZ ;  /* 0x00000014fc007810 */ /* 0x000fe40007ffe0ff */
[----:B------:R-:W-:Y:S01]  /*16ab0*/  IADD3 R36, R36, c[0x0][0x198], RZ ;  /* 0x0000660024247a10 */ /* 0x000fe20007ffe0ff */
[----:B------:R3:W-:Y:S01]  /*16ac0*/  @P3 STG.E [R20.64], R32 ;  /* 0x0000002014003986 */ /* 0x0007e2000c101904 */
[----:B------:R-:W-:Y:S02]  /*16ad0*/  ISETP.LT.AND P1, PT, R0, c[0x0][0x17c], !P0 ;  /* 0x00005f0000007a0c */ /* 0x000fe40004721270 */
[C---:B--2---:R-:W-:Y:S02]  /*16ae0*/  LEA R12, P3, R36.reuse, R48, 0x2 ;  /* 0x00000030240c7211 */ /* 0x044fe400078610ff */
[----:B------:R-:W-:-:S02]  /*16af0*/  IADD3 R37, R36, c[0x0][0x198], RZ ;  /* 0x0000660024257a10 */ /* 0x000fc40007ffe0ff */
[----:B------:R-:W-:Y:S02]  /*16b00*/  LEA.HI.X.SX32 R13, R36, R49, 0x2, P3 ;  /* 0x00000031240d7211 */ /* 0x000fe400018f16ff */
[C---:B-1----:R-:W-:Y:S02]  /*16b10*/  IADD3 R15, R252.reuse, 0x17, RZ ;  /* 0x00000017fc0f7810 */ /* 0x042fe40007ffe0ff */
[C---:B------:R-:W-:Y:S02]  /*16b20*/  IADD3 R36, R37.reuse, c[0x0][0x198], RZ ;  /* 0x0000660025247a10 */ /* 0x040fe40007ffe0ff */
[----:B------:R-:W-:Y:S02]  /*16b30*/  IADD3 R0, R252, 0x16, RZ ;  /* 0x00000016fc007810 */ /* 0x000fe40007ffe0ff */
[----:B------:R-:W-:Y:S01]  /*16b40*/  LEA R14, P6, R37, R48, 0x2 ;  /* 0x00000030250e7211 */ /* 0x000fe200078c10ff */
[----:B------:R1:W-:Y:S01]  /*16b50*/  @P4 STG.E [R22.64], R33 ;  /* 0x0000002116004986 */ /* 0x0003e2000c101904 */
[----:B------:R-:W-:-:S02]  /*16b60*/  ISETP.LT.AND P4, PT, R15, c[0x0][0x17c], !P0 ;  /* 0x00005f000f007a0c */ /* 0x000fc40004781270 */
[----:B---3--:R-:W-:Y:S02]  /*16b70*/  IADD3 R32, R36, c[0x0][0x198], RZ ;  /* 0x0000660024207a10 */ /* 0x008fe40007ffe0ff */
[----:B------:R-:W-:Y:S02]  /*16b80*/  ISETP.LT.AND P2, PT, R0, c[0x0][0x17c], !P0 ;  /* 0x00005f0000007a0c */ /* 0x000fe40004741270 */
[----:B------:R-:W-:Y:S01]  /*16b90*/  LEA.HI.X.SX32 R15, R37, R49, 0x2, P6 ;  /* 0x00000031250f7211 */ /* 0x000fe200030f16ff */
[----:B------:R2:W-:Y:S01]  /*16ba0*/  @P1 STG.E [R12.64], R24 ;  /* 0x000000180c001986 */ /* 0x0005e2000c101904 */
[-C--:B------:R-:W-:Y:S02]  /*16bb0*/  LEA R20, P1, R36, R48.reuse, 0x2 ;  /* 0x0000003024147211 */ /* 0x080fe400078210ff */
[----:B-1----:R-:W-:Y:S02]  /*16bc0*/  IADD3 R23, R252, 0x19, RZ ;  /* 0x00000019fc177810 */ /* 0x002fe40007ffe0ff */
[----:B------:R-:W-:Y:S01]  /*16bd0*/  LEA R22, P6, R32, R48, 0x2 ;  /* 0x0000003020167211 */ /* 0x000fe200078c10ff */
[----:B------:R1:W-:Y:S01]  /*16be0*/  @P5 STG.E [R14.64], R25 ;  /* 0x000000190e005986 */ /* 0x0003e2000c101904 */
[----:B------:R-:W-:-:S02]  /*16bf0*/  IADD3 R0, R252, 0x18, RZ ;  /* 0x00000018fc007810 */ /* 0x000fc40007ffe0ff */
[----:B------:R-:W-:Y:S02]  /*16c00*/  ISETP.LT.AND P5, PT, R23, c[0x0][0x17c], !P0 ;  /* 0x00005f0017007a0c */ /* 0x000fe400047a1270 */
[-C--:B------:R-:W-:Y:S02]  /*16c10*/  LEA.HI.X.SX32 R23, R32, R49.reuse, 0x2, P6 ;  /* 0x0000003120177211 */ /* 0x080fe400030f16ff */
[----:B------:R-:W-:Y:S02]  /*16c20*/  LEA.HI.X.SX32 R21, R36, R49, 0x2, P1 ;  /* 0x0000003124157211 */ /* 0x000fe400008f16ff */
[----:B------:R-:W-:Y:S02]  /*16c30*/  IADD3 R32, R32, c[0x0][0x198], RZ ;  /* 0x0000660020207a10 */ /* 0x000fe40007ffe0ff */
[----:B------:R-:W-:Y:S01]  /*16c40*/  ISETP.LT.AND P3, PT, R0, c[0x0][0x17c], !P0 ;  /* 0x00005f0000007a0c */ /* 0x000fe20004761270 */
[----:B------:R3:W-:Y:S01]  /*16c50*/  @P2 STG.E [R20.64], R28 ;  /* 0x0000001c14002986 */ /* 0x0007e2000c101904 */
[----:B--2---:R-:W-:-:S02]  /*16c60*/  IADD3 R24, R32, c[0x0][0x198], RZ ;  /* 0x0000660020187a10 */ /* 0x004fc40007ffe0ff */
[-C--:B------:R-:W-:Y:S02]  /*16c70*/  LEA R12, P2, R32, R48.reuse, 0x2 ;  /* 0x00000030200c7211 */ /* 0x080fe400078410ff */
[C---:B-1----:R-:W-:Y:S02]  /*16c80*/  IADD3 R15, R252.reuse, 0x1b, RZ ;  /* 0x0000001bfc0f7810 */ /* 0x042fe40007ffe0ff */
[----:B------:R-:W-:Y:S02]  /*16c90*/  IADD3 R0, R252, 0x1a, RZ ;  /* 0x0000001afc007810 */ /* 0x000fe40007ffe0ff */
[C---:B------:R-:W-:Y:S01]  /*16ca0*/  LEA R14, P6, R24.reuse, R48, 0x2 ;  /* 0x00000030180e7211 */ /* 0x040fe200078c10ff */
[----:B------:R1:W-:Y:S01]  /*16cb0*/  @P4 STG.E [R22.64], R29 ;  /* 0x0000001d16004986 */ /* 0x0003e2000c101904 */
[----:B------:R-:W-:Y:S02]  /*16cc0*/  IADD3 R25, R24, c[0x0][0x198], RZ ;  /* 0x0000660018197a10 */ /* 0x000fe40007ffe0ff */
[----:B------:R-:W-:-:S02]  /*16cd0*/  LEA.HI.X.SX32 R13, R32, R49, 0x2, P2 ;  /* 0x00000031200d7211 */ /* 0x000fc400010f16ff */
        /* <DEDUP_REMOVED lines=9> */
[----:B------:R-:W-:Y:S02]  /*16d70*/  IADD3 R0, R252, 0x1c, RZ ;  /* 0x0000001cfc007810 */ /* 0x000fe40007ffe0ff */
[-C--:B------:R-:W-:Y:S02]  /*16d80*/  LEA.HI.X.SX32 R21, R25, R49.reuse, 0x2, P3 ;  /* 0x0000003119157211 */ /* 0x080fe400018f16ff */
[----:B------:R-:W-:Y:S02]  /*16d90*/  ISETP.LT.AND P5, PT, R23, c[0x0][0x17c], !P0 ;  /* 0x00005f0017007a0c */ /* 0x000fe400047a1270 */
[C---:B------:R-:W-:Y:S02]  /*16da0*/  LEA.HI.X.SX32 R23, R24.reuse, R49, 0x2, P6 ;  /* 0x0000003118177211 */ /* 0x040fe400030f16ff */
[----:B------:R-:W-:Y:S01]  /*16db0*/  IADD3 R24, R24, c[0x0][0x198], RZ ;  /* 0x0000660018187a10 */ /* 0x000fe20007ffe0ff */
[----:B------:R3:W-:Y:S01]  /*16dc0*/  @P1 STG.E [R20.64], R16 ;  /* 0x0000001014001986 */ /* 0x0007e2000c101904 */
[----:B------:R-:W-:-:S02]  /*16dd0*/  ISETP.LT.AND P2, PT, R0, c[0x0][0x17c], !P0 ;  /* 0x00005f0000007a0c */ /* 0x000fc40004741270 */
[C---:B--2---:R-:W-:Y:S02]  /*16de0*/  LEA R12, P1, R24.reuse, R48, 0x2 ;  /* 0x00000030180c7211 */ /* 0x044fe400078210ff */
[----:B------:R-:W-:Y:S02]  /*16df0*/  IADD3 R25, R24, c[0x0][0x198], RZ ;  /* 0x0000660018197a10 */ /* 0x000fe40007ffe0ff */
[----:B------:R-:W-:Y:S02]  /*16e00*/  IADD3 R0, R252, 0x1e, RZ ;  /* 0x0000001efc007810 */ /* 0x000fe40007ffe0ff */
[----:B------:R-:W-:Y:S02]  /*16e10*/  LEA.HI.X.SX32 R13, R24, R49, 0x2, P1 ;  /* 0x00000031180d7211 */ /* 0x000fe400008f16ff */
[----:B-1----:R-:W-:Y:S02]  /*16e20*/  IADD3 R15, R252, 0x1f, RZ ;  /* 0x0000001ffc0f7810 */ /* 0x002fe40007ffe0ff */
[----:B------:R-:W-:-:S02]  /*16e30*/  IADD3 R24, R25, c[0x0][0x198], RZ ;  /* 0x0000660019187a10 */ /* 0x000fc40007ffe0ff */
[-C--:B------:R-:W-:Y:S01]  /*16e40*/  LEA R14, P6, R25, R48.reuse, 0x2 ;  /* 0x00000030190e7211 */ /* 0x080fe200078c10ff */
[----:B------:R1:W-:Y:S01]  /*16e50*/  @P4 STG.E [R22.64], R17 ;  /* 0x0000001116004986 */ /* 0x0003e2000c101904 */
[----:B------:R-:W-:Y:S02]  /*16e60*/  ISETP.LT.AND P3, PT, R0, c[0x0][0x17c], !P0 ;  /* 0x00005f0000007a0c */ /* 0x000fe40004761270 */
[----:B------:R-:W-:Y:S01]  /*16e70*/  ISETP.LT.AND P4, PT, R15, c[0x0][0x17c], !P0 ;  /* 0x00005f000f007a0c */ /* 0x000fe20004781270 */
[----:B------:R2:W-:Y:S01]  /*16e80*/  @P2 STG.E [R12.64], R4 ;  /* 0x000000040c002986 */ /* 0x0005e2000c101904 */
[----:B------:R-:W-:Y:S02]  /*16e90*/  LEA.HI.X.SX32 R15, R25, R49, 0x2, P6 ;  /* 0x00000031190f7211 */ /* 0x000fe400030f16ff */
[----:B---3--:R-:W-:Y:S02]  /*16ea0*/  LEA R16, P2, R24, R48, 0x2 ;  /* 0x0000003018107211 */ /* 0x008fe400078410ff */
[----:B------:R-:W-:-:S02]  /*16eb0*/  IADD3 R21, R252, 0x21, RZ ;  /* 0x00000021fc157810 */ /* 0x000fc40007ffe0ff */
[----:B-1----:R-:W-:Y:S01]  /*16ec0*/  IADD3 R22, R24, c[0x0][0x198], RZ ;  /* 0x0000660018167a10 */ /* 0x002fe20007ffe0ff */
[----:B------:R1:W-:Y:S03]  /*16ed0*/  @P5 STG.E [R14.64], R5 ;  /* 0x000000050e005986 */ /* 0x0003e6000c101904 */
[----:B------:R-:W-:Y:S02]  /*16ee0*/  LEA R20, P6, R22, R48, 0x2 ;  /* 0x0000003016147211 */ /* 0x000fe400078c10ff */
[----:B------:R-:W-:Y:S02]  /*16ef0*/  IADD3 R0, R252, 0x20, RZ ;  /* 0x00000020fc007810 */ /* 0x000fe40007ffe0ff */
[----:B------:R-:W-:Y:S02]  /*16f00*/  LEA.HI.X.SX32 R17, R24, R49, 0x2, P2 ;  /* 0x0000003118117211 */ /* 0x000fe400010f16ff */
[----:B------:R-:W-:-:S02]  /*16f10*/  ISETP.LT.AND P5, PT, R21, c[0x0][0x17c], !P0 ;  /* 0x00005f0015007a0c */ /* 0x000fc400047a1270 */
[C---:B------:R-:W-:Y:S02]  /*16f20*/  LEA.HI.X.SX32 R21, R22.reuse, R49, 0x2, P6 ;  /* 0x0000003116157211 */ /* 0x040fe400030f16ff */
[----:B------:R-:W-:Y:S01]  /*16f30*/  IADD3 R22, R22, c[0x0][0x198], RZ ;  /* 0x0000660016167a10 */ /* 0x000fe20007ffe0ff */
[----:B------:R3:W-:Y:S01]  /*16f40*/  @P3 STG.E [R16.64], R8 ;  /* 0x0000000810003986 */ /* 0x0007e2000c101904 */
[----:B------:R-:W-:Y:S02]  /*16f50*/  ISETP.LT.AND P1, PT, R0, c[0x0][0x17c], !P0 ;  /* 0x00005f0000007a0c */ /* 0x000fe40004721270 */
[C---:B--2---:R-:W-:Y:S02]  /*16f60*/  LEA R4, P3, R22.reuse, R48, 0x2 ;  /* 0x0000003016047211 */ /* 0x044fe400078610ff */
[----:B-1----:R-:W-:Y:S02]  /*16f70*/  IADD3 R14, R22, c[0x0][0x198], RZ ;  /* 0x00006600160e7a10 */ /* 0x002fe40007ffe0ff */
[----:B------:R-:W-:-:S02]  /*16f80*/  IADD3 R0, R252, 0x22, RZ ;  /* 0x00000022fc007810 */ /* 0x000fc40007ffe0ff */
[----:B------:R-:W-:Y:S02]  /*16f90*/  LEA.HI.X.SX32 R5, R22, R49, 0x2, P3 ;  /* 0x0000003116057211 */ /* 0x000fe400018f16ff */
[----:B------:R-:W-:Y:S02]  /*16fa0*/  IADD3 R13, R252, 0x23, RZ ;  /* 0x00000023fc0d7810 */ /* 0x000fe40007ffe0ff */
[C---:B------:R-:W-:Y:S02]  /*16fb0*/  IADD3 R22, R14.reuse, c[0x0][0x198], RZ ;  /* 0x000066000e167a10 */ /* 0x040fe40007ffe0ff */
[----:B------:R-:W-:Y:S01]  /*16fc0*/  LEA R12, P6, R14, R48, 0x2 ;  /* 0x000000300e0c7211 */ /* 0x000fe200078c10ff */
[----:B------:R1:W-:Y:S01]  /*16fd0*/  @P4 STG.E [R20.64], R9 ;  /* 0x0000000914004986 */ /* 0x0003e2000c101904 */
[----:B------:R-:W-:Y:S02]  /*16fe0*/  ISETP.LT.AND P2, PT, R0, c[0x0][0x17c], !P0 ;  /* 0x00005f0000007a0c */ /* 0x000fe40004741270 */
[----:B------:R-:W-:-:S02]  /*16ff0*/  ISETP.LT.AND P4, PT, R13, c[0x0][0x17c], !P0 ;  /* 0x00005f000d007a0c */ /* 0x000fc40004781270 */
[----:B---3--:R-:W-:Y:S01]  /*17000*/  IADD3 R16, R22, c[0x0][0x198], RZ ;  /* 0x0000660016107a10 */ /* 0x008fe20007ffe0ff */
[----:B------:R2:W-:Y:S01]  /*17010*/  @P1 STG.E [R4.64], R246 ;  /* 0x000000f604001986 */ /* 0x0005e2000c101904 */
[----:B------:R-:W-:Y:S02]  /*17020*/  LEA.HI.X.SX32 R13, R14, R49, 0x2, P6 ;  /* 0x000000310e0d7211 */ /* 0x000fe400030f16ff */
[-C--:B------:R-:W-:Y:S02]  /*17030*/  LEA R8, P1, R22, R48.reuse, 0x2 ;  /* 0x0000003016087211 */ /* 0x080fe400078210ff */
[----:B------:R-:W-:Y:S02]  /*17040*/  IADD3 R15, R252, 0x25, RZ ;  /* 0x00000025fc0f7810 */ /* 0x000fe40007ffe0ff */
[----:B------:R-:W-:Y:S01]  /*17050*/  LEA R14, P6, R16, R48, 0x2 ;  /* 0x00000030100e7211 */ /* 0x000fe200078c10ff */
[----:B------:R3:W-:Y:S01]  /*17060*/  @P5 STG.E [R12.64], R247 ;  /* 0x000000f70c005986 */ /* 0x0007e2000c101904 */
[----:B------:R-:W-:-:S02]  /*17070*/  IADD3 R0, R252, 0x24, RZ ;  /* 0x00000024fc007810 */ /* 0x000fc40007ffe0ff */
[-C--:B-1----:R-:W-:Y:S02]  /*17080*/  LEA.HI.X.SX32 R9, R22, R49.reuse, 0x2, P1 ;  /* 0x0000003116097211 */ /* 0x082fe400008f16ff */
[----:B------:R-:W-:Y:S01]  /*17090*/  ISETP.LT.AND P5, PT, R15, c[0x0][0x17c], !P0 ;  /* 0x00005f000f007a0c */ /* 0x000fe200047a1270 */
[----:B------:R-:W-:Y:S01]  /*170a0*/  LDS.128 R20, [R3+0x1000] ;  /* 0x0010000003147984 */ /* 0x000fe20000000c00 */
[C---:B------:R-:W-:Y:S02]  /*170b0*/  LEA.HI.X.SX32 R15, R16.reuse, R49, 0x2, P6 ;  /* 0x00000031100f7211 */ /* 0x040fe400030f16ff */
[----:B------:R-:W-:Y:S01]  /*170c0*/  IADD3 R16, R16, c[0x0][0x198], RZ ;  /* 0x0000660010107a10 */ /* 0x000fe20007ffe0ff */
[----:B------:R1:W-:Y:S01]  /*170d0*/  @P2 STG.E [R8.64], R226 ;  /* 0x000000e208002986 */ /* 0x0003e2000c101904 */
[----:B------:R-:W-:Y:S02]  /*170e0*/  ISETP.LT.AND P3, PT, R0, c[0x0][0x17c], !P0 ;  /* 0x00005f0000007a0c */ /* 0x000fe40004761270 */
[----:B------:R-:W-:-:S02]  /*170f0*/  IADD3 R17, R16, c[0x0][0x198], RZ ;  /* 0x0000660010117a10 */ /* 0x000fc40007ffe0ff */
[-C--:B--2---:R-:W-:Y:S02]  /*17100*/  LEA R4, P2, R16, R48.reuse, 0x2 ;  /* 0x0000003010047211 */ /* 0x084fe400078410ff */
[C---:B---3--:R-:W-:Y:S02]  /*17110*/  IADD3 R13, R252.reuse, 0x27, RZ ;  /* 0x00000027fc0d7810 */ /* 0x048fe40007ffe0ff */
        /* <DEDUP_REMOVED lines=10> */
[----:B-1----:R-:W-:Y:S02]  /*171c0*/  LEA R8, P3, R16, R48, 0x2 ;  /* 0x0000003010087211 */ /* 0x002fe400078610ff */
[----:B--2---:R-:W-:-:S02]  /*171d0*/  IADD3 R15, R252, 0x29, RZ ;  /* 0x00000029fc0f7810 */ /* 0x004fc40007ffe0ff */
[----:B------:R-:W-:Y:S01]  /*171e0*/  LEA R14, P6, R17, R48, 0x2 ;  /* 0x00000030110e7211 */ /* 0x000fe200078c10ff */
[----:B------:R1:W-:Y:S01]  /*171f0*/  @P5 STG.E [R12.64], R67 ;  /* 0x000000430c005986 */ /* 0x0003e2000c101904 */
[----:B------:R-:W-:Y:S02]  /*17200*/  IADD3 R0, R252, 0x28, RZ ;  /* 0x00000028fc007810 */ /* 0x000fe40007ffe0ff */
[-C--:B------:R-:W-:Y:S01]  /*17210*/  LEA.HI.X.SX32 R9, R16, R49.reuse, 0x2, P3 ;  /* 0x0000003110097211 */ /* 0x080fe200018f16ff */
[----:B------:R-:W-:Y:S01]  /*17220*/  LDS.128 R64, [R249] ;  /* 0x00000000f9407984 */ /* 0x000fe20000000c00 */
[----:B------:R-:W-:Y:S02]  /*17230*/  ISETP.LT.AND P5, PT, R15, c[0x0][0x17c], !P0 ;  /* 0x00005f000f007a0c */ /* 0x000fe400047a1270 */
[C---:B------:R-:W-:Y:S02]  /*17240*/  LEA.HI.X.SX32 R15, R17.reuse, R49, 0x2, P6 ;  /* 0x00000031110f7211 */ /* 0x040fe400030f16ff */
[----:B------:R-:W-:Y:S01]  /*17250*/  IADD3 R17, R17, c[0x0][0x198], RZ ;  /* 0x0000660011117a10 */ /* 0x000fe20007ffe0ff */
[----:B------:R2:W-:Y:S01]  /*17260*/  @P1 STG.E [R8.64], R94 ;  /* 0x0000005e08001986 */ /* 0x0005e2000c101904 */
[----:B------:R-:W-:-:S02]  /*17270*/  ISETP.LT.AND P2, PT, R0, c[0x0][0x17c], !P0 ;  /* 0x00005f0000007a0c */ /* 0x000fc40004741270 */
[C---:B------:R-:W-:Y:S02]  /*17280*/  IADD3 R16, R17.reuse, c[0x0][0x198], RZ ;  /* 0x0000660011107a10 */ /* 0x040fe40007ffe0ff */
[CC--:B---3--:R-:W-:Y:S02]  /*17290*/  LEA R4, P1, R17.reuse, R48.reuse, 0x2 ;  /* 0x0000003011047211 */ /* 0x0c8fe400078210ff */
[C---:B-1----:R-:W-:Y:S02]  /*172a0*/  IADD3 R13, R252.reuse, 0x2b, RZ ;  /* 0x0000002bfc0d7810 */ /* 0x042fe40007ffe0ff */
        /* <DEDUP_REMOVED lines=10> */
[----:B--2---:R-:W-:Y:S02]  /*17350*/  LEA R8, P2, R17, R48, 0x2 ;  /* 0x0000003011087211 */ /* 0x004fe400078410ff */
        /* <DEDUP_REMOVED lines=10> */
[C---:B------:R-:W-:Y:S02]  /*17400*/  IADD3 R17, R16.reuse, c[0x0][0x198], RZ ;  /* 0x0000660010117a10 */ /* 0x040fe40007ffe0ff */
[-C--:B---3--:R-:W-:Y:S02]  /*17410*/  LEA R4, P3, R16, R48.reuse, 0x2 ;  /* 0x0000003010047211 */ /* 0x088fe400078610ff */
        /* <DEDUP_REMOVED lines=31> */
[----:B------:R-:W-:Y:S01]  /*17610*/  ISETP.LT.AND P4, PT, R13, c[0x0][0x17c], !P0 ;  /* 0x00005f000d007a0c */ /* 0x000fe20004781270 */
[----:B------:R-:W-:Y:S01]  /*17620*/  LDS.128 R40, [R248+0x800] ;  /* 0x00080000f8287984 */ /* 0x000fe20000000c00 */
        /* <DEDUP_REMOVED lines=57> */
[C---:B------:R-:W-:Y:S01]  /*179c0*/  LEA R14, P6, R16.reuse, R48, 0x2 ;  /* 0x00000030100e7211 */ /* 0x040fe200078c10ff */
[----:B------:R1:W-:Y:S01]  /*179d0*/  @P5 STG.E [R12.64], R235 ;  /* 0x000000eb0c005986 */ /* 0x0003e2000c101904 */
[-C--:B------:R-:W-:Y:S02]  /*179e0*/  LEA.HI.X.SX32 R9, R17, R49.reuse, 0x2, P1 ;  /* 0x0000003111097211 */ /* 0x080fe400008f16ff */
[----:B------:R-:W-:Y:S02]  /*179f0*/  ISETP.LT.AND P5, PT, R15, c[0x0][0x17c], !P0 ;  /* 0x00005f000f007a0c */ /* 0x000fe400047a1270 */
[----:B------:R-:W-:Y:S02]  /*17a00*/  LEA.HI.X.SX32 R15, R16, R49, 0x2, P6 ;  /* 0x00000031100f7211 */ /* 0x000fe400030f16ff */
[----:B------:R-:W-:Y:S02]  /*17a10*/  IADD3 R0, R252, 0x3c, RZ ;  /* 0x0000003cfc007810 */ /* 0x000fe40007ffe0ff */
[----:B------:R-:W-:Y:S01]  /*17a20*/  IADD3 R16, R16, c[0x0][0x198], RZ ;  /* 0x0000660010107a10 */ /* 0x000fe20007ffe0ff */
[----:B------:R-:W-:Y:S01]  /*17a30*/  @P2 STG.E [R8.64], R18 ;  /* 0x0000001208002986 */ /* 0x000fe2000c101904 */
[----:B------:R-:W-:-:S02]  /*17a40*/  ISETP.LT.AND P3, PT, R0, c[0x0][0x17c], !P0 ;  /* 0x00005f0000007a0c */ /* 0x000fc40004761270 */
[C---:B------:R-:W-:Y:S02]  /*17a50*/  IADD3 R17, R16.reuse, c[0x0][0x198], RZ ;  /* 0x0000660010117a10 */ /* 0x040fe40007ffe0ff */
[-C--:B---3--:R-:W-:Y:S02]  /*17a60*/  LEA R4, P2, R16, R48.reuse, 0x2 ;  /* 0x0000003010047211 */ /* 0x088fe400078410ff */
        /* <DEDUP_REMOVED lines=10> */
[----:B------:R-:W-:Y:S01]  /*17b10*/  @P3 STG.E [R4.64], R6 ;  /* 0x0000000604003986 */ /* 0x000fe2000c101904 */
        /* <DEDUP_REMOVED lines=11> */
[C---:B-1----:R-:W-:Y:S02]  /*17bd0*/  IADD3 R12, R17.reuse, c[0x0][0x198], RZ ;  /* 0x00006600110c7a10 */ /* 0x042fe40007ffe0ff */
[----:B------:R-:W-:Y:S02]  /*17be0*/  LEA R4, P1, R17, R48, 0x2 ;  /* 0x0000003011047211 */ /* 0x000fe400078210ff */
[C---:B------:R-:W-:Y:S02]  /*17bf0*/  IADD3 R7, R252.reuse, 0x43, RZ ;  /* 0x00000043fc077810 */ /* 0x040fe40007ffe0ff */
        /* <DEDUP_REMOVED lines=10> */
[CC--:B--2---:R-:W-:Y:S02]  /*17ca0*/  LEA R8, P2, R13.reuse, R48.reuse, 0x2 ;  /* 0x000000300d087211 */ /* 0x0c4fe400078410ff */
[----:B-1----:R-:W-:Y:S02]  /*17cb0*/  IADD3 R11, R252, 0x45, RZ ;  /* 0x00000045fc0b7810 */ /* 0x002fe40007ffe0ff */
[----:B------:R-:W-:Y:S01]  /*17cc0*/  LEA R10, P6, R12, R48, 0x2 ;  /* 0x000000300c0a7211 */ /* 0x000fe200078c10ff */
[----:B------:R1:W-:Y:S01]  /*17cd0*/  @P5 STG.E [R6.64], R145 ;  /* 0x0000009106005986 */ /* 0x0003e2000c101904 */
[----:B------:R-:W-:Y:S02]  /*17ce0*/  IADD3 R0, R252, 0x44, RZ ;  /* 0x00000044fc007810 */ /* 0x000fe40007ffe0ff */
[----:B------:R-:W-:-:S02]  /*17cf0*/  LEA.HI.X.SX32 R9, R13, R49, 0x2, P2 ;  /* 0x000000310d097211 */ /* 0x000fc400010f16ff */
[----:B------:R-:W-:Y:S02]  /*17d00*/  ISETP.LT.AND P5, PT, R11, c[0x0][0x17c], !P0 ;  /* 0x00005f000b007a0c */ /* 0x000fe400047a1270 */
[C---:B------:R-:W-:Y:S02]  /*17d10*/  LEA.HI.X.SX32 R11, R12.reuse, R49, 0x2, P6 ;  /* 0x000000310c0b7211 */ /* 0x040fe400030f16ff */
[----:B------:R-:W-:Y:S01]  /*17d20*/  IADD3 R12, R12, c[0x0][0x198], RZ ;  /* 0x000066000c0c7a10 */ /* 0x000fe20007ffe0ff */
[----:B------:R2:W-:Y:S01]  /*17d30*/  @P3 STG.E [R8.64], R148 ;  /* 0x0000009408003986 */ /* 0x0005e2000c101904 */
[----:B------:R-:W-:Y:S02]  /*17d40*/  ISETP.LT.AND P1, PT, R0, c[0x0][0x17c], !P0 ;  /* 0x00005f0000007a0c */ /* 0x000fe40004721270 */
[C---:B------:R-:W-:Y:S02]  /*17d50*/  IADD3 R13, R12.reuse, c[0x0][0x198], RZ ;  /* 0x000066000c0d7a10 */ /* 0x040fe40007ffe0ff */
[----:B---3--:R-:W-:-:S02]  /*17d60*/  LEA R4, P3, R12, R48, 0x2 ;  /* 0x000000300c047211 */ /* 0x008fc400078610ff */
[C---:B-1----:R-:W-:Y:S02]  /*17d70*/  IADD3 R7, R252.reuse, 0x47, RZ ;  /* 0x00000047fc077810 */ /* 0x042fe40007ffe0ff */
[----:B------:R-:W-:Y:S02]  /*17d80*/  IADD3 R0, R252, 0x46, RZ ;  /* 0x00000046fc007810 */ /* 0x000fe40007ffe0ff */
[C---:B------:R-:W-:Y:S02]  /*17d90*/  LEA R6, P6, R13.reuse, R48, 0x2 ;  /* 0x000000300d067211 */ /* 0x040fe400078c10ff */
[----:B------:R-:W-:Y:S01]  /*17da0*/  LEA.HI.X.SX32 R5, R12, R49, 0x2, P3 ;  /* 0x000000310c057211 */ /* 0x000fe200018f16ff */
[----:B------:R1:W-:Y:S01]  /*17db0*/  @P4 STG.E [R10.64], R149 ;  /* 0x000000950a004986 */ /* 0x0003e2000c101904 */
[----:B------:R-:W-:Y:S02]  /*17dc0*/  IADD3 R12, R13, c[0x0][0x198], RZ ;  /* 0x000066000d0c7a10 */ /* 0x000fe40007ffe0ff */
[----:B------:R-:W-:-:S02]  /*17dd0*/  ISETP.LT.AND P4, PT, R7, c[0x0][0x17c], !P0 ;  /* 0x00005f0007007a0c */ /* 0x000fc40004781270 */
[----:B------:R-:W-:Y:S02]  /*17de0*/  ISETP.LT.AND P2, PT, R0, c[0x0][0x17c], !P0 ;  /* 0x00005f0000007a0c */ /* 0x000fe40004741270 */
[----:B------:R-:W-:Y:S02]  /*17df0*/  LEA.HI.X.SX32 R7, R13, R49, 0x2, P6 ;  /* 0x000000310d077211 */ /* 0x000fe400030f16ff */
[C---:B------:R-:W-:Y:S01]  /*17e00*/  IADD3 R13, R12.reuse, c[0x0][0x198], RZ ;  /* 0x000066000c0d7a10 */ /* 0x040fe20007ffe0ff */
[----:B------:R3:W-:Y:S01]  /*17e10*/  @P1 STG.E [R4.64], R136 ;  /* 0x0000008804001986 */ /* 0x0007e2000c101904 */
[-C--:B--2---:R-:W-:Y:S02]  /*17e20*/  LEA R8, P1, R12, R48.reuse, 0x2 ;  /* 0x000000300c087211 */ /* 0x084fe400078210ff */
[C---:B-1----:R-:W-:Y:S02]  /*17e30*/  IADD3 R11, R252.reuse, 0x49, RZ ;  /* 0x00000049fc0b7810 */ /* 0x042fe40007ffe0ff */
[----:B------:R-:W-:Y:S01]  /*17e40*/  LEA R10, P6, R13, R48, 0x2 ;  /* 0x000000300d0a7211 */ /* 0x000fe200078c10ff */
[----:B------:R1:W-:Y:S01]  /*17e50*/  @P5 STG.E [R6.64], R137 ;  /* 0x0000008906005986 */ /* 0x0003e2000c101904 */
[----:B------:R-:W-:-:S02]  /*17e60*/  IADD3 R0, R252, 0x48, RZ ;  /* 0x00000048fc007810 */ /* 0x000fc40007ffe0ff */
[-C--:B------:R-:W-:Y:S02]  /*17e70*/  LEA.HI.X.SX32 R9, R12, R49.reuse, 0x2, P1 ;  /* 0x000000310c097211 */ /* 0x080fe400008f16ff */
[----:B------:R-:W-:Y:S02]  /*17e80*/  ISETP.LT.AND P5, PT, R11, c[0x0][0x17c], !P0 ;  /* 0x00005f000b007a0c */ /* 0x000fe400047a1270 */
[C---:B------:R-:W-:Y:S02]  /*17e90*/  LEA.HI.X.SX32 R11, R13.reuse, R49, 0x2, P6 ;  /* 0x000000310d0b7211 */ /* 0x040fe400030f16ff */
[----:B------:R-:W-:Y:S01]  /*17ea0*/  IADD3 R13, R13, c[0x0][0x198], RZ ;  /* 0x000066000d0d7a10 */ /* 0x000fe20007ffe0ff */
[----:B------:R2:W-:Y:S01]  /*17eb0*/  @P2 STG.E [R8.64], R140 ;  /* 0x0000008c08002986 */ /* 0x0005e2000c101904 */
[----:B------:R-:W-:Y:S02]  /*17ec0*/  ISETP.LT.AND P3, PT, R0, c[0x0][0x17c], !P0 ;  /* 0x00005f0000007a0c */ /* 0x000fe40004761270 */
[----:B------:R-:W-:-:S02]  /*17ed0*/  IADD3 R12, R13, c[0x0][0x198], RZ ;  /* 0x000066000d0c7a10 */ /* 0x000fc40007ffe0ff */
        /* <DEDUP_REMOVED lines=345> */
[----:B------:R-:W-:Y:S01]  /*19470*/  LDS.128 R60, [R248] ;  /* 0x00000000f83c7984 */ /* 0x000fe20000000c00 */
        /* <DEDUP_REMOVED lines=37> */
[----:B-----5:R2:W-:Y:S01]  /*196d0*/  @P1 STG.E [R8.64], R196 ;  /* 0x000000c408001986 */ /* 0x0205e2000c101904 */
        /* <DEDUP_REMOVED lines=285> */
[----:B------:R-:W-:Y:S02]  /*1a8b0*/  LEA.HI.X.SX32 R11, R13, R49, 0x2, P6 ;  /* 0x000000310d0b7211 */ /* 0x000fe400030f16ff */
[----:B------:R-:W-:-:S02]  /*1a8c0*/  ISETP.LT.AND P2, PT, R0, c[0x0][0x17c], !P0 ;  /* 0x00005f0000007a0c */ /* 0x000fc40004741270 */
[----:B------:R-:W-:Y:S01]  /*1a8d0*/  IADD3 R13, R13, c[0x0][0x198], RZ ;  /* 0x000066000d0d7a10 */ /* 0x000fe20007ffe0ff */
[----:B------:R2:W-:Y:S03]  /*1a8e0*/  @P1 STG.E [R8.64], R206 ;  /* 0x000000ce08001986 */ /* 0x0005e6000c101904 */
[C---:B---3--:R-:W-:Y:S02]  /*1a8f0*/  LEA R4, P1, R13.reuse, R48, 0x2 ;  /* 0x000000300d047211 */ /* 0x048fe400078210ff */
[C---:B------:R-:W-:Y:S02]  /*1a900*/  IADD3 R12, R13.reuse, c[0x0][0x198], RZ ;  /* 0x000066000d0c7a10 */ /* 0x040fe40007ffe0ff */
[----:B------:R-:W-:Y:S02]  /*1a910*/  LEA.HI.X.SX32 R5, R13, R49, 0x2, P1 ;  /* 0x000000310d057211 */ /* 0x000fe400008f16ff */
[----:B-1----:R-:W-:-:S02]  /*1a920*/  IADD3 R7, R252, 0xbb, RZ ;  /* 0x000000bbfc077810 */ /* 0x002fc40007ffe0ff */
[CC--:B------:R-:W-:Y:S02]  /*1a930*/  LEA R6, P6, R12.reuse, R48.reuse, 0x2 ;  /* 0x000000300c067211 */ /* 0x0c0fe400078c10ff */
[----:B------:R-:W-:Y:S01]  /*1a940*/  IADD3 R13, R12, c[0x0][0x198], RZ ;  /* 0x000066000c0d7a10 */ /* 0x000fe20007ffe0ff */
[----:B------:R1:W-:Y:S01]  /*1a950*/  @P4 STG.E [R10.64], R207 ;  /* 0x000000cf0a004986 */ /* 0x0003e2000c101904 */
[----:B------:R-:W-:Y:S02]  /*1a960*/  IADD3 R0, R252, 0xba, RZ ;  /* 0x000000bafc007810 */ /* 0x000fe40007ffe0ff */
[----:B------:R-:W-:Y:S01]  /*1a970*/  ISETP.LT.AND P4, PT, R7, c[0x0][0x17c], !P0 ;  /* 0x00005f0007007a0c */ /* 0x000fe20004781270 */
[----:B------:R-:W-:Y:S01]  /*1a980*/  @P2 STG.E [R4.64], R154 ;  /* 0x0000009a04002986 */ /* 0x000fe2000c101904 */
[----:B------:R-:W-:Y:S02]  /*1a990*/  LEA.HI.X.SX32 R7, R12, R49, 0x2, P6 ;  /* 0x000000310c077211 */ /* 0x000fe400030f16ff */
[----:B--2---:R-:W-:-:S02]  /*1a9a0*/  LEA R8, P2, R13, R48, 0x2 ;  /* 0x000000300d087211 */ /* 0x004fc400078410ff */
[----:B------:R-:W-:Y:S02]  /*1a9b0*/  ISETP.LT.AND P3, PT, R0, c[0x0][0x17c], !P0 ;  /* 0x00005f0000007a0c */ /* 0x000fe40004761270 */
[C---:B------:R-:W-:Y:S02]  /*1a9c0*/  IADD3 R12, R13.reuse, c[0x0][0x198], RZ ;  /* 0x000066000d0c7a10 */ /* 0x040fe40007ffe0ff */
[----:B------:R-:W-:Y:S02]  /*1a9d0*/  LEA.HI.X.SX32 R9, R13, R49, 0x2, P2 ;  /* 0x000000310d097211 */ /* 0x000fe400010f16ff */
[----:B-1----:R-:W-:Y:S02]  /*1a9e0*/  IADD3 R11, R252, 0xbd, RZ ;  /* 0x000000bdfc0b7810 */ /* 0x002fe40007ffe0ff */
[C---:B------:R-:W-:Y:S02]  /*1a9f0*/  IADD3 R13, R12.reuse, c[0x0][0x198], RZ ;  /* 0x000066000c0d7a10 */ /* 0x040fe40007ffe0ff */
[----:B------:R-:W-:Y:S01]  /*1aa00*/  LEA R10, P6, R12, R48, 0x2 ;  /* 0x000000300c0a7211 */ /* 0x000fe200078c10ff */
[----:B------:R-:W-:Y:S01]  /*1aa10*/  @P5 STG.E [R6.64], R155 ;  /* 0x0000009b06005986 */ /* 0x000fe2000c101904 */
[----:B------:R-:W-:-:S02]  /*1aa20*/  ISETP.LT.AND P5, PT, R11, c[0x0][0x17c], !P0 ;  /* 0x00005f000b007a0c */ /* 0x000fc400047a1270 */
[----:B------:R-:W-:Y:S01]  /*1aa30*/  IADD3 R16, R13, c[0x0][0x198], RZ ;  /* 0x000066000d107a10 */ /* 0x000fe20007ffe0ff */
[----:B------:R-:W1:Y:S01]  /*1aa40*/  LDS.128 R4, [R2] ;  /* 0x0000000002047984 */ /* 0x000e620000000c00 */
[----:B------:R-:W-:Y:S02]  /*1aa50*/  IADD3 R0, R252, 0xbc, RZ ;  /* 0x000000bcfc007810 */ /* 0x000fe40007ffe0ff */
[----:B------:R-:W-:Y:S02]  /*1aa60*/  LEA.HI.X.SX32 R11, R12, R49, 0x2, P6 ;  /* 0x000000310c0b7211 */ /* 0x000fe400030f16ff */
[----:B------:R-:W-:Y:S01]  /*1aa70*/  IADD3 R15, R252, 0xbf, RZ ;  /* 0x000000bffc0f7810 */ /* 0x000fe20007ffe0ff */
[----:B------:R-:W-:Y:S01]  /*1aa80*/  @P3 STG.E [R8.64], R174 ;  /* 0x000000ae08003986 */ /* 0x000fe2000c101904 */
[----:B------:R-:W-:Y:S02]  /*1aa90*/  LEA R14, P6, R16, R48, 0x2 ;  /* 0x00000030100e7211 */ /* 0x000fe400078c10ff */
[----:B------:R-:W-:Y:S01]  /*1aaa0*/  ISETP.LT.AND P1, PT, R0, c[0x0][0x17c], !P0 ;  /* 0x00005f0000007a0c */ /* 0x000fe20004721270 */
[----:B------:R2:W-:Y:S01]  /*1aab0*/  @P4 STG.E [R10.64], R175 ;  /* 0x000000af0a004986 */ /* 0x0005e2000c101904 */
[----:B------:R-:W-:-:S02]  /*1aac0*/  ISETP.LT.AND P4, PT, R15, c[0x0][0x17c], !P0 ;  /* 0x00005f000f007a0c */ /* 0x000fc40004781270 */
[CC--:B------:R-:W-:Y:S02]  /*1aad0*/  LEA.HI.X.SX32 R15, R16.reuse, R49.reuse, 0x2, P6 ;  /* 0x00000031100f7211 */ /* 0x0c0fe400030f16ff */
[C---:B------:R-:W-:Y:S02]  /*1aae0*/  LEA R12, P3, R13.reuse, R48, 0x2 ;  /* 0x000000300d0c7211 */ /* 0x040fe400078610ff */
[----:B------:R-:W-:Y:S02]  /*1aaf0*/  IADD3 R16, R16, c[0x0][0x198], RZ ;  /* 0x0000660010107a10 */ /* 0x000fe40007ffe0ff */
[----:B------:R-:W-:Y:S02]  /*1ab00*/  LEA.HI.X.SX32 R13, R13, R49, 0x2, P3 ;  /* 0x000000310d0d7211 */ /* 0x000fe400018f16ff */
[----:B------:R-:W-:Y:S02]  /*1ab10*/  IADD3 R17, R16, c[0x0][0x198], RZ ;  /* 0x0000660010117a10 */ /* 0x000fe40007ffe0ff */
[----:B------:R-:W-:-:S02]  /*1ab20*/  IADD3 R0, R252, 0xbe, RZ ;  /* 0x000000befc007810 */ /* 0x000fc40007ffe0ff */
[----:B--2---:R-:W-:Y:S01]  /*1ab30*/  IADD3 R11, R252, 0xc1, RZ ;  /* 0x000000c1fc0b7810 */ /* 0x004fe20007ffe0ff */
[----:B------:R-:W-:Y:S01]  /*1ab40*/  @P1 STG.E [R12.64], R194 ;  /* 0x000000c20c001986 */ /* 0x000fe2000c101904 */
[-C--:B------:R-:W-:Y:S02]  /*1ab50*/  LEA R10, P6, R17, R48.reuse, 0x2 ;  /* 0x00000030110a7211 */ /* 0x080fe400078c10ff */
[----:B------:R-:W-:Y:S01]  /*1ab60*/  ISETP.LT.AND P2, PT, R0, c[0x0][0x17c], !P0 ;  /* 0x00005f0000007a0c */ /* 0x000fe20004741270 */
[----:B------:R2:W-:Y:S01]  /*1ab70*/  @P5 STG.E [R14.64], R195 ;  /* 0x000000c30e005986 */ /* 0x0005e2000c101904 */
[----:B------:R-:W-:Y:S02]  /*1ab80*/  ISETP.LT.AND P5, PT, R11, c[0x0][0x17c], !P0 ;  /* 0x00005f000b007a0c */ /* 0x000fe400047a1270 */
[----:B------:R-:W-:Y:S02]  /*1ab90*/  LEA R8, P1, R16, R48, 0x2 ;  /* 0x0000003010087211 */ /* 0x000fe400078210ff */
[----:B------:R-:W-:-:S02]  /*1aba0*/  LEA.HI.X.SX32 R11, R17, R49, 0x2, P6 ;  /* 0x00000031110b7211 */ /* 0x000fc400030f16ff */
[----:B------:R-:W-:Y:S02]  /*1abb0*/  IADD3 R17, R17, c[0x0][0x198], RZ ;  /* 0x0000660011117a10 */ /* 0x000fe40007ffe0ff */
[----:B------:R-:W-:Y:S02]  /*1abc0*/  LEA.HI.X.SX32 R9, R16, R49, 0x2, P1 ;  /* 0x0000003110097211 */ /* 0x000fe400008f16ff */
[----:B------:R-:W-:Y:S02]  /*1abd0*/  IADD3 R16, R17, c[0x0][0x198], RZ ;  /* 0x0000660011107a10 */ /* 0x000fe40007ffe0ff */
[C---:B------:R-:W-:Y:S02]  /*1abe0*/  IADD3 R0, R252.reuse, 0xc0, RZ ;  /* 0x000000c0fc007810 */ /* 0x040fe40007ffe0ff */
[----:B--2---:R-:W-:Y:S01]  /*1abf0*/  IADD3 R15, R252, 0xc3, RZ ;  /* 0x000000c3fc0f7810 */ /* 0x004fe20007ffe0ff */
[----:B------:R-:W-:Y:S01]  /*1ac00*/  @P2 STG.E [R8.64], R210 ;  /* 0x000000d208002986 */ /* 0x000fe2000c101904 */
[----:B------:R-:W-:-:S02]  /*1ac10*/  LEA R14, P6, R16, R48, 0x2 ;  /* 0x00000030100e7211 */ /* 0x000fc400078c10ff */
[----:B------:R-:W-:Y:S01]  /*1ac20*/  ISETP.LT.AND P3, PT, R0, c[0x0][0x17c], !P0 ;  /* 0x00005f0000007a0c */ /* 0x000fe20004761270 */
[----:B------:R2:W-:Y:S01]  /*1ac30*/  @P4 STG.E [R10.64], R211 ;  /* 0x000000d30a004986 */ /* 0x0005e2000c101904 */
[----:B------:R-:W-:Y:S02]  /*1ac40*/  ISETP.LT.AND P4, PT, R15, c[0x0][0x17c], !P0 ;  /* 0x00005f000f007a0c */ /* 0x000fe40004781270 */
[C---:B------:R-:W-:Y:S02]  /*1ac50*/  LEA R12, P2, R17.reuse, R48, 0x2 ;  /* 0x00000030110c7211 */ /* 0x040fe400078410ff */
[CC--:B------:R-:W-:Y:S02]  /*1ac60*/  LEA.HI.X.SX32 R15, R16.reuse, R49.reuse, 0x2, P6 ;  /* 0x00000031100f7211 */ /* 0x0c0fe400030f16ff */
[----:B------:R-:W-:Y:S02]  /*1ac70*/  IADD3 R16, R16, c[0x0][0x198], RZ ;  /* 0x0000660010107a10 */ /* 0x000fe40007ffe0ff */
[----:B------:R-:W-:-:S02]  /*1ac80*/  LEA.HI.X.SX32 R13, R17, R49, 0x2, P2 ;  /* 0x00000031110d7211 */ /* 0x000fc400010f16ff */
[----:B------:R-:W-:Y:S02]  /*1ac90*/  IADD3 R17, R16, c[0x0][0x198], RZ ;  /* 0x0000660010117a10 */ /* 0x000fe40007ffe0ff */
[C---:B------:R-:W-:Y:S02]  /*1aca0*/  IADD3 R0, R252.reuse, 0xc2, RZ ;  /* 0x000000c2fc007810 */ /* 0x040fe40007ffe0ff */
[----:B--2---:R-:W-:Y:S01]  /*1acb0*/  IADD3 R11, R252, 0xc5, RZ ;  /* 0x000000c5fc0b7810 */ /* 0x004fe20007ffe0ff */
[----:B-1----:R-:W-:Y:S01]  /*1acc0*/  @P3 STG.E [R12.64], R4 ;  /* 0x000000040c003986 */ /* 0x002fe2000c101904 */
        /* <DEDUP_REMOVED lines=8> */
[----:B------:R-:W-:Y:S02]  /*1ad50*/  IADD3 R0, R252, 0xc4, RZ ;  /* 0x000000c4fc007810 */ /* 0x000fe40007ffe0ff */
[----:B-1----:R-:W-:-:S02]  /*1ad60*/  IADD3 R14, R17, c[0x0][0x198], RZ ;  /* 0x00006600110e7a10 */ /* 0x002fc40007ffe0ff */
[----:B------:R-:W-:Y:S01]  /*1ad70*/  IADD3 R13, R252, 0xc7, RZ ;  /* 0x000000c7fc0d7810 */ /* 0x000fe20007ffe0ff */
[----:B------:R-:W-:Y:S01]  /*1ad80*/  @P1 STG.E [R8.64], R64 ;  /* 0x0000004008001986 */ /* 0x000fe2000c101904 */
[-C--:B------:R-:W-:Y:S02]  /*1ad90*/  LEA R12, P6, R14, R48.reuse, 0x2 ;  /* 0x000000300e0c7211 */ /* 0x080fe400078c10ff */
[----:B------:R-:W-:Y:S01]  /*1ada0*/  ISETP.LT.AND P2, PT, R0, c[0x0][0x17c], !P0 ;  /* 0x00005f0000007a0c */ /* 0x000fe20004741270 */
[----:B------:R1:W-:Y:S01]  /*1adb0*/  @P4 STG.E [R10.64], R65 ;  /* 0x000000410a004986 */ /* 0x0003e2000c101904 */
[----:B------:R-:W-:Y:S02]  /*1adc0*/  ISETP.LT.AND P4, PT, R13, c[0x0][0x17c], !P0 ;  /* 0x00005f000d007a0c */ /* 0x000fe40004781270 */
[----:B------:R-:W-:Y:S02]  /*1add0*/  LEA.HI.X.SX32 R13, R14, R49, 0x2, P6 ;  /* 0x000000310e0d7211 */ /* 0x000fe400030f16ff */
[----:B------:R-:W-:-:S02]  /*1ade0*/  LEA R4, P1, R17, R48, 0x2 ;  /* 0x0000003011047211 */ /* 0x000fc400078210ff */
[----:B------:R-:W-:Y:S02]  /*1adf0*/  IADD3 R14, R14, c[0x0][0x198], RZ ;  /* 0x000066000e0e7a10 */ /* 0x000fe40007ffe0ff */
[----:B------:R-:W-:Y:S02]  /*1ae00*/  LEA.HI.X.SX32 R5, R17, R49, 0x2, P1 ;  /* 0x0000003111057211 */ /* 0x000fe400008f16ff */
[----:B------:R-:W-:Y:S01]  /*1ae10*/  IADD3 R15, R14, c[0x0][0x198], RZ ;  /* 0x000066000e0f7a10 */ /* 0x000fe20007ffe0ff */
[----:B------:R-:W2:Y:S01]  /*1ae20*/  LDS.128 R16, [R2+0x1800] ;  /* 0x0018000002107984 */ /* 0x000ea20000000c00 */
[C---:B------:R-:W-:Y:S02]  /*1ae30*/  IADD3 R0, R252.reuse, 0xc6, RZ ;  /* 0x000000c6fc007810 */ /* 0x040fe40007ffe0ff */
[----:B-1----:R-:W-:Y:S01]  /*1ae40*/  IADD3 R11, R252, 0xc9, RZ ;  /* 0x000000c9fc0b7810 */ /* 0x002fe20007ffe0ff */
        /* <DEDUP_REMOVED lines=11> */
[----:B-1----:R-:W-:Y:S01]  /*1af00*/  IADD3 R13, R252, 0xcb, RZ ;  /* 0x000000cbfc0d7810 */ /* 0x002fe20007ffe0ff */
[----:B------:R-:W-:Y:S01]  /*1af10*/  @P3 STG.E [R8.64], R56 ;  /* 0x0000003808003986 */ /* 0x000fe2000c101904 */
[----:B------:R-:W-:Y:S02]  /*1af20*/  LEA R12, P6, R14, R48, 0x2 ;  /* 0x000000300e0c7211 */ /* 0x000fe400078c10ff */
[----:B------:R-:W-:Y:S01]  /*1af30*/  ISETP.LT.AND P1, PT, R0, c[0x0][0x17c], !P0 ;  /* 0x00005f0000007a0c */ /* 0x000fe20004721270 */
[----:B------:R1:W-:Y:S01]  /*1af40*/  @P4 STG.E [R10.64], R57 ;  /* 0x000000390a004986 */ /* 0x0003e2000c101904 */
[----:B------:R-:W-:-:S02]  /*1af50*/  ISETP.LT.AND P4, PT, R13, c[0x0][0x17c], !P0 ;  /* 0x00005f000d007a0c */ /* 0x000fc40004781270 */
[C---:B------:R-:W-:Y:S02]  /*1af60*/  LEA R4, P3, R15.reuse, R48, 0x2 ;  /* 0x000000300f047211 */ /* 0x040fe400078610ff */
[CC--:B------:R-:W-:Y:S02]  /*1af70*/  LEA.HI.X.SX32 R13, R14.reuse, R49.reuse, 0x2, P6 ;  /* 0x000000310e0d7211 */ /* 0x0c0fe400030f16ff */
[----:B------:R-:W-:Y:S02]  /*1af80*/  IADD3 R14, R14, c[0x0][0x198], RZ ;  /* 0x000066000e0e7a10 */ /* 0x000fe40007ffe0ff */
[----:B------:R-:W-:Y:S02]  /*1af90*/  LEA.HI.X.SX32 R5, R15, R49, 0x2, P3 ;  /* 0x000000310f057211 */ /* 0x000fe400018f16ff */
[----:B------:R-:W-:Y:S02]  /*1afa0*/  IADD3 R15, R14, c[0x0][0x198], RZ ;  /* 0x000066000e0f7a10 */ /* 0x000fe40007ffe0ff */
[----:B------:R-:W-:-:S02]  /*1afb0*/  IADD3 R0, R252, 0xca, RZ ;  /* 0x000000cafc007810 */ /* 0x000fc40007ffe0ff */
[----:B-1----:R-:W-:Y:S01]  /*1afc0*/  IADD3 R11, R252, 0xcd, RZ ;  /* 0x000000cdfc0b7810 */ /* 0x002fe20007ffe0ff */
        /* <DEDUP_REMOVED lines=29> */
[----:B------:R-:W-:Y:S02]  /*1b1a0*/  LEA R8, P3, R14, R48, 0x2 ;  /* 0x000000300e087211 */ /* 0x000fe400078610ff */
[CC--:B------:R-:W-:Y:S02]  /*1b1b0*/  LEA.HI.X.SX32 R11, R15.reuse, R49.reuse, 0x2, P6 ;  /* 0x000000310f0b7211 */ /* 0x0c0fe400030f16ff */
[----:B------:R-:W-:Y:S02]  /*1b1c0*/  IADD3 R15, R15, c[0x0][0x198], RZ ;  /* 0x000066000f0f7a10 */ /* 0x000fe40007ffe0ff */
[----:B------:R-:W-:Y:S02]  /*1b1d0*/  IADD3 R0, R252, 0xd0, RZ ;  /* 0x000000d0fc007810 */ /* 0x000fe40007ffe0ff */
[----:B------:R-:W-:Y:S02]  /*1b1e0*/  LEA.HI.X.SX32 R9, R14, R49, 0x2, P3 ;  /* 0x000000310e097211 */ /* 0x000fe400018f16ff */
[----:B------:R-:W-:-:S02]  /*1b1f0*/  IADD3 R14, R15, c[0x0][0x198], RZ ;  /* 0x000066000f0e7a10 */ /* 0x000fc40007ffe0ff */
[----:B------:R-:W-:Y:S02]  /*1b200*/  ISETP.LT.AND P2, PT, R0, c[0x0][0x17c], !P0 ;  /* 0x00005f0000007a0c */ /* 0x000fe40004741270 */
[----:B-1----:R-:W-:Y:S01]  /*1b210*/  IADD3 R13, R252, 0xd3, RZ ;  /* 0x000000d3fc0d7810 */ /* 0x002fe20007ffe0ff */
[----:B------:R1:W-:Y:S01]  /*1b220*/  @P1 STG.E [R8.64], R36 ;  /* 0x0000002408001986 */ /* 0x0003e2000c101904 */
[-C--:B------:R-:W-:Y:S02]  /*1b230*/  LEA R12, P6, R14, R48.reuse, 0x2 ;  /* 0x000000300e0c7211 */ /* 0x080fe400078c10ff */
[----:B------:R-:W-:Y:S01]  /*1b240*/  LEA R4, P1, R15, R48, 0x2 ;  /* 0x000000300f047211 */ /* 0x000fe200078210ff */
[----:B------:R3:W-:Y:S01]  /*1b250*/  @P4 STG.E [R10.64], R37 ;  /* 0x000000250a004986 */ /* 0x0007e2000c101904 */
[----:B------:R-:W-:Y:S02]  /*1b260*/  ISETP.LT.AND P4, PT, R13, c[0x0][0x17c], !P0 ;  /* 0x00005f000d007a0c */ /* 0x000fe40004781270 */
[----:B------:R-:W-:-:S02]  /*1b270*/  IADD3 R0, R252, 0xd2, RZ ;  /* 0x000000d2fc007810 */ /* 0x000fc40007ffe0ff */
[CC--:B------:R-:W-:Y:S02]  /*1b280*/  LEA.HI.X.SX32 R13, R14.reuse, R49.reuse, 0x2, P6 ;  /* 0x000000310e0d7211 */ /* 0x0c0fe400030f16ff */
[----:B------:R-:W-:Y:S02]  /*1b290*/  IADD3 R14, R14, c[0x0][0x198], RZ ;  /* 0x000066000e0e7a10 */ /* 0x000fe40007ffe0ff */
[----:B------:R-:W-:Y:S02]  /*1b2a0*/  LEA.HI.X.SX32 R5, R15, R49, 0x2, P1 ;  /* 0x000000310f057211 */ /* 0x000fe400008f16ff */
[----:B------:R-:W-:Y:S02]  /*1b2b0*/  ISETP.LT.AND P3, PT, R0, c[0x0][0x17c], !P0 ;  /* 0x00005f0000007a0c */ /* 0x000fe40004761270 */
[C---:B------:R-:W-:Y:S01]  /*1b2c0*/  IADD3 R15, R14.reuse, c[0x0][0x198], RZ ;  /* 0x000066000e0f7a10 */ /* 0x040fe20007ffe0ff */
[----:B------:R4:W-:Y:S01]  /*1b2d0*/  @P2 STG.E [R4.64], R32 ;  /* 0x0000002004002986 */ /* 0x0009e2000c101904 */
[----:B-1----:R-:W-:-:S02]  /*1b2e0*/  LEA R8, P2, R14, R48, 0x2 ;  /* 0x000000300e087211 */ /* 0x002fc400078410ff */
[----:B---3--:R-:W-:Y:S02]  /*1b2f0*/  IADD3 R11, R252, 0xd5, RZ ;  /* 0x000000d5fc0b7810 */ /* 0x008fe40007ffe0ff */
[----:B------:R-:W-:Y:S01]  /*1b300*/  LEA R10, P6, R15, R48, 0x2 ;  /* 0x000000300f0a7211 */ /* 0x000fe200078c10ff */
[----:B------:R1:W-:Y:S01]  /*1b310*/  @P5 STG.E [R12.64], R33 ;  /* 0x000000210c005986 */ /* 0x0003e2000c101904 */
[-C--:B------:R-:W-:Y:S02]  /*1b320*/  LEA.HI.X.SX32 R9, R14, R49.reuse, 0x2, P2 ;  /* 0x000000310e097211 */ /* 0x080fe400010f16ff */
[----:B------:R-:W-:Y:S02]  /*1b330*/  ISETP.LT.AND P5, PT, R11, c[0x0][0x17c], !P0 ;  /* 0x00005f000b007a0c */ /* 0x000fe400047a1270 */
[C---:B------:R-:W-:Y:S02]  /*1b340*/  LEA.HI.X.SX32 R11, R15.reuse, R49, 0x2, P6 ;  /* 0x000000310f0b7211 */ /* 0x040fe400030f16ff */
[----:B------:R-:W-:-:S02]  /*1b350*/  IADD3 R15, R15, c[0x0][0x198], RZ ;  /* 0x000066000f0f7a10 */ /* 0x000fc40007ffe0ff */
[----:B------:R-:W-:Y:S01]  /*1b360*/  IADD3 R0, R252, 0xd4, RZ ;  /* 0x000000d4fc007810 */ /* 0x000fe20007ffe0ff */
[----:B------:R3:W-:Y:S01]  /*1b370*/  @P3 STG.E [R8.64], R28 ;  /* 0x0000001c08003986 */ /* 0x0007e2000c101904 */
[C---:B----4-:R-:W-:Y:S02]  /*1b380*/  LEA R4, P3, R15.reuse, R48, 0x2 ;  /* 0x000000300f047211 */ /* 0x050fe400078610ff */
[----:B------:R-:W-:Y:S02]  /*1b390*/  ISETP.LT.AND P1, PT, R0, c[0x0][0x17c], !P0 ;  /* 0x00005f0000007a0c */ /* 0x000fe40004721270 */
[C---:B------:R-:W-:Y:S02]  /*1b3a0*/  IADD3 R14, R15.reuse, c[0x0][0x198], RZ ;  /* 0x000066000f0e7a10 */ /* 0x040fe40007ffe0ff */
[----:B------:R-:W-:Y:S02]  /*1b3b0*/  LEA.HI.X.SX32 R5, R15, R49, 0x2, P3 ;  /* 0x000000310f057211 */ /* 0x000fe400018f16ff */
[----:B------:R-:W-:-:S02]  /*1b3c0*/  IADD3 R15, R14, c[0x0][0x198], RZ ;  /* 0x000066000e0f7a10 */ /* 0x000fc40007ffe0ff */
[C---:B------:R-:W-:Y:S02]  /*1b3d0*/  IADD3 R0, R252.reuse, 0xd6, RZ ;  /* 0x000000d6fc007810 */ /* 0x040fe40007ffe0ff */
[----:B-1----:R-:W-:Y:S02]  /*1b3e0*/  IADD3 R13, R252, 0xd7, RZ ;  /* 0x000000d7fc0d7810 */ /* 0x002fe40007ffe0ff */
[----:B------:R-:W-:Y:S01]  /*1b3f0*/  LEA R12, P6, R14, R48, 0x2 ;  /* 0x000000300e0c7211 */ /* 0x000fe200078c10ff */
[----:B------:R1:W-:Y:S01]  /*1b400*/  @P4 STG.E [R10.64], R29 ;  /* 0x0000001d0a004986 */ /* 0x0003e2000c101904 */
[----:B------:R-:W-:Y:S02]  /*1b410*/  IADD3 R32, R15, c[0x0][0x198], RZ ;  /* 0x000066000f207a10 */ /* 0x000fe40007ffe0ff */
[----:B------:R-:W-:Y:S01]  /*1b420*/  ISETP.LT.AND P2, PT, R0, c[0x0][0x17c], !P0 ;  /* 0x00005f0000007a0c */ /* 0x000fe20004741270 */
[----:B------:R-:W4:Y:S01]  /*1b430*/  LDS.128 R8, [R249+0x1800] ;  /* 0x00180000f9087984 */ /* 0x000f220000000c00 */
[----:B------:R-:W-:-:S02]  /*1b440*/  ISETP.LT.AND P4, PT, R13, c[0x0][0x17c], !P0 ;  /* 0x00005f000d007a0c */ /* 0x000fc40004781270 */
[-C--:B------:R-:W-:Y:S01]  /*1b450*/  LEA.HI.X.SX32 R13, R14, R49.reuse, 0x2, P6 ;  /* 0x000000310e0d7211 */ /* 0x080fe200030f16ff */
[----:B------:R5:W-:Y:S01]  /*1b460*/  @P1 STG.E [R4.64], R24 ;  /* 0x0000001804001986 */ /* 0x000be2000c101904 */
[CC--:B---3--:R-:W-:Y:S02]  /*1b470*/  LEA R28, P6, R32.reuse, R48.reuse, 0x2 ;  /* 0x00000030201c7211 */ /* 0x0c8fe400078c10ff */
[C---:B------:R-:W-:Y:S01]  /*1b480*/  LEA R14, P1, R15.reuse, R48, 0x2 ;  /* 0x000000300f0e7211 */ /* 0x040fe200078210ff */
[----:B------:R-:W3:Y:S01]  /*1b490*/  LDS.128 R248, [R248+0x1800] ;  /* 0x00180000f8f87984 */ /* 0x000ee20000000c00 */
[CC--:B-1----:R-:W-:Y:S02]  /*1b4a0*/  LEA.HI.X.SX32 R29, R32.reuse, R49.reuse, 0x2, P6 ;  /* 0x00000031201d7211 */ /* 0x0c2fe400030f16ff */
[----:B------:R-:W-:Y:S02]  /*1b4b0*/  IADD3 R32, R32, c[0x0][0x198], RZ ;  /* 0x0000660020207a10 */ /* 0x000fe40007ffe0ff */
[----:B------:R-:W-:Y:S01]  /*1b4c0*/  LEA.HI.X.SX32 R15, R15, R49, 0x2, P1 ;  /* 0x000000310f0f7211 */ /* 0x000fe200008f16ff */
[----:B------:R1:W-:Y:S01]  /*1b4d0*/  @P5 STG.E [R12.64], R25 ;  /* 0x000000190c005986 */ /* 0x0003e2000c101904 */
[----:B------:R-:W-:-:S03]  /*1b4e0*/  IADD3 R0, R252, 0xd8, RZ ;  /* 0x000000d8fc007810 */ /* 0x000fc60007ffe0ff */
[----:B------:R2:W-:Y:S01]  /*1b4f0*/  @P2 STG.E [R14.64], R20 ;  /* 0x000000140e002986 */ /* 0x0005e2000c101904 */
[CC--:B-----5:R-:W-:Y:S02]  /*1b500*/  LEA R4, P2, R32.reuse, R48.reuse, 0x2 ;  /* 0x0000003020047211 */ /* 0x0e0fe400078410ff */
[----:B-1----:R-:W-:Y:S02]  /*1b510*/  IADD3 R12, R32, c[0x0][0x198], RZ ;  /* 0x00006600200c7a10 */ /* 0x002fe40007ffe0ff */
[----:B------:R-:W-:Y:S02]  /*1b520*/  ISETP.LT.AND P3, PT, R0, c[0x0][0x17c], !P0 ;  /* 0x00005f0000007a0c */ /* 0x000fe40004761270 */
[----:B------:R-:W-:Y:S02]  /*1b530*/  LEA R24, P6, R12, R48, 0x2 ;  /* 0x000000300c187211 */ /* 0x000fe400078c10ff */
[----:B------:R-:W-:Y:S02]  /*1b540*/  LEA.HI.X.SX32 R5, R32, R49, 0x2, P2 ;  /* 0x0000003120057211 */ /* 0x000fe400010f16ff */
[----:B------:R-:W-:-:S02]  /*1b550*/  IADD3 R32, R12, c[0x0][0x198], RZ ;  /* 0x000066000c207a10 */ /* 0x000fc40007ffe0ff */
[----:B------:R-:W-:Y:S02]  /*1b560*/  LEA.HI.X.SX32 R25, R12, R49, 0x2, P6 ;  /* 0x000000310c197211 */ /* 0x000fe400030f16ff */
[----:B------:R-:W1:Y:S01]  /*1b570*/  LDS.128 R12, [R3+0x1800] ;  /* 0x00180000030c7984 */ /* 0x000e620000000c00 */
[C---:B------:R-:W-:Y:S02]  /*1b580*/  IADD3 R2, R252.reuse, 0xd9, RZ ;  /* 0x000000d9fc027810 */ /* 0x040fe40007ffe0ff */
[----:B------:R-:W-:Y:S02]  /*1b590*/  IADD3 R0, R252, 0xda, RZ ;  /* 0x000000dafc007810 */ /* 0x000fe40007ffe0ff */
[----:B------:R-:W-:Y:S02]  /*1b5a0*/  ISETP.LT.AND P5, PT, R2, c[0x0][0x17c], !P0 ;  /* 0x00005f0002007a0c */ /* 0x000fe400047a1270 */
[----:B------:R-:W-:Y:S02]  /*1b5b0*/  ISETP.LT.AND P1, PT, R0, c[0x0][0x17c], !P0 ;  /* 0x00005f0000007a0c */ /* 0x000fe40004721270 */
[----:B------:R-:W-:Y:S01]  /*1b5c0*/  IADD3 R33, R32, c[0x0][0x198], RZ ;  /* 0x0000660020217a10 */ /* 0x000fe20007ffe0ff */
[----:B------:R5:W-:Y:S01]  /*1b5d0*/  @P4 STG.E [R28.64], R21 ;  /* 0x000000151c004986 */ /* 0x000be2000c101904 */
[----:B------:R-:W-:-:S03]  /*1b5e0*/  IADD3 R2, R252, 0xdb, RZ ;  /* 0x000000dbfc027810 */ /* 0x000fc60007ffe0ff */
[----:B--2---:R2:W-:Y:S01]  /*1b5f0*/  @P3 STG.E [R4.64], R16 ;  /* 0x0000001004003986 */ /* 0x0045e2000c101904 */
[-C--:B------:R-:W-:Y:S02]  /*1b600*/  LEA R20, P3, R32, R48.reuse, 0x2 ;  /* 0x0000003020147211 */ /* 0x080fe400078610ff */
[----:B------:R-:W-:Y:S02]  /*1b610*/  IADD3 R0, R252, 0xdc, RZ ;  /* 0x000000dcfc007810 */ /* 0x000fe40007ffe0ff */
[----:B------:R-:W-:Y:S02]  /*1b620*/  ISETP.LT.AND P4, PT, R2, c[0x0][0x17c], !P0 ;  /* 0x00005f0002007a0c */ /* 0x000fe40004781270 */
[C---:B-----5:R-:W-:Y:S02]  /*1b630*/  LEA R28, P6, R33.reuse, R48, 0x2 ;  /* 0x00000030211c7211 */ /* 0x060fe400078c10ff */
[-C--:B------:R-:W-:Y:S02]  /*1b640*/  LEA.HI.X.SX32 R21, R32, R49.reuse, 0x2, P3 ;  /* 0x0000003120157211 */ /* 0x080fe400018f16ff */
[----:B------:R-:W-:-:S02]  /*1b650*/  LEA.HI.X.SX32 R29, R33, R49, 0x2, P6 ;  /* 0x00000031211d7211 */ /* 0x000fc400030f16ff */
[----:B------:R-:W-:Y:S02]  /*1b660*/  IADD3 R2, R252, 0xdd, RZ ;  /* 0x000000ddfc027810 */ /* 0x000fe40007ffe0ff */
[----:B------:R-:W-:Y:S02]  /*1b670*/  IADD3 R33, R33, c[0x0][0x198], RZ ;  /* 0x0000660021217a10 */ /* 0x000fe40007ffe0ff */
[----:B------:R-:W-:Y:S01]  /*1b680*/  ISETP.LT.AND P2, PT, R0, c[0x0][0x17c], !P0 ;  /* 0x00005f0000007a0c */ /* 0x000fe20004741270 */
[----:B------:R5:W-:Y:S01]  /*1b690*/  @P5 STG.E [R24.64], R17 ;  /* 0x0000001118005986 */ /* 0x000be2000c101904 */
[----:B------:R-:W-:Y:S02]  /*1b6a0*/  ISETP.LT.AND P5, PT, R2, c[0x0][0x17c], !P0 ;  /* 0x00005f0002007a0c */ /* 0x000fe400047a1270 */
[C---:B--2---:R-:W-:Y:S01]  /*1b6b0*/  IADD3 R16, R33.reuse, c[0x0][0x198], RZ ;  /* 0x0000660021107a10 */ /* 0x044fe20007ffe0ff */
[----:B----4-:R2:W-:Y:S01]  /*1b6c0*/  @P1 STG.E [R20.64], R8 ;  /* 0x0000000814001986 */ /* 0x0105e2000c101904 */
[----:B------:R-:W-:-:S02]  /*1b6d0*/  LEA R2, P1, R33, R48, 0x2 ;  /* 0x0000003021027211 */ /* 0x000fc400078210ff */
[C---:B------:R-:W-:Y:S02]  /*1b6e0*/  IADD3 R0, R252.reuse, 0xde, RZ ;  /* 0x000000defc007810 */ /* 0x040fe40007ffe0ff */
[----:B------:R-:W-:Y:S02]  /*1b6f0*/  IADD3 R5, R252, 0xdf, RZ ;  /* 0x000000dffc057810 */ /* 0x000fe40007ffe0ff */
[C---:B------:R-:W-:Y:S02]  /*1b700*/  LEA R4, P6, R16.reuse, R48, 0x2 ;  /* 0x0000003010047211 */ /* 0x040fe400078c10ff */
[----:B-----5:R-:W-:Y:S02]  /*1b710*/  IADD3 R24, R16, c[0x0][0x198], RZ ;  /* 0x0000660010187a10 */ /* 0x020fe40007ffe0ff */
[----:B------:R-:W-:Y:S01]  /*1b720*/  LEA.HI.X.SX32 R3, R33, R49, 0x2, P1 ;  /* 0x0000003121037211 */ /* 0x000fe200008f16ff */
[----:B------:R4:W-:Y:S01]  /*1b730*/  @P4 STG.E [R28.64], R9 ;  /* 0x000000091c004986 */ /* 0x0009e2000c101904 */
[----:B------:R-:W-:-:S02]  /*1b740*/  ISETP.LT.AND P3, PT, R0, c[0x0][0x17c], !P0 ;  /* 0x00005f0000007a0c */ /* 0x000fc40004761270 */
[----:B------:R-:W-:Y:S02]  /*1b750*/  ISETP.LT.AND P4, PT, R5, c[0x0][0x17c], !P0 ;  /* 0x00005f0005007a0c */ /* 0x000fe40004781270 */
[----:B--2---:R-:W-:Y:S01]  /*1b760*/  IADD3 R20, R24, c[0x0][0x198], RZ ;  /* 0x0000660018147a10 */ /* 0x004fe20007ffe0ff */
[----:B---3--:R2:W-:Y:S01]  /*1b770*/  @P2 STG.E [R2.64], R248 ;  /* 0x000000f802002986 */ /* 0x0085e2000c101904 */
[-C--:B------:R-:W-:Y:S02]  /*1b780*/  LEA.HI.X.SX32 R5, R16, R49.reuse, 0x2, P6 ;  /* 0x0000003110057211 */ /* 0x080fe400030f16ff */
[-C--:B------:R-:W-:Y:S02]  /*1b790*/  LEA R8, P2, R24, R48.reuse, 0x2 ;  /* 0x0000003018087211 */ /* 0x080fe400078410ff */
[----:B------:R-:W-:Y:S02]  /*1b7a0*/  IADD3 R17, R252, 0xe1, RZ ;  /* 0x000000e1fc117810 */ /* 0x000fe40007ffe0ff */
[----:B------:R-:W-:Y:S01]  /*1b7b0*/  LEA R16, P6, R20, R48, 0x2 ;  /* 0x0000003014107211 */ /* 0x000fe200078c10ff */
[----:B------:R3:W-:Y:S01]  /*1b7c0*/  @P5 STG.E [R4.64], R249 ;  /* 0x000000f904005986 */ /* 0x0007e2000c101904 */
[----:B----4-:R-:W-:-:S02]  /*1b7d0*/  LEA.HI.X.SX32 R9, R24, R49, 0x2, P2 ;  /* 0x0000003118097211 */ /* 0x010fc400010f16ff */
[----:B------:R-:W-:Y:S02]  /*1b7e0*/  ISETP.LT.AND P5, PT, R17, c[0x0][0x17c], !P0 ;  /* 0x00005f0011007a0c */ /* 0x000fe400047a1270 */
[----:B------:R-:W-:Y:S02]  /*1b7f0*/  IADD3 R0, R252, 0xe0, RZ ;  /* 0x000000e0fc007810 */ /* 0x000fe40007ffe0ff */
[C---:B------:R-:W-:Y:S02]  /*1b800*/  LEA.HI.X.SX32 R17, R20.reuse, R49, 0x2, P6 ;  /* 0x0000003114117211 */ /* 0x040fe400030f16ff */
[----:B------:R-:W-:Y:S01]  /*1b810*/  IADD3 R20, R20, c[0x0][0x198], RZ ;  /* 0x0000660014147a10 */ /* 0x000fe20007ffe0ff */
[----:B-1----:R1:W-:Y:S01]  /*1b820*/  @P3 STG.E [R8.64], R12 ;  /* 0x0000000c08003986 */ /* 0x0023e2000c101904 */
[----:B------:R-:W-:Y:S02]  /*1b830*/  ISETP.LT.AND P1, PT, R0, c[0x0][0x17c], !P0 ;  /* 0x00005f0000007a0c */ /* 0x000fe40004721270 */
[----:B--2---:R-:W-:-:S02]  /*1b840*/  LEA R2, P3, R20, R48, 0x2 ;  /* 0x0000003014027211 */ /* 0x004fc400078610ff */
[C---:B------:R-:W-:Y:S02]  /*1b850*/  IADD3 R21, R20.reuse, c[0x0][0x198], RZ ;  /* 0x0000660014157a10 */ /* 0x040fe40007ffe0ff */
[----:B------:R-:W-:Y:S02]  /*1b860*/  LEA.HI.X.SX32 R3, R20, R49, 0x2, P3 ;  /* 0x0000003114037211 */ /* 0x000fe400018f16ff */
[C---:B------:R-:W-:Y:S02]  /*1b870*/  IADD3 R0, R252.reuse, 0xe2, RZ ;  /* 0x000000e2fc007810 */ /* 0x040fe40007ffe0ff */
[----:B---3--:R-:W-:Y:S02]  /*1b880*/  IADD3 R5, R252, 0xe3, RZ ;  /* 0x000000e3fc057810 */ /* 0x008fe40007ffe0ff */
[C---:B------:R-:W-:Y:S02]  /*1b890*/  IADD3 R20, R21.reuse, c[0x0][0x198], RZ ;  /* 0x0000660015147a10 */ /* 0x040fe40007ffe0ff */
[----:B------:R-:W-:Y:S01]  /*1b8a0*/  LEA R4, P6, R21, R48, 0x2 ;  /* 0x0000003015047211 */ /* 0x000fe200078c10ff */
[----:B------:R2:W-:Y:S01]  /*1b8b0*/  @P4 STG.E [R16.64], R13 ;  /* 0x0000000d10004986 */ /* 0x0005e2000c101904 */
[----:B------:R-:W-:-:S02]  /*1b8c0*/  ISETP.LT.AND P2, PT, R0, c[0x0][0x17c], !P0 ;  /* 0x00005f0000007a0c */ /* 0x000fc40004741270 */
[----:B------:R-:W-:Y:S02]  /*1b8d0*/  ISETP.LT.AND P4, PT, R5, c[0x0][0x17c], !P0 ;  /* 0x00005f0005007a0c */ /* 0x000fe40004781270 */
[----:B------:R-:W-:Y:S01]  /*1b8e0*/  LEA.HI.X.SX32 R5, R21, R49, 0x2, P6 ;  /* 0x0000003115057211 */ /* 0x000fe200030f16ff */
[----:B------:R3:W-:Y:S01]  /*1b8f0*/  @P1 STG.E [R2.64], R6 ;  /* 0x0000000602001986 */ /* 0x0007e2000c101904 */
[CC--:B-1----:R-:W-:Y:S02]  /*1b900*/  LEA R8, P1, R20.reuse, R48.reuse, 0x2 ;  /* 0x0000003014087211 */ /* 0x0c2fe400078210ff */
[----:B--2---:R-:W-:Y:S02]  /*1b910*/  IADD3 R16, R20, c[0x0][0x198], RZ ;  /* 0x0000660014107a10 */ /* 0x004fe40007ffe0ff */
[----:B------:R-:W-:Y:S02]  /*1b920*/  IADD3 R13, R252, 0xe5, RZ ;  /* 0x000000e5fc0d7810 */ /* 0x000fe40007ffe0ff */
[----:B------:R-:W-:Y:S01]  /*1b930*/  LEA R12, P6, R16, R48, 0x2 ;  /* 0x00000030100c7211 */ /* 0x000fe200078c10ff */
[----:B------:R1:W-:Y:S01]  /*1b940*/  @P5 STG.E [R4.64], R7 ;  /* 0x0000000704005986 */ /* 0x0003e2000c101904 */
[----:B------:R-:W-:-:S02]  /*1b950*/  IADD3 R0, R252, 0xe4, RZ ;  /* 0x000000e4fc007810 */ /* 0x000fc40007ffe0ff */
[----:B------:R-:W-:Y:S02]  /*1b960*/  ISETP.LT.AND P5, PT, R13, c[0x0][0x17c], !P0 ;  /* 0x00005f000d007a0c */ /* 0x000fe400047a1270 */
[-C--:B------:R-:W-:Y:S02]  /*1b970*/  LEA.HI.X.SX32 R9, R20, R49.reuse, 0x2, P1 ;  /* 0x0000003114097211 */ /* 0x080fe400008f16ff */
[C---:B------:R-:W-:Y:S02]  /*1b980*/  LEA.HI.X.SX32 R13, R16.reuse, R49, 0x2, P6 ;  /* 0x00000031100d7211 */ /* 0x040fe400030f16ff */
[----:B------:R-:W-:Y:S02]  /*1b990*/  IADD3 R16, R16, c[0x0][0x198], RZ ;  /* 0x0000660010107a10 */ /* 0x000fe40007ffe0ff */
[----:B------:R-:W-:Y:S01]  /*1b9a0*/  ISETP.LT.AND P3, PT, R0, c[0x0][0x17c], !P0 ;  /* 0x00005f0000007a0c */ /* 0x000fe20004761270 */
[----:B------:R2:W-:Y:S01]  /*1b9b0*/  @P2 STG.E [R8.64], R66 ;  /* 0x0000004208002986 */ /* 0x0005e2000c101904 */
[----:B---3--:R-:W-:-:S02]  /*1b9c0*/  IADD3 R6, R16, c[0x0][0x198], RZ ;  /* 0x0000660010067a10 */ /* 0x008fc40007ffe0ff */
[-C--:B------:R-:W-:Y:S02]  /*1b9d0*/  LEA R2, P2, R16, R48.reuse, 0x2 ;  /* 0x0000003010027211 */ /* 0x080fe400078410ff */
[C---:B------:R-:W-:Y:S02]  /*1b9e0*/  IADD3 R0, R252.reuse, 0xe6, RZ ;  /* 0x000000e6fc007810 */ /* 0x040fe40007ffe0ff */
[----:B-1----:R-:W-:Y:S02]  /*1b9f0*/  IADD3 R5, R252, 0xe7, RZ ;  /* 0x000000e7fc057810 */ /* 0x002fe40007ffe0ff */
[C---:B------:R-:W-:Y:S02]  /*1ba00*/  IADD3 R7, R6.reuse, c[0x0][0x198], RZ ;  /* 0x0000660006077a10 */ /* 0x040fe40007ffe0ff */
[----:B------:R-:W-:Y:S02]  /*1ba10*/  LEA R4, P6, R6, R48, 0x2 ;  /* 0x0000003006047211 */ /* 0x000fe400078c10ff */
[----:B------:R-:W-:Y:S01]  /*1ba20*/  LEA.HI.X.SX32 R3, R16, R49, 0x2, P2 ;  /* 0x0000003110037211 */ /* 0x000fe200010f16ff */
[----:B------:R1:W-:Y:S01]  /*1ba30*/  @P4 STG.E [R12.64], R67 ;  /* 0x000000430c004986 */ /* 0x0003e2000c101904 */
[----:B------:R-:W-:-:S02]  /*1ba40*/  ISETP.LT.AND P1, PT, R0, c[0x0][0x17c], !P0 ;  /* 0x00005f0000007a0c */ /* 0x000fc40004721270 */
[----:B------:R-:W-:Y:S01]  /*1ba50*/  ISETP.LT.AND P4, PT, R5, c[0x0][0x17c], !P0 ;  /* 0x00005f0005007a0c */ /* 0x000fe20004781270 */
[----:B------:R3:W-:Y:S01]  /*1ba60*/  @P3 STG.E [R2.64], R62 ;  /* 0x0000003e02003986 */ /* 0x0007e2000c101904 */
[----:B------:R-:W-:Y:S02]  /*1ba70*/  LEA.HI.X.SX32 R5, R6, R49, 0x2, P6 ;  /* 0x0000003106057211 */ /* 0x000fe400030f16ff */
[CC--:B------:R-:W-:Y:S02]  /*1ba80*/  LEA R6, P3, R7.reuse, R48.reuse, 0x2 ;  /* 0x0000003007067211 */ /* 0x0c0fe400078610ff */
[----:B--2---:R-:W-:Y:S02]  /*1ba90*/  IADD3 R9, R252, 0xe9, RZ ;  /* 0x000000e9fc097810 */ /* 0x004fe40007ffe0ff */
[----:B-1----:R-:W-:Y:S01]  /*1baa0*/  IADD3 R12, R7, c[0x0][0x198], RZ ;  /* 0x00006600070c7a10 */ /* 0x002fe20007ffe0ff */
[----:B------:R1:W-:Y:S03]  /*1bab0*/  @P5 STG.E [R4.64], R63 ;  /* 0x0000003f04005986 */ /* 0x0003e6000c101904 */
[----:B------:R-:W-:-:S02]  /*1bac0*/  LEA R8, P6, R12, R48, 0x2 ;  /* 0x000000300c087211 */ /* 0x000fc400078c10ff */
        /* <DEDUP_REMOVED lines=48> */
[-C--:B------:R-:W-:Y:S02]  /*1bdd0*/  LEA.HI.X.SX32 R7, R13, R49.reuse, 0x2, P1 ;  /* 0x000000310d077211 */ /* 0x080fe400008f16ff */
[----:B------:R-:W-:Y:S02]  /*1bde0*/  ISETP.LT.AND P5, PT, R9, c[0x0][0x17c], !P0 ;  /* 0x00005f0009007a0c */ /* 0x000fe400047a1270 */
[----:B------:R-:W-:Y:S02]  /*1bdf0*/  IADD3 R0, R252, 0xf0, RZ ;  /* 0x000000f0fc007810 */ /* 0x000fe40007ffe0ff */
[C---:B------:R-:W-:Y:S02]  /*1be00*/  LEA.HI.X.SX32 R9, R12.reuse, R49, 0x2, P6 ;  /* 0x000000310c097211 */ /* 0x040fe400030f16ff */
[----:B------:R-:W-:Y:S01]  /*1be10*/  IADD3 R12, R12, c[0x0][0x198], RZ ;  /* 0x000066000c0c7a10 */ /* 0x000fe20007ffe0ff */
[----:B------:R-:W-:Y:S01]  /*1be20*/  @P2 STG.E [R6.64], R38 ;  /* 0x0000002606002986 */ /* 0x000fe2000c101904 */
[----:B------:R-:W-:-:S02]  /*1be30*/  ISETP.LT.AND P3, PT, R0, c[0x0][0x17c], !P0 ;  /* 0x00005f0000007a0c */ /* 0x000fc40004761270 */
[C---:B------:R-:W-:Y:S02]  /*1be40*/  IADD3 R13, R12.reuse, c[0x0][0x198], RZ ;  /* 0x000066000c0d7a10 */ /* 0x040fe40007ffe0ff */
[-C--:B---3--:R-:W-:Y:S02]  /*1be50*/  LEA R2, P2, R12, R48.reuse, 0x2 ;  /* 0x000000300c027211 */ /* 0x088fe400078410ff */
[----:B-1----:R-:W-:Y:S02]  /*1be60*/  IADD3 R5, R252, 0xf3, RZ ;  /* 0x000000f3fc057810 */ /* 0x002fe40007ffe0ff */
[----:B------:R-:W-:Y:S02]  /*1be70*/  LEA R4, P6, R13, R48, 0x2 ;  /* 0x000000300d047211 */ /* 0x000fe400078c10ff */
[----:B------:R-:W-:Y:S01]  /*1be80*/  LEA.HI.X.SX32 R3, R12, R49, 0x2, P2 ;  /* 0x000000310c037211 */ /* 0x000fe200010f16ff */
[----:B------:R1:W-:Y:S01]  /*1be90*/  @P4 STG.E [R8.64], R39 ;  /* 0x0000002708004986 */ /* 0x0003e2000c101904 */
[----:B------:R-:W-:-:S02]  /*1bea0*/  IADD3 R0, R252, 0xf2, RZ ;  /* 0x000000f2fc007810 */ /* 0x000fc40007ffe0ff */
[----:B------:R-:W-:Y:S02]  /*1beb0*/  IADD3 R12, R13, c[0x0][0x198], RZ ;  /* 0x000066000d0c7a10 */ /* 0x000fe40007ffe0ff */
[----:B------:R-:W-:Y:S02]  /*1bec0*/  ISETP.LT.AND P4, PT, R5, c[0x0][0x17c], !P0 ;  /* 0x00005f0005007a0c */ /* 0x000fe40004781270 */
[----:B------:R-:W-:Y:S02]  /*1bed0*/  LEA.HI.X.SX32 R5, R13, R49, 0x2, P6 ;  /* 0x000000310d057211 */ /* 0x000fe400030f16ff */
[----:B------:R-:W-:Y:S02]  /*1bee0*/  ISETP.LT.AND P1, PT, R0, c[0x0][0x17c], !P0 ;  /* 0x00005f0000007a0c */ /* 0x000fe40004721270 */
[----:B------:R-:W-:Y:S01]  /*1bef0*/  IADD3 R13, R12, c[0x0][0x198], RZ ;  /* 0x000066000c0d7a10 */ /* 0x000fe20007ffe0ff */
[----:B------:R2:W-:Y:S01]  /*1bf00*/  @P3 STG.E [R2.64], R34 ;  /* 0x0000002202003986 */ /* 0x0005e2000c101904 */
[----:B-1----:R-:W-:-:S02]  /*1bf10*/  IADD3 R9, R252, 0xf5, RZ ;  /* 0x000000f5fc097810 */ /* 0x002fc40007ffe0ff */
[-C--:B------:R-:W-:Y:S02]  /*1bf20*/  LEA R6, P3, R12, R48.reuse, 0x2 ;  /* 0x000000300c067211 */ /* 0x080fe400078610ff */
[----:B------:R-:W-:Y:S01]  /*1bf30*/  LEA R8, P6, R13, R48, 0x2 ;  /* 0x000000300d087211 */ /* 0x000fe200078c10ff */
[----:B------:R1:W-:Y:S01]  /*1bf40*/  @P5 STG.E [R4.64], R35 ;  /* 0x0000002304005986 */ /* 0x0003e2000c101904 */
[----:B------:R-:W-:Y:S02]  /*1bf50*/  IADD3 R0, R252, 0xf4, RZ ;  /* 0x000000f4fc007810 */ /* 0x000fe40007ffe0ff */
[----:B------:R-:W-:Y:S02]  /*1bf60*/  ISETP.LT.AND P5, PT, R9, c[0x0][0x17c], !P0 ;  /* 0x00005f0009007a0c */ /* 0x000fe400047a1270 */
[-C--:B------:R-:W-:Y:S02]  /*1bf70*/  LEA.HI.X.SX32 R7, R12, R49.reuse, 0x2, P3 ;  /* 0x000000310c077211 */ /* 0x080fe400018f16ff */
[----:B------:R-:W-:-:S02]  /*1bf80*/  LEA.HI.X.SX32 R9, R13, R49, 0x2, P6 ;  /* 0x000000310d097211 */ /* 0x000fc400030f16ff */
[----:B------:R-:W-:Y:S02]  /*1bf90*/  IADD3 R13, R13, c[0x0][0x198], RZ ;  /* 0x000066000d0d7a10 */ /* 0x000fe40007ffe0ff */
[----:B------:R-:W-:Y:S01]  /*1bfa0*/  ISETP.LT.AND P2, PT, R0, c[0x0][0x17c], !P0 ;  /* 0x00005f0000007a0c */ /* 0x000fe20004741270 */
[----:B------:R3:W-:Y:S01]  /*1bfb0*/  @P1 STG.E [R6.64], R30 ;  /* 0x0000001e06001986 */ /* 0x0007e2000c101904 */
[C---:B------:R-:W-:Y:S02]  /*1bfc0*/  IADD3 R12, R13.reuse, c[0x0][0x198], RZ ;  /* 0x000066000d0c7a10 */ /* 0x040fe40007ffe0ff */
[-C--:B--2---:R-:W-:Y:S02]  /*1bfd0*/  LEA R2, P1, R13, R48.reuse, 0x2 ;  /* 0x000000300d027211 */ /* 0x084fe400078210ff */
[----:B-1----:R-:W-:Y:S02]  /*1bfe0*/  IADD3 R5, R252, 0xf7, RZ ;  /* 0x000000f7fc057810 */ /* 0x002fe40007ffe0ff */
[----:B------:R-:W-:Y:S01]  /*1bff0*/  LEA R4, P6, R12, R48, 0x2 ;  /* 0x000000300c047211 */ /* 0x000fe200078c10ff */
[----:B------:R1:W-:Y:S01]  /*1c000*/  @P4 STG.E [R8.64], R31 ;  /* 0x0000001f08004986 */ /* 0x0003e2000c101904 */
[----:B------:R-:W-:-:S02]  /*1c010*/  IADD3 R0, R252, 0xf6, RZ ;  /* 0x000000f6fc007810 */ /* 0x000fc40007ffe0ff */
[-C--:B------:R-:W-:Y:S02]  /*1c020*/  LEA.HI.X.SX32 R3, R13, R49.reuse, 0x2, P1 ;  /* 0x000000310d037211 */ /* 0x080fe400008f16ff */
[C---:B------:R-:W-:Y:S02]  /*1c030*/  IADD3 R13, R12.reuse, c[0x0][0x198], RZ ;  /* 0x000066000c0d7a10 */ /* 0x040fe40007ffe0ff */
[----:B------:R-:W-:Y:S02]  /*1c040*/  ISETP.LT.AND P4, PT, R5, c[0x0][0x17c], !P0 ;  /* 0x00005f0005007a0c */ /* 0x000fe40004781270 */
[----:B------:R-:W-:Y:S02]  /*1c050*/  LEA.HI.X.SX32 R5, R12, R49, 0x2, P6 ;  /* 0x000000310c057211 */ /* 0x000fe400030f16ff */
[----:B------:R-:W-:Y:S01]  /*1c060*/  ISETP.LT.AND P3, PT, R0, c[0x0][0x17c], !P0 ;  /* 0x00005f0000007a0c */ /* 0x000fe20004761270 */
[----:B------:R2:W-:Y:S01]  /*1c070*/  @P2 STG.E [R2.64], R26 ;  /* 0x0000001a02002986 */ /* 0x0005e2000c101904 */
[----:B------:R-:W-:-:S02]  /*1c080*/  IADD3 R12, R13, c[0x0][0x198], RZ ;  /* 0x000066000d0c7a10 */ /* 0x000fc40007ffe0ff */
[CC--:B---3--:R-:W-:Y:S01]  /*1c090*/  LEA R6, P2, R13.reuse, R48.reuse, 0x2 ;  /* 0x000000300d067211 */ /* 0x0c8fe200078410ff */
[----:B------:R3:W-:Y:S01]  /*1c0a0*/  @P5 STG.E [R4.64], R27 ;  /* 0x0000001b04005986 */ /* 0x0007e2000c101904 */
[----:B-1----:R-:W-:Y:S02]  /*1c0b0*/  IADD3 R9, R252, 0xf9, RZ ;  /* 0x000000f9fc097810 */ /* 0x002fe40007ffe0ff */
[C---:B------:R-:W-:Y:S02]  /*1c0c0*/  LEA R8, P5, R12.reuse, R48, 0x2 ;  /* 0x000000300c087211 */ /* 0x040fe400078a10ff */
[-C--:B------:R-:W-:Y:S02]  /*1c0d0*/  LEA.HI.X.SX32 R7, R13, R49.reuse, 0x2, P2 ;  /* 0x000000310d077211 */ /* 0x080fe400010f16ff */
[----:B------:R-:W-:Y:S02]  /*1c0e0*/  ISETP.LT.AND P2, PT, R9, c[0x0][0x17c], !P0 ;  /* 0x00005f0009007a0c */ /* 0x000fe40004741270 */
[----:B------:R-:W-:-:S02]  /*1c0f0*/  LEA.HI.X.SX32 R9, R12, R49, 0x2, P5 ;  /* 0x000000310c097211 */ /* 0x000fc400028f16ff */
[----:B------:R-:W-:Y:S02]  /*1c100*/  IADD3 R12, R12, c[0x0][0x198], RZ ;  /* 0x000066000c0c7a10 */ /* 0x000fe40007ffe0ff */
[----:B------:R-:W-:Y:S01]  /*1c110*/  IADD3 R0, R252, 0xf8, RZ ;  /* 0x000000f8fc007810 */ /* 0x000fe20007ffe0ff */
[----:B------:R-:W-:Y:S01]  /*1c120*/  @P3 STG.E [R6.64], R22 ;  /* 0x0000001606003986 */ /* 0x000fe2000c101904 */
[----:B--2---:R-:W-:Y:S02]  /*1c130*/  LEA R2, P3, R12, R48, 0x2 ;  /* 0x000000300c027211 */ /* 0x004fe400078610ff */
[----:B------:R-:W-:Y:S02]  /*1c140*/  ISETP.LT.AND P1, PT, R0, c[0x0][0x17c], !P0 ;  /* 0x00005f0000007a0c */ /* 0x000fe40004721270 */
[----:B------:R-:W-:Y:S02]  /*1c150*/  IADD3 R13, R12, c[0x0][0x198], RZ ;  /* 0x000066000c0d7a10 */ /* 0x000fe40007ffe0ff */
[----:B------:R-:W-:-:S02]  /*1c160*/  IADD3 R0, R252, 0xfa, RZ ;  /* 0x000000fafc007810 */ /* 0x000fc40007ffe0ff */
[----:B------:R-:W-:Y:S02]  /*1c170*/  LEA.HI.X.SX32 R3, R12, R49, 0x2, P3 ;  /* 0x000000310c037211 */ /* 0x000fe400018f16ff */
[----:B---3--:R-:W-:Y:S02]  /*1c180*/  IADD3 R5, R252, 0xfb, RZ ;  /* 0x000000fbfc057810 */ /* 0x008fe40007ffe0ff */
[C---:B------:R-:W-:Y:S02]  /*1c190*/  IADD3 R12, R13.reuse, c[0x0][0x198], RZ ;  /* 0x000066000d0c7a10 */ /* 0x040fe40007ffe0ff */
[----:B------:R-:W-:Y:S02]  /*1c1a0*/  ISETP.LT.AND P5, PT, R0, c[0x0][0x17c], !P0 ;  /* 0x00005f0000007a0c */ /* 0x000fe400047a1270 */
[----:B------:R-:W-:Y:S01]  /*1c1b0*/  LEA R4, P6, R13, R48, 0x2 ;  /* 0x000000300d047211 */ /* 0x000fe200078c10ff */
[----:B------:R1:W-:Y:S01]  /*1c1c0*/  @P4 STG.E [R8.64], R23 ;  /* 0x0000001708004986 */ /* 0x0003e2000c101904 */
[----:B------:R-:W-:-:S02]  /*1c1d0*/  IADD3 R0, R252, 0xfc, RZ ;  /* 0x000000fcfc007810 */ /* 0x000fc40007ffe0ff */
[----:B------:R-:W-:Y:S02]  /*1c1e0*/  ISETP.LT.AND P4, PT, R5, c[0x0][0x17c], !P0 ;  /* 0x00005f0005007a0c */ /* 0x000fe40004781270 */
[----:B------:R-:W-:Y:S02]  /*1c1f0*/  LEA.HI.X.SX32 R5, R13, R49, 0x2, P6 ;  /* 0x000000310d057211 */ /* 0x000fe400030f16ff */
[----:B------:R-:W-:Y:S02]  /*1c200*/  ISETP.LT.AND P3, PT, R0, c[0x0][0x17c], !P0 ;  /* 0x00005f0000007a0c */ /* 0x000fe40004761270 */
[----:B------:R-:W-:Y:S02]  /*1c210*/  IADD3 R0, R252, 0xfd, RZ ;  /* 0x000000fdfc007810 */ /* 0x000fe40007ffe0ff */
[C---:B-1----:R-:W-:Y:S01]  /*1c220*/  IADD3 R9, R12.reuse, c[0x0][0x198], RZ ;  /* 0x000066000c097a10 */ /* 0x042fe20007ffe0ff */
[----:B------:R1:W-:Y:S01]  /*1c230*/  @P1 STG.E [R2.64], R18 ;  /* 0x0000001202001986 */ /* 0x0003e2000c101904 */
[----:B------:R-:W-:-:S02]  /*1c240*/  LEA R6, P1, R12, R48, 0x2 ;  /* 0x000000300c067211 */ /* 0x000fc400078210ff */
[C---:B------:R-:W-:Y:S01]  /*1c250*/  IADD3 R13, R9.reuse, c[0x0][0x198], RZ ;  /* 0x00006600090d7a10 */ /* 0x040fe20007ffe0ff */
[----:B------:R2:W-:Y:S01]  /*1c260*/  @P2 STG.E [R4.64], R19 ;  /* 0x0000001304002986 */ /* 0x0005e2000c101904 */
[----:B------:R-:W-:Y:S02]  /*1c270*/  LEA R8, P6, R9, R48, 0x2 ;  /* 0x0000003009087211 */ /* 0x000fe400078c10ff */
[----:B------:R-:W-:Y:S02]  /*1c280*/  ISETP.LT.AND P2, PT, R0, c[0x0][0x17c], !P0 ;  /* 0x00005f0000007a0c */ /* 0x000fe40004741270 */
[----:B------:R-:W-:Y:S02]  /*1c290*/  IADD3 R0, R13, c[0x0][0x198], RZ ;  /* 0x000066000d007a10 */ /* 0x000fe40007ffe0ff */
[-C--:B------:R-:W-:Y:S02]  /*1c2a0*/  LEA.HI.X.SX32 R7, R12, R49.reuse, 0x2, P1 ;  /* 0x000000310c077211 */ /* 0x080fe400008f16ff */
[----:B------:R-:W-:-:S02]  /*1c2b0*/  LEA.HI.X.SX32 R9, R9, R49, 0x2, P6 ;  /* 0x0000003109097211 */ /* 0x000fc400030f16ff */
[CC--:B-1----:R-:W-:Y:S02]  /*1c2c0*/  LEA R2, P1, R13.reuse, R48.reuse, 0x2 ;  /* 0x000000300d027211 */ /* 0x0c2fe400078210ff */
[C---:B------:R-:W-:Y:S02]  /*1c2d0*/  LEA R12, P6, R0.reuse, R48, 0x2 ;  /* 0x00000030000c7211 */ /* 0x040fe400078c10ff */
[-C--:B------:R-:W-:Y:S02]  /*1c2e0*/  LEA.HI.X.SX32 R3, R13, R49.reuse, 0x2, P1 ;  /* 0x000000310d037211 */ /* 0x080fe400008f16ff */
[----:B--2---:R-:W-:Y:S02]  /*1c2f0*/  IADD3 R5, R0, c[0x0][0x198], RZ ;  /* 0x0000660000057a10 */ /* 0x004fe40007ffe0ff */
[----:B------:R-:W-:Y:S02]  /*1c300*/  IADD3 R17, R252, 0xfe, RZ ;  /* 0x000000fefc117810 */ /* 0x000fe40007ffe0ff */
[----:B------:R-:W-:-:S02]  /*1c310*/  LEA.HI.X.SX32 R13, R0, R49, 0x2, P6 ;  /* 0x00000031000d7211 */ /* 0x000fc400030f16ff */
[----:B------:R-:W-:Y:S02]  /*1c320*/  IADD3 R0, R252, 0xff, RZ ;  /* 0x000000fffc007810 */ /* 0x000fe40007ffe0ff */
[----:B------:R-:W-:Y:S02]  /*1c330*/  ISETP.LT.AND P1, PT, R17, c[0x0][0x17c], !P0 ;  /* 0x00005f0011007a0c */ /* 0x000fe40004721270 */
[----:B------:R-:W-:Y:S02]  /*1c340*/  ISETP.LT.AND P0, PT, R0, c[0x0][0x17c], !P0 ;  /* 0x00005f0000007a0c */ /* 0x000fe40004701270 */
[C---:B------:R-:W-:Y:S02]  /*1c350*/  LEA R4, P6, R5.reuse, R48, 0x2 ;  /* 0x0000003005047211 */ /* 0x040fe400078c10ff */
[C---:B------:R-:W-:Y:S01]  /*1c360*/  IADD3 R16, R5.reuse, c[0x0][0x198], RZ ;  /* 0x0000660005107a10 */ /* 0x040fe20007ffe0ff */
[----:B------:R1:W-:Y:S01]  /*1c370*/  @P5 STG.E [R6.64], R10 ;  /* 0x0000000a06005986 */ /* 0x0003e2000c101904 */
[----:B------:R-:W-:-:S03]  /*1c380*/  LEA.HI.X.SX32 R5, R5, R49, 0x2, P6 ;  /* 0x0000003105057211 */ /* 0x000fc600030f16ff */
[----:B------:R1:W-:Y:S01]  /*1c390*/  @P4 STG.E [R8.64], R11 ;  /* 0x0000000b08004986 */ /* 0x0003e2000c101904 */
[----:B------:R-:W-:-:S03]  /*1c3a0*/  LEA R48, P6, R16, R48, 0x2 ;  /* 0x0000003010307211 */ /* 0x000fc600078c10ff */
[----:B------:R1:W-:Y:S04]  /*1c3b0*/  @P3 STG.E [R2.64], R250 ;  /* 0x000000fa02003986 */ /* 0x0003e8000c101904 */
[----:B------:R1:W-:Y:S01]  /*1c3c0*/  @P2 STG.E [R12.64], R251 ;  /* 0x000000fb0c002986 */ /* 0x0003e2000c101904 */
[----:B------:R-:W-:-:S03]  /*1c3d0*/  LEA.HI.X.SX32 R49, R16, R49, 0x2, P6 ;  /* 0x0000003110317211 */ /* 0x000fc600030f16ff */
[----:B------:R1:W-:Y:S01]  /*1c3e0*/  @P1 STG.E [R4.64], R14 ;  /* 0x0000000e04001986 */ /* 0x0003e2000c101904 */
[----:B------:R-:W-:Y:S05]  /*1c3f0*/  @!P0 EXIT ;  /* 0x000000000000894d */ /* 0x000fea0003800000 */
[----:B------:R-:W-:Y:S01]  /*1c400*/  STG.E [R48.64], R15 ;  /* 0x0000000f30007986 */ /* 0x000fe2000c101904 */
[----:B------:R-:W-:Y:S05]  /*1c410*/  EXIT ;  /* 0x000000000000794d */ /* 0x000fea0003800000 */
.L_x_2:
[----:B------:R-:W-:-:S00]  /*1c420*/  BRA `(.L_x_2) ;  /* 0xfffffff000007947 */ /* 0x000fc0000383ffff */
[----:B------:R-:W-:-:S00]  /*1c430*/  NOP ;  /* 0x0000000000007918 */ /* 0x000fc00000000000 */
        /* <DEDUP_REMOVED lines=12> */
.L_x_3:


//--------------------- .nv.shared.matmul_kernel  --------------------------
	.section	.nv.shared.matmul_kernel,"aw",@nobits
	.sectionflags	@""
	.align	16
